	.target	sm_80

	.elftype	@"ET_EXEC"


//--------------------- .note.nv.tkinfo           --------------------------
	.section	.note.nv.tkinfo,"",@"SHT_NOTE"
	.sectionflags	@"SHF_NOTE_NV_TKINFO"
	.tkinfo
        /*0018*/ 	.word	0x00000002
        /*0030*/ 	.string	""
        /*0030*/ 	.string	"ptxas"
        /*0030*/ 	.string	"Cuda compilation tools, release 13.0, V13.0.88"
        /*0030*/ 	.string	"Build cuda_13.0.r13.0/compiler.36424714_0"
        /*0030*/ 	.string	"-v  -suppress-debug-info  -lineinfo  -arch sm_80 "



//--------------------- .note.nv.cuinfo           --------------------------
	.section	.note.nv.cuinfo,"",@"SHT_NOTE"
	.sectionflags	@"SHF_NOTE_NV_CUINFO"
        /*0018*/ 	.short	0x0002
        /*001a*/ 	.short	0x0050
        /*001c*/ 	.short	0x0082
	.zero		2


//--------------------- .nv.info                  --------------------------
	.section	.nv.info,"",@"SHT_CUDA_INFO"
	.align	4


	//----- nvinfo : EIATTR_REGCOUNT
	.align		4
        /*0000*/ 	.byte	0x04, 0x2f
        /*0002*/ 	.short	(.L_1 - .L_0)
	.align		4
.L_0:
        /*0004*/ 	.word	index@(matmul_kernel)
        /*0008*/ 	.word	0x00000020


	//----- nvinfo : EIATTR_FRAME_SIZE
	.align		4
.L_1:
        /*000c*/ 	.byte	0x04, 0x11
        /*000e*/ 	.short	(.L_3 - .L_2)
	.align		4
.L_2:
        /*0010*/ 	.word	index@(matmul_kernel)
        /*0014*/ 	.word	0x00002de0


	//----- nvinfo : EIATTR_MIN_STACK_SIZE
	.align		4
.L_3:
        /*0018*/ 	.byte	0x04, 0x12
        /*001a*/ 	.short	(.L_5 - .L_4)
	.align		4
.L_4:
        /*001c*/ 	.word	index@(matmul_kernel)
        /*0020*/ 	.word	0x00002de0
.L_5:


//--------------------- .nv.info.matmul_kernel    --------------------------
	.section	.nv.info.matmul_kernel,"",@"SHT_CUDA_INFO"
	.sectionflags	@""
	.align	4


	//----- nvinfo : EIATTR_CUDA_API_VERSION
	.align		4
        /*0000*/ 	.byte	0x04, 0x37
        /*0002*/ 	.short	(.L_7 - .L_6)
.L_6:
        /*0004*/ 	.word	0x00000082


	//----- nvinfo : EIATTR_SW2861232_WAR
	.align		4
.L_7:
        /*0008*/ 	.byte	0x01, 0x35
	.zero		2


	//----- nvinfo : EIATTR_PARAM_CBANK
	.align		4
        /*000c*/ 	.byte	0x04, 0x0a
        /*000e*/ 	.short	(.L_9 - .L_8)
	.align		4
.L_8:
        /*0010*/ 	.word	index@(.nv.constant0.matmul_kernel)
        /*0014*/ 	.short	0x0160
        /*0016*/ 	.short	0x0050


	//----- nvinfo : EIATTR_CBANK_PARAM_SIZE
	.align		4
.L_9:
        /*0018*/ 	.byte	0x03, 0x19
        /*001a*/ 	.short	0x0050


	//----- nvinfo : EIATTR_KPARAM_INFO
	.align		4
        /*001c*/ 	.byte	0x04, 0x17
        /*001e*/ 	.short	(.L_11 - .L_10)
.L_10:
        /*0020*/ 	.word	0x00000000
        /*0024*/ 	.short	0x000d
        /*0026*/ 	.short	0x0048
        /*0028*/ 	.byte	0x00, 0xf4, 0x21, 0x00


	//----- nvinfo : EIATTR_KPARAM_INFO
	.align		4
.L_11:
        /*002c*/ 	.byte	0x04, 0x17
        /*002e*/ 	.short	(.L_13 - .L_12)
.L_12:
        /*0030*/ 	.word	0x00000000
        /*0034*/ 	.short	0x000c
        /*0036*/ 	.short	0x0040
        /*0038*/ 	.byte	0x00, 0xf4, 0x21, 0x00


	//----- nvinfo : EIATTR_KPARAM_INFO
	.align		4
.L_13:
        /*003c*/ 	.byte	0x04, 0x17
        /*003e*/ 	.short	(.L_15 - .L_14)
.L_14:
        /*0040*/ 	.word	0x00000000
        /*0044*/ 	.short	0x000b
        /*0046*/ 	.short	0x0038
        /*0048*/ 	.byte	0x00, 0xf0, 0x11, 0x00


	//----- nvinfo : EIATTR_KPARAM_INFO
	.align		4
.L_15:
        /*004c*/ 	.byte	0x04, 0x17
        /*004e*/ 	.short	(.L_17 - .L_16)
.L_16:
        /*0050*/ 	.word	0x00000000
        /*0054*/ 	.short	0x000a
        /*0056*/ 	.short	0x0034
        /*0058*/ 	.byte	0x00, 0xf0, 0x11, 0x00


	//----- nvinfo : EIATTR_KPARAM_INFO
	.align		4
.L_17:
        /*005c*/ 	.byte	0x04, 0x17
        /*005e*/ 	.short	(.L_19 - .L_18)
.L_18:
        /*0060*/ 	.word	0x00000000
        /*0064*/ 	.short	0x0009
        /*0066*/ 	.short	0x0030
        /*0068*/ 	.byte	0x00, 0xf0, 0x11, 0x00


	//----- nvinfo : EIATTR_KPARAM_INFO
	.align		4
.L_19:
        /*006c*/ 	.byte	0x04, 0x17
        /*006e*/ 	.short	(.L_21 - .L_20)
.L_20:
        /*0070*/ 	.word	0x00000000
        /*0074*/ 	.short	0x0008
        /*0076*/ 	.short	0x002c
        /*0078*/ 	.byte	0x00, 0xf0, 0x11, 0x00


	//----- nvinfo : EIATTR_KPARAM_INFO
	.align		4
.L_21:
        /*007c*/ 	.byte	0x04, 0x17
        /*007e*/ 	.short	(.L_23 - .L_22)
.L_22:
        /*0080*/ 	.word	0x00000000
        /*0084*/ 	.short	0x0007
        /*0086*/ 	.short	0x0028
        /*0088*/ 	.byte	0x00, 0xf0, 0x11, 0x00


	//----- nvinfo : EIATTR_KPARAM_INFO
	.align		4
.L_23:
        /*008c*/ 	.byte	0x04, 0x17
        /*008e*/ 	.short	(.L_25 - .L_24)
.L_24:
        /*0090*/ 	.word	0x00000000
        /*0094*/ 	.short	0x0006
        /*0096*/ 	.short	0x0024
        /*0098*/ 	.byte	0x00, 0xf0, 0x11, 0x00


	//----- nvinfo : EIATTR_KPARAM_INFO
	.align		4
.L_25:
        /*009c*/ 	.byte	0x04, 0x17
        /*009e*/ 	.short	(.L_27 - .L_26)
.L_26:
        /*00a0*/ 	.word	0x00000000
        /*00a4*/ 	.short	0x0005
        /*00a6*/ 	.short	0x0020
        /*00a8*/ 	.byte	0x00, 0xf0, 0x11, 0x00


	//----- nvinfo : EIATTR_KPARAM_INFO
	.align		4
.L_27:
        /*00ac*/ 	.byte	0x04, 0x17
        /*00ae*/ 	.short	(.L_29 - .L_28)
.L_28:
        /*00b0*/ 	.word	0x00000000
        /*00b4*/ 	.short	0x0004
        /*00b6*/ 	.short	0x001c
        /*00b8*/ 	.byte	0x00, 0xf0, 0x11, 0x00


	//----- nvinfo : EIATTR_KPARAM_INFO
	.align		4
.L_29:
        /*00bc*/ 	.byte	0x04, 0x17
        /*00be*/ 	.short	(.L_31 - .L_30)
.L_30:
        /*00c0*/ 	.word	0x00000000
        /*00c4*/ 	.short	0x0003
        /*00c6*/ 	.short	0x0018
        /*00c8*/ 	.byte	0x00, 0xf0, 0x11, 0x00


	//----- nvinfo : EIATTR_KPARAM_INFO
	.align		4
.L_31:
        /*00cc*/ 	.byte	0x04, 0x17
        /*00ce*/ 	.short	(.L_33 - .L_32)
.L_32:
        /*00d0*/ 	.word	0x00000000
        /*00d4*/ 	.short	0x0002
        /*00d6*/ 	.short	0x0010
        /*00d8*/ 	.byte	0x00, 0xf4, 0x21, 0x00


	//----- nvinfo : EIATTR_KPARAM_INFO
	.align		4
.L_33:
        /*00dc*/ 	.byte	0x04, 0x17
        /*00de*/ 	.short	(.L_35 - .L_34)
.L_34:
        /*00e0*/ 	.word	0x00000000
        /*00e4*/ 	.short	0x0001
        /*00e6*/ 	.short	0x0008
        /*00e8*/ 	.byte	0x00, 0xf4, 0x21, 0x00


	//----- nvinfo : EIATTR_KPARAM_INFO
	.align		4
.L_35:
        /*00ec*/ 	.byte	0x04, 0x17
        /*00ee*/ 	.short	(.L_37 - .L_36)
.L_36:
        /*00f0*/ 	.word	0x00000000
        /*00f4*/ 	.short	0x0000
        /*00f6*/ 	.short	0x0000
        /*00f8*/ 	.byte	0x00, 0xf4, 0x21, 0x00


	//----- nvinfo : EIATTR_MAXREG_COUNT
	.align		4
.L_37:
        /*00fc*/ 	.byte	0x03, 0x1b
        /*00fe*/ 	.short	0x00ff


	//----- nvinfo : EIATTR_NUM_BARRIERS
	.align		4
        /*0100*/ 	.byte	0x02, 0x4c
        /*0102*/ 	.byte	0x01
	.zero		1


	//----- nvinfo : EIATTR_ANNOTATIONS
	.align		4
        /*0104*/ 	.byte	0x04, 0x55
        /*0106*/ 	.short	(.L_39 - .L_38)


	//   ....[0]....
.L_38:
        /*0108*/ 	.word	0x00000001
        /*010c*/ 	.byte	0x60, 0x06, 0x00, 0x00, 0x01, 0x00, 0x00, 0x00, 0xa0, 0x06, 0x00, 0x00, 0x01, 0x00, 0x00, 0x00
        /* <DEDUP_REMOVED lines=293> */
        /*136c*/ 	.byte	0xf0, 0x55, 0x00, 0x00, 0x01, 0x00, 0x00, 0x00, 0x10, 0x56, 0x00, 0x00


	//----- nvinfo : EIATTR_MERCURY_ISA_VERSION
	.align		4
.L_39:
        /*1378*/ 	.byte	0x03, 0x5f
        /*137a*/ 	.short	0x0000


	//----- nvinfo : EIATTR_EXIT_INSTR_OFFSETS
	.align		4
        /*137c*/ 	.byte	0x04, 0x1c
        /*137e*/ 	.short	(.L_41 - .L_40)


	//   ....[0]....
.L_40:
        /*1380*/ 	.word	0x0003dcf0


	//   ....[1]....
        /*1384*/ 	.word	0x0003dd20


	//----- nvinfo : EIATTR_REQNTID
	.align		4
.L_41:
        /*1388*/ 	.byte	0x04, 0x10
        /*138a*/ 	.short	(.L_43 - .L_42)
.L_42:
        /*138c*/ 	.word	0x00000040
        /*1390*/ 	.word	0x00000001
        /*1394*/ 	.word	0x00000001
.L_43:


//--------------------- .nv.callgraph             --------------------------
	.section	.nv.callgraph,"",@"SHT_CUDA_CALLGRAPH"
	.align	4
	.sectionentsize	8
	.align		4
        /*0000*/ 	.word	0x00000000
	.align		4
        /*0004*/ 	.word	0xffffffff
	.align		4
        /*0008*/ 	.word	0x00000000
	.align		4
        /*000c*/ 	.word	0xfffffffe
	.align		4
        /*0010*/ 	.word	0x00000000
	.align		4
        /*0014*/ 	.word	0xfffffffd
	.align		4
        /*0018*/ 	.word	0x00000000
	.align		4
        /*001c*/ 	.word	0xfffffffc


//--------------------- .nv.rel.action            --------------------------
	.section	.nv.rel.action,"",@"SHT_CUDA_RELOCINFO"
	.align	8
	.sectionentsize	8
        /*0000*/ 	.byte	0x73, 0x00, 0x00, 0x00, 0x00, 0x00, 0x00, 0x00, 0x00, 0x00, 0x00, 0x11, 0x25, 0x00, 0x05, 0x36


//--------------------- .nv.constant0.matmul_kernel --------------------------
	.section	.nv.constant0.matmul_kernel,"a",@progbits
	.sectionflags	@""
	.align	4
.nv.constant0.matmul_kernel:
	.zero		432


//--------------------- .text.matmul_kernel       --------------------------
	.section	.text.matmul_kernel,"ax",@progbits
	.sectioninfo	@"SHI_REGISTERS=32"
	.align	128
        .global         matmul_kernel
        .type           matmul_kernel,@function
        .size           matmul_kernel,(.L_x_5 - matmul_kernel)
        .other          matmul_kernel,@"STO_CUDA_ENTRY STV_DEFAULT"
matmul_kernel:
.text.matmul_kernel:
[----:B------:R-:W-:Y:S02]  /*0000*/  IMAD.MOV.U32 R1, RZ, RZ, c[0x0][0x28] ;  /* 0x00000a00ff017624 */ /* 0x000fe400078e00ff */
[----:B------:R-:W-:Y:S01]  /*0010*/  ULDC.64 UR10, c[0x0][0x178] ;  /* 0x00005e00000a7ab9 */ /* 0x000fe20000000a00 */
[----:B------:R-:W0:Y:S01]  /*0020*/  S2R R4, SR_CTAID.X ;  /* 0x0000000000047919 */ /* 0x000e220000002500 */
[----:B------:R-:W-:Y:S01]  /*0030*/  UIADD3 UR4, UR11, 0xf, URZ ;  /* 0x0000000f0b047890 */ /* 0x000fe2000fffe03f */
[----:B------:R-:W1:Y:S01]  /*0040*/  S2UR UR8, SR_CTAID.X ;  /* 0x00000000000879c3 */ /* 0x000e620000002500 */
[----:B------:R-:W-:Y:S01]  /*0050*/  IADD3 R1, R1, -0x2de0, RZ ;  /* 0xffffd22001017810 */ /* 0x000fe20007ffe0ff */
[----:B------:R-:W2:Y:S01]  /*0060*/  S2R R7, SR_TID.X ;  /* 0x0000000000077919 */ /* 0x000ea20000002100 */
[----:B------:R-:W-:-:S04]  /*0070*/  USHF.R.S32.HI UR5, URZ, 0x1f, UR4 ;  /* 0x0000001f3f057899 */ /* 0x000fc80008011404 */
[----:B------:R-:W-:-:S03]  /*0080*/  ULEA.HI UR5, UR5, UR4, URZ, 0x4 ;  /* 0x0000000405057291 */ /* 0x000fc6000f8f203f */
[----:B------:R-:W-:Y:S02]  /*0090*/  UMOV UR4, URZ ;  /* 0x0000003f00047c82 */ /* 0x000fe40008000000 */
[----:B------:R-:W-:-:S04]  /*00a0*/  USHF.R.S32.HI UR5, URZ, 0x4, UR5 ;  /* 0x000000043f057899 */ /* 0x000fc80008011405 */
[----:B------:R-:W-:-:S06]  /*00b0*/  USHF.L.U32 UR6, UR5, 0x3, URZ ;  /* 0x0000000305067899 */ /* 0x000fcc000800063f */
[----:B------:R-:W-:Y:S01]  /*00c0*/  IMAD.U32 R3, RZ, RZ, UR6 ;  /* 0x00000006ff037e24 */ /* 0x000fe2000f8e00ff */
[----:B0-----:R-:W-:Y:S02]  /*00d0*/  IABS R4, R4 ;  /* 0x0000000400047213 */ /* 0x001fe40000000000 */
[----:B--2---:R-:W-:Y:S02]  /*00e0*/  LOP3.LUT R8, R7, 0x3f, RZ, 0xc0, !PT ;  /* 0x0000003f07087812 */ /* 0x004fe400078ec0ff */
[-C--:B------:R-:W-:Y:S02]  /*00f0*/  IABS R5, R3.reuse ;  /* 0x0000000300057213 */ /* 0x080fe40000000000 */
[----:B------:R-:W-:Y:S01]  /*0100*/  IABS R6, R3 ;  /* 0x0000000300067213 */ /* 0x000fe20000000000 */
[----:B------:R-:W-:Y:S01]  /*0110*/  IMAD.MOV.U32 R3, RZ, RZ, R4 ;  /* 0x000000ffff037224 */ /* 0x000fe200078e0004 */
[----:B------:R-:W0:Y:S03]  /*0120*/  R2UR UR12, R5 ;  /* 0x00000000050c73c2 */ /* 0x000e2600000e0000 */
[----:B------:R-:W-:-:S05]  /*0130*/  IMAD.MOV R4, RZ, RZ, -R6 ;  /* 0x000000ffff047224 */ /* 0x000fca00078e0a06 */
[----:B------:R-:W2:Y:S08]  /*0140*/  R2UR UR9, R3 ;  /* 0x00000000030973c2 */ /* 0x000eb000000e0000 */
[----:B------:R-:W3:Y:S01]  /*0150*/  R2UR UR11, R4 ;  /* 0x00000000040b73c2 */ /* 0x000ee200000e0000 */
[----:B0-----:R-:W0:Y:S08]  /*0160*/  I2F.RP R0, UR12 ;  /* 0x0000000c00007d06 */ /* 0x001e300008209400 */
[----:B0-----:R-:W0:Y:S02]  /*0170*/  MUFU.RCP R0, R0 ;  /* 0x0000000000007308 */ /* 0x001e240000001000 */
[----:B0-----:R-:W-:-:S06]  /*0180*/  IADD3 R2, R0, 0xffffffe, RZ ;  /* 0x0ffffffe00027810 */ /* 0x001fcc0007ffe0ff */
[----:B------:R-:W0:Y:S02]  /*0190*/  F2I.FTZ.U32.TRUNC.NTZ R2, R2 ;  /* 0x0000000200027305 */ /* 0x000e24000021f000 */
[----:B0-----:R-:W0:Y:S02]  /*01a0*/  R2UR UR5, R2 ;  /* 0x00000000020573c2 */ /* 0x001e2400000e0000 */
[----:B0-----:R-:W-:-:S04]  /*01b0*/  UIADD3 UR7, URZ, -UR5, URZ ;  /* 0x800000053f077290 */ /* 0x001fc8000fffe03f */
[----:B------:R-:W-:-:S04]  /*01c0*/  UIMAD UR7, UR7, UR12, URZ ;  /* 0x0000000c070772a4 */ /* 0x000fc8000f8e023f */
[----:B------:R-:W-:-:S04]  /*01d0*/  UIMAD.WIDE.U32 UR4, UR5, UR7, UR4 ;  /* 0x00000007050472a5 */ /* 0x000fc8000f8e0004 */
[----:B--2---:R-:W-:-:S04]  /*01e0*/  UIMAD.WIDE.U32 UR4, UR5, UR9, URZ ;  /* 0x00000009050472a5 */ /* 0x004fc8000f8e003f */
[----:B---3--:R-:W-:-:S04]  /*01f0*/  UIMAD UR4, UR5, UR11, UR9 ;  /* 0x0000000b050472a4 */ /* 0x008fc8000f8e0209 */
[----:B------:R-:W-:-:S11]  /*0200*/  UISETP.GT.U32.AND UP1, UPT, UR12, UR4, UPT ;  /* 0x000000040c00728c */ /* 0x000fd6000bf24070 */
[----:B------:R-:W-:Y:S02]  /*0210*/  @!UP1 UIADD3 UR4, UR4, -UR12, URZ ;  /* 0x8000000c04049290 */ /* 0x000fe4000fffe03f */
[----:B------:R-:W-:Y:S02]  /*0220*/  @!UP1 UIADD3 UR5, UR5, 0x1, URZ ;  /* 0x0000000105059890 */ /* 0x000fe4000fffe03f */
[----:B------:R-:W-:Y:S02]  /*0230*/  UISETP.GE.U32.AND UP0, UPT, UR4, UR12, UPT ;  /* 0x0000000c0400728c */ /* 0x000fe4000bf06070 */
[----:B-1----:R-:W-:-:S04]  /*0240*/  ULOP3.LUT UR4, UR8, UR6, URZ, 0x3c, !UPT ;  /* 0x0000000608047292 */ /* 0x002fc8000f8e3c3f */
[----:B------:R-:W-:Y:S02]  /*0250*/  UISETP.GE.AND UP1, UPT, UR4, URZ, UPT ;  /* 0x0000003f0400728c */ /* 0x000fe4000bf26270 */
[----:B------:R-:W-:-:S03]  /*0260*/  UIADD3 UR4, UR10, 0x1ff, URZ ;  /* 0x000001ff0a047890 */ /* 0x000fc6000fffe03f */
[----:B------:R-:W-:Y:S02]  /*0270*/  @UP0 UIADD3 UR5, UR5, 0x1, URZ ;  /* 0x0000000105050890 */ /* 0x000fe4000fffe03f */
[----:B------:R-:W-:-:S05]  /*0280*/  UISETP.NE.AND UP0, UPT, UR6, URZ, UPT ;  /* 0x0000003f0600728c */ /* 0x000fca000bf05270 */
[----:B------:R-:W-:Y:S02]  /*0290*/  UMOV UR7, UR5 ;  /* 0x0000000500077c82 */ /* 0x000fe40008000000 */
[----:B------:R-:W-:Y:S02]  /*02a0*/  @!UP1 UIADD3 UR7, -UR7, URZ, URZ ;  /* 0x0000003f07079290 */ /* 0x000fe4000fffe13f */
[----:B------:R-:W-:Y:S02]  /*02b0*/  USHF.R.S32.HI UR5, URZ, 0x1f, UR4 ;  /* 0x0000001f3f057899 */ /* 0x000fe40008011404 */
[----:B------:R-:W-:Y:S02]  /*02c0*/  @!UP0 ULOP3.LUT UR7, URZ, UR6, URZ, 0x33, !UPT ;  /* 0x000000063f078292 */ /* 0x000fe4000f8e333f */
[----:B------:R-:W-:Y:S02]  /*02d0*/  ULEA.HI UR5, UR5, UR4, URZ, 0x9 ;  /* 0x0000000405057291 */ /* 0x000fe4000f8f483f */
[----:B------:R-:W-:-:S02]  /*02e0*/  USHF.L.U32 UR9, UR7, 0x3, URZ ;  /* 0x0000000307097899 */ /* 0x000fc4000800063f */
[----:B------:R-:W-:Y:S02]  /*02f0*/  UIADD3 UR7, -UR7, URZ, URZ ;  /* 0x0000003f07077290 */ /* 0x000fe4000fffe13f */
[----:B------:R-:W-:Y:S02]  /*0300*/  ULEA.HI.SX32 UR5, UR5, -UR9, 0x17 ;  /* 0x8000000905057291 */ /* 0x000fe4000f8fba3f */
[----:B------:R-:W-:Y:S02]  /*0310*/  UIMAD UR11, UR6, UR7, UR8 ;  /* 0x00000007060b72a4 */ /* 0x000fe4000f8e0208 */
[----:B------:R-:W-:Y:S02]  /*0320*/  UISETP.LT.AND UP0, UPT, UR5, 0x8, UPT ;  /* 0x000000080500788c */ /* 0x000fe4000bf01270 */
[----:B------:R-:W-:Y:S02]  /*0330*/  UMOV UR4, URZ ;  /* 0x0000003f00047c82 */ /* 0x000fe40008000000 */
[----:B------:R-:W-:Y:S01]  /*0340*/  USEL UR10, UR5, 0x8, UP0 ;  /* 0x00000008050a7887 */ /* 0x000fe20008000000 */
[----:B------:R-:W-:-:S05]  /*0350*/  IMAD.U32 R4, RZ, RZ, UR11 ;  /* 0x0000000bff047e24 */ /* 0x000fca000f8e00ff */
[----:B------:R-:W-:Y:S01]  /*0360*/  IMAD.U32 R3, RZ, RZ, UR10 ;  /* 0x0000000aff037e24 */ /* 0x000fe2000f8e00ff */
[----:B------:R-:W-:-:S04]  /*0370*/  IABS R4, R4 ;  /* 0x0000000400047213 */ /* 0x000fc80000000000 */
[-C--:B------:R-:W-:Y:S02]  /*0380*/  IABS R5, R3.reuse ;  /* 0x0000000300057213 */ /* 0x080fe40000000000 */
[----:B------:R-:W-:Y:S01]  /*0390*/  IABS R6, R3 ;  /* 0x0000000300067213 */ /* 0x000fe20000000000 */
[----:B------:R-:W-:Y:S01]  /*03a0*/  IMAD.MOV.U32 R3, RZ, RZ, R4 ;  /* 0x000000ffff037224 */ /* 0x000fe200078e0004 */
[----:B------:R-:W0:Y:S08]  /*03b0*/  R2UR UR12, R5 ;  /* 0x00000000050c73c2 */ /* 0x000e3000000e0000 */
[----:B------:R-:W1:Y:S01]  /*03c0*/  R2UR UR7, R3 ;  /* 0x00000000030773c2 */ /* 0x000e6200000e0000 */
[----:B0-----:R-:W0:Y:S08]  /*03d0*/  I2F.RP R0, UR12 ;  /* 0x0000000c00007d06 */ /* 0x001e300008209400 */
[----:B0-----:R-:W0:Y:S02]  /*03e0*/  MUFU.RCP R0, R0 ;  /* 0x0000000000007308 */ /* 0x001e240000001000 */
[----:B0-----:R-:W-:Y:S01]  /*03f0*/  IADD3 R2, R0, 0xffffffe, RZ ;  /* 0x0ffffffe00027810 */ /* 0x001fe20007ffe0ff */
[----:B------:R-:W-:-:S04]  /*0400*/  IMAD.MOV R0, RZ, RZ, -R6 ;  /* 0x000000ffff007224 */ /* 0x000fc800078e0a06 */
[----:B------:R-:W0:Y:S01]  /*0410*/  R2UR UR8, R0 ;  /* 0x00000000000873c2 */ /* 0x000e2200000e0000 */
[----:B------:R-:W2:Y:S07]  /*0420*/  F2I.FTZ.U32.TRUNC.NTZ R2, R2 ;  /* 0x0000000200027305 */ /* 0x000eae000021f000 */
[----:B--2---:R-:W2:Y:S02]  /*0430*/  R2UR UR5, R2 ;  /* 0x00000000020573c2 */ /* 0x004ea400000e0000 */
[----:B--2---:R-:W-:-:S04]  /*0440*/  UIADD3 UR6, URZ, -UR5, URZ ;  /* 0x800000053f067290 */ /* 0x004fc8000fffe03f */
[----:B------:R-:W-:-:S04]  /*0450*/  UIMAD UR6, UR6, UR12, URZ ;  /* 0x0000000c060672a4 */ /* 0x000fc8000f8e023f */
[----:B------:R-:W-:-:S03]  /*0460*/  UIMAD.WIDE.U32 UR4, UR5, UR6, UR4 ;  /* 0x00000006050472a5 */ /* 0x000fc6000f8e0004 */
[----:B------:R-:W-:Y:S02]  /*0470*/  UMOV UR6, 0x3f ;  /* 0x0000003f00067882 */ /* 0x000fe40000000000 */
[----:B-1----:R-:W-:-:S04]  /*0480*/  UIMAD.WIDE.U32 UR4, UR5, UR7, URZ ;  /* 0x00000007050472a5 */ /* 0x002fc8000f8e003f */
[----:B0-----:R-:W-:-:S04]  /*0490*/  UIMAD UR4, UR5, UR8, UR7 ;  /* 0x00000008050472a4 */ /* 0x001fc8000f8e0207 */
[----:B------:R-:W-:-:S11]  /*04a0*/  UISETP.GT.U32.AND UP1, UPT, UR12, UR4, UPT ;  /* 0x000000040c00728c */ /* 0x000fd6000bf24070 */
[----:B------:R-:W-:Y:S02]  /*04b0*/  @!UP1 UIADD3 UR4, UR4, -UR12, URZ ;  /* 0x8000000c04049290 */ /* 0x000fe4000fffe03f */
[----:B------:R-:W-:Y:S02]  /*04c0*/  @!UP1 UIADD3 UR5, UR5, 0x1, URZ ;  /* 0x0000000105059890 */ /* 0x000fe4000fffe03f */
[----:B------:R-:W-:Y:S02]  /*04d0*/  UISETP.GE.U32.AND UP0, UPT, UR4, UR12, UPT ;  /* 0x0000000c0400728c */ /* 0x000fe4000bf06070 */
[----:B------:R-:W-:-:S04]  /*04e0*/  ULOP3.LUT UR4, UR11, UR10, URZ, 0x3c, !UPT ;  /* 0x0000000a0b047292 */ /* 0x000fc8000f8e3c3f */
[----:B------:R-:W-:-:S03]  /*04f0*/  UISETP.GE.AND UP1, UPT, UR4, URZ, UPT ;  /* 0x0000003f0400728c */ /* 0x000fc6000bf26270 */
[----:B------:R-:W-:Y:S02]  /*0500*/  ULDC UR4, c[0x0][0x180] ;  /* 0x0000600000047ab9 */ /* 0x000fe40000000800 */
[----:B------:R-:W-:Y:S02]  /*0510*/  @UP0 UIADD3 UR5, UR5, 0x1, URZ ;  /* 0x0000000105050890 */ /* 0x000fe4000fffe03f */
[----:B------:R-:W-:Y:S02]  /*0520*/  UISETP.NE.AND UP0, UPT, UR10, URZ, UPT ;  /* 0x0000003f0a00728c */ /* 0x000fe4000bf05270 */
[----:B------:R-:W-:Y:S02]  /*0530*/  UIADD3 UR6, UR6, UR4, URZ ;  /* 0x0000000406067290 */ /* 0x000fe4000fffe03f */
[----:B------:R-:W-:-:S07]  /*0540*/  @!UP1 UIADD3 UR5, -UR5, URZ, URZ ;  /* 0x0000003f05059290 */ /* 0x000fce000fffe13f */
[----:B------:R-:W-:Y:S02]  /*0550*/  @!UP0 ULOP3.LUT UR5, URZ, UR10, URZ, 0x33, !UPT ;  /* 0x0000000a3f058292 */ /* 0x000fe4000f8e333f */
[----:B------:R-:W-:Y:S02]  /*0560*/  UISETP.GT.AND UP0, UPT, UR6, 0x3f, UPT ;  /* 0x0000003f0600788c */ /* 0x000fe4000bf04270 */
[----:B------:R-:W-:Y:S02]  /*0570*/  UIADD3 UR4, -UR5, URZ, URZ ;  /* 0x0000003f05047290 */ /* 0x000fe4000fffe13f */
[----:B------:R-:W-:Y:S02]  /*0580*/  USHF.L.U32 UR7, UR5, 0x4, URZ ;  /* 0x0000000405077899 */ /* 0x000fe4000800063f */
[----:B------:R-:W-:Y:S01]  /*0590*/  UIMAD UR4, UR10, UR4, UR11 ;  /* 0x000000040a0472a4 */ /* 0x000fe2000f8e020b */
[----:B------:R-:W-:Y:S01]  /*05a0*/  PLOP3.LUT P0, PT, PT, PT, UP0, 0x80, 0x0 ;  /* 0x000000000000781c */ /* 0x000fe20003f0f008 */
[----:B------:R-:W-:-:S02]  /*05b0*/  UIADD3 UR11, UR7, 0x1, URZ ;  /* 0x00000001070b7890 */ /* 0x000fc4000fffe03f */
[----:B------:R-:W-:Y:S02]  /*05c0*/  UIADD3 UR4, UR9, UR4, URZ ;  /* 0x0000000409047290 */ /* 0x000fe4000fffe03f */
[----:B------:R-:W-:Y:S02]  /*05d0*/  UIADD3 UR12, UR7, 0x2, URZ ;  /* 0x00000002070c7890 */ /* 0x000fe4000fffe03f */
[----:B------:R-:W-:Y:S02]  /*05e0*/  UIADD3 UR13, UR7, 0x3, URZ ;  /* 0x00000003070d7890 */ /* 0x000fe4000fffe03f */
[----:B------:R-:W-:Y:S01]  /*05f0*/  IMAD.U32 R0, RZ, RZ, UR4 ;  /* 0x00000004ff007e24 */ /* 0x000fe2000f8e00ff */
[----:B------:R-:W-:Y:S02]  /*0600*/  UIADD3 UR14, UR7, 0x4, URZ ;  /* 0x00000004070e7890 */ /* 0x000fe4000fffe03f */
[----:B------:R-:W-:Y:S01]  /*0610*/  UIADD3 UR15, UR7, 0x5, URZ ;  /* 0x00000005070f7890 */ /* 0x000fe2000fffe03f */
[----:B------:R-:W-:Y:S01]  /*0620*/  IMAD R4, R0, 0x200, R8 ;  /* 0x0000020000047824 */ /* 0x000fe200078e0208 */
[----:B------:R-:W-:-:S02]  /*0630*/  UIADD3 UR16, UR7, 0x6, URZ ;  /* 0x0000000607107890 */ /* 0x000fc4000fffe03f */
[----:B------:R-:W-:Y:S02]  /*0640*/  UIADD3 UR17, UR7, 0x7, URZ ;  /* 0x0000000707117890 */ /* 0x000fe4000fffe03f */
[C---:B------:R-:W-:Y:S01]  /*0650*/  IADD3 R2, R4.reuse, 0x40, RZ ;  /* 0x0000004004027810 */ /* 0x040fe20007ffe0ff */
[----:B------:R-:W-:Y:S01]  /*0660*/  STL [R1+0x1a50], R4 ;  /* 0x001a500401007387 */ /* 0x000fe20000100800 */
[C---:B------:R-:W-:Y:S01]  /*0670*/  IADD3 R3, R4.reuse, 0x80, RZ ;  /* 0x0000008004037810 */ /* 0x040fe20007ffe0ff */
[----:B------:R-:W-:Y:S01]  /*0680*/  UIADD3 UR18, UR7, 0x8, URZ ;  /* 0x0000000807127890 */ /* 0x000fe2000fffe03f */
[C---:B------:R-:W-:Y:S01]  /*0690*/  IADD3 R0, R4.reuse, 0xc0, RZ ;  /* 0x000000c004007810 */ /* 0x040fe20007ffe0ff */
[----:B------:R0:W-:Y:S01]  /*06a0*/  STL [R1+0x1a54], R2 ;  /* 0x001a540201007387 */ /* 0x0001e20000100800 */
[C---:B------:R-:W-:Y:S01]  /*06b0*/  IADD3 R28, R4.reuse, 0x1c0, RZ ;  /* 0x000001c0041c7810 */ /* 0x040fe20007ffe0ff */
[----:B------:R-:W-:Y:S01]  /*06c0*/  UIADD3 UR19, UR7, 0x9, URZ ;  /* 0x0000000907137890 */ /* 0x000fe2000fffe03f */
[----:B------:R-:W-:Y:S01]  /*06d0*/  IADD3 R29, R4, 0x180, RZ ;  /* 0x00000180041d7810 */ /* 0x000fe20007ffe0ff */
[----:B------:R1:W-:Y:S01]  /*06e0*/  STL [R1+0x1a58], R3 ;  /* 0x001a580301007387 */ /* 0x0003e20000100800 */
[----:B------:R-:W-:-:S02]  /*06f0*/  UIADD3 UR20, UR7, 0xa, URZ ;  /* 0x0000000a07147890 */ /* 0x000fc4000fffe03f */
[----:B------:R-:W-:Y:S01]  /*0700*/  UIADD3 UR21, UR7, 0xb, URZ ;  /* 0x0000000b07157890 */ /* 0x000fe2000fffe03f */
[----:B------:R2:W-:Y:S01]  /*0710*/  STL [R1+0x1a6c], R0 ;  /* 0x001a6c0001007387 */ /* 0x0005e20000100800 */
[----:B------:R-:W-:Y:S01]  /*0720*/  UIADD3 UR22, UR7, 0xc, URZ ;  /* 0x0000000c07167890 */ /* 0x000fe2000fffe03f */
[C---:B0-----:R-:W-:Y:S01]  /*0730*/  IADD3 R2, R4.reuse, 0x100, RZ ;  /* 0x0000010004027810 */ /* 0x041fe20007ffe0ff */
[----:B------:R-:W-:Y:S02]  /*0740*/  UIADD3 UR23, UR7, 0xd, URZ ;  /* 0x0000000d07177890 */ /* 0x000fe4000fffe03f */
[----:B------:R-:W-:Y:S01]  /*0750*/  UIADD3 UR24, UR7, 0xe, URZ ;  /* 0x0000000e07187890 */ /* 0x000fe2000fffe03f */
[----:B-1----:R-:W-:Y:S01]  /*0760*/  IADD3 R3, R4, 0x140, RZ ;  /* 0x0000014004037810 */ /* 0x002fe20007ffe0ff */
[----:B------:R2:W-:Y:S01]  /*0770*/  STL [R1+0x1a68], R2 ;  /* 0x001a680201007387 */ /* 0x0005e20000100800 */
[----:B------:R-:W-:Y:S02]  /*0780*/  UIADD3 UR25, UR7, 0xf, URZ ;  /* 0x0000000f07197890 */ /* 0x000fe4000fffe03f */
[----:B------:R-:W-:Y:S01]  /*0790*/  ULDC.64 UR8, c[0x0][0x118] ;  /* 0x0000460000087ab9 */ /* 0x000fe20000000a00 */
[----:B------:R2:W-:Y:S04]  /*07a0*/  STL [R1+0x1a64], R3 ;  /* 0x001a640301007387 */ /* 0x0005e80000100800 */
[----:B------:R2:W-:Y:S04]  /*07b0*/  STL [R1+0x1a5c], R28 ;  /* 0x001a5c1c01007387 */ /* 0x0005e80000100800 */
[----:B------:R2:W-:Y:S01]  /*07c0*/  STL [R1+0x1a60], R29 ;  /* 0x001a601d01007387 */ /* 0x0005e20000100800 */
[----:B------:R-:W-:Y:S05]  /*07d0*/  @P0 BRA `(.L_x_0) ;  /* 0x0000037000000947 */ /* 0x000fea0003800000 */
[----:B--2---:R-:W-:Y:S01]  /*07e0*/  IMAD.SHL.U32 R0, R7, 0x200, RZ ;  /* 0x0000020007007824 */ /* 0x004fe200078e00ff */
[----:B------:R-:W-:Y:S01]  /*07f0*/  CS2R R24, SRZ ;  /* 0x0000000000187805 */ /* 0x000fe2000001ff00 */
[----:B------:R-:W-:Y:S01]  /*0800*/  CS2R R26, SRZ ;  /* 0x00000000001a7805 */ /* 0x000fe2000001ff00 */
[----:B------:R-:W-:Y:S01]  /*0810*/  CS2R R20, SRZ ;  /* 0x0000000000147805 */ /* 0x000fe2000001ff00 */
[----:B------:R-:W-:Y:S01]  /*0820*/  CS2R R22, SRZ ;  /* 0x0000000000167805 */ /* 0x000fe2000001ff00 */
[----:B------:R0:W-:Y:S01]  /*0830*/  STL [R1+0x1a70], R0 ;  /* 0x001a700001007387 */ /* 0x0001e20000100800 */
[----:B------:R-:W-:Y:S01]  /*0840*/  CS2R R16, SRZ ;  /* 0x0000000000107805 */ /* 0x000fe2000001ff00 */
[----:B------:R-:W-:Y:S01]  /*0850*/  CS2R R18, SRZ ;  /* 0x0000000000127805 */ /* 0x000fe2000001ff00 */
[----:B------:R-:W-:Y:S01]  /*0860*/  CS2R R12, SRZ ;  /* 0x00000000000c7805 */ /* 0x000fe2000001ff00 */
[----:B------:R0:W-:Y:S01]  /*0870*/  STL [R1], RZ ;  /* 0x000000ff01007387 */ /* 0x0001e20000100800 */
[----:B------:R-:W-:Y:S01]  /*0880*/  CS2R R14, SRZ ;  /* 0x00000000000e7805 */ /* 0x000fe2000001ff00 */
[----:B------:R-:W-:Y:S01]  /*0890*/  CS2R R8, SRZ ;  /* 0x0000000000087805 */ /* 0x000fe2000001ff00 */
[----:B------:R-:W-:Y:S01]  /*08a0*/  CS2R R10, SRZ ;  /* 0x00000000000a7805 */ /* 0x000fe2000001ff00 */
[----:B------:R0:W-:Y:S01]  /*08b0*/  STL [R1+0x4], RZ ;  /* 0x000004ff01007387 */ /* 0x0001e20000100800 */
[----:B------:R-:W-:Y:S01]  /*08c0*/  CS2R R4, SRZ ;  /* 0x0000000000047805 */ /* 0x000fe2000001ff00 */
[----:B------:R-:W-:-:S02]  /*08d0*/  CS2R R6, SRZ ;  /* 0x0000000000067805 */ /* 0x000fc4000001ff00 */
[----:B------:R0:W-:Y:S04]  /*08e0*/  STL [R1+0x8], RZ ;  /* 0x000008ff01007387 */ /* 0x0001e80000100800 */
        /* <DEDUP_REMOVED lines=36> */
[----:B------:R0:W-:Y:S01]  /*0b30*/  STL [R1+0x9c], RZ ;  /* 0x00009cff01007387 */ /* 0x0001e20000100800 */
[----:B------:R-:W-:Y:S05]  /*0b40*/  BRA `(.L_x_1) ;  /* 0x00038b4000007947 */ /* 0x000fea0003800000 */
.L_x_0:
[----:B------:R-:W3:Y:S04]  /*0b50*/  LDL R9, [R1+0x1a50] ;  /* 0x001a500001097983 */ /* 0x000ee80000100800 */
[----:B------:R-:W4:Y:S04]  /*0b60*/  LDL R7, [R1+0x1a54] ;  /* 0x001a540001077983 */ /* 0x000f280000100800 */
[----:B------:R-:W5:Y:S01]  /*0b70*/  LDL R13, [R1+0x1a58] ;  /* 0x001a5800010d7983 */ /* 0x000f620000100800 */
[----:B------:R-:W-:Y:S01]  /*0b80*/  IABS R16, c[0x0][0x178] ;  /* 0x00005e0000107a13 */ /* 0x000fe20000000000 */
[----:B------:R-:W-:Y:S01]  /*0b90*/  IMAD.MOV.U32 R8, RZ, RZ, R0 ;  /* 0x000000ffff087224 */ /* 0x000fe200078e0000 */
[----:B------:R-:W-:Y:S01]  /*0ba0*/  IABS R14, c[0x0][0x17c] ;  /* 0x00005f00000e7a13 */ /* 0x000fe20000000000 */
[----:B------:R-:W-:Y:S01]  /*0bb0*/  IMAD.MOV.U32 R6, RZ, RZ, R2 ;  /* 0x000000ffff067224 */ /* 0x000fe200078e0002 */
[----:B--2---:R-:W0:Y:S01]  /*0bc0*/  I2F.RP R0, R16 ;  /* 0x0000001000007306 */ /* 0x004e220000209400 */
[----:B------:R-:W-:Y:S01]  /*0bd0*/  IMAD.MOV.U32 R15, RZ, RZ, R3 ;  /* 0x000000ffff0f7224 */ /* 0x000fe200078e0003 */
[----:B------:R-:W-:Y:S01]  /*0be0*/  IABS R26, UR25 ;  /* 0x00000019001a7c13 */ /* 0x000fe20008000000 */
[----:B------:R-:W-:Y:S01]  /*0bf0*/  IMAD.MOV.U32 R10, RZ, RZ, RZ ;  /* 0x000000ffff0a7224 */ /* 0x000fe200078e00ff */
[----:B------:R-:W-:-:S02]  /*0c00*/  IABS R22, UR21 ;  /* 0x0000001500167c13 */ /* 0x000fc40008000000 */
[----:B------:R-:W-:Y:S02]  /*0c10*/  IABS R18, UR17 ;  /* 0x0000001100127c13 */ /* 0x000fe40008000000 */
[----:B------:R-:W1:Y:S01]  /*0c20*/  I2F.RP R4, R14 ;  /* 0x0000000e00047306 */ /* 0x000e620000209400 */
[----:B------:R-:W-:Y:S02]  /*0c30*/  IABS R25, UR24 ;  /* 0x0000001800197c13 */ /* 0x000fe40008000000 */
[----:B------:R-:W-:Y:S02]  /*0c40*/  IABS R24, UR23 ;  /* 0x0000001700187c13 */ /* 0x000fe40008000000 */
[----:B------:R-:W-:Y:S02]  /*0c50*/  IABS R21, UR20 ;  /* 0x0000001400157c13 */ /* 0x000fe40008000000 */
[----:B------:R-:W-:Y:S01]  /*0c60*/  IABS R20, UR19 ;  /* 0x0000001300147c13 */ /* 0x000fe20008000000 */
[----:B0-----:R-:W0:Y:S01]  /*0c70*/  MUFU.RCP R0, R0 ;  /* 0x0000000000007308 */ /* 0x001e220000001000 */
[----:B------:R-:W-:-:S02]  /*0c80*/  IABS R19, UR18 ;  /* 0x0000001200137c13 */ /* 0x000fc40008000000 */
[----:B------:R-:W-:Y:S02]  /*0c90*/  IABS R23, UR22 ;  /* 0x0000001600177c13 */ /* 0x000fe40008000000 */
[----:B------:R-:W-:-:S03]  /*0ca0*/  IABS R17, UR16 ;  /* 0x0000001000117c13 */ /* 0x000fc60008000000 */
[----:B-1----:R-:W1:Y:S01]  /*0cb0*/  MUFU.RCP R4, R4 ;  /* 0x0000000400047308 */ /* 0x002e620000001000 */
[----:B0-----:R-:W-:-:S07]  /*0cc0*/  IADD3 R11, R0, 0xffffffe, RZ ;  /* 0x0ffffffe000b7810 */ /* 0x001fce0007ffe0ff */
[----:B------:R-:W0:Y:S01]  /*0cd0*/  F2I.FTZ.U32.TRUNC.NTZ R11, R11 ;  /* 0x0000000b000b7305 */ /* 0x000e22000021f000 */
[----:B-1----:R-:W-:Y:S02]  /*0ce0*/  IADD3 R2, R4, 0xffffffe, RZ ;  /* 0x0ffffffe04027810 */ /* 0x002fe40007ffe0ff */
[----:B------:R-:W-:-:S05]  /*0cf0*/  IABS R4, R6 ;  /* 0x0000000600047213 */ /* 0x000fca0000000000 */
[----:B------:R1:W2:Y:S01]  /*0d00*/  F2I.FTZ.U32.TRUNC.NTZ R3, R2 ;  /* 0x0000000200037305 */ /* 0x0002a2000021f000 */
[----:B0-----:R-:W-:Y:S02]  /*0d10*/  IMAD.MOV R5, RZ, RZ, -R11 ;  /* 0x000000ffff057224 */ /* 0x001fe400078e0a0b */
[----:B-1----:R-:W-:Y:S02]  /*0d20*/  IMAD.MOV.U32 R2, RZ, RZ, RZ ;  /* 0x000000ffff027224 */ /* 0x002fe400078e00ff */
[----:B------:R-:W-:-:S04]  /*0d30*/  IMAD R5, R5, R16, RZ ;  /* 0x0000001005057224 */ /* 0x000fc800078e02ff */
[----:B------:R-:W-:Y:S01]  /*0d40*/  IMAD.HI.U32 R10, R11, R5, R10 ;  /* 0x000000050b0a7227 */ /* 0x000fe200078e000a */
[----:B------:R-:W-:Y:S02]  /*0d50*/  IABS R11, R15 ;  /* 0x0000000f000b7213 */ /* 0x000fe40000000000 */
[----:B------:R-:W-:Y:S01]  /*0d60*/  IABS R15, UR15 ;  /* 0x0000000f000f7c13 */ /* 0x000fe20008000000 */
[----:B--2---:R-:W-:-:S04]  /*0d70*/  IMAD.MOV R27, RZ, RZ, -R3 ;  /* 0x000000ffff1b7224 */ /* 0x004fc800078e0a03 */
[----:B------:R-:W-:-:S04]  /*0d80*/  IMAD R27, R27, R14, RZ ;  /* 0x0000000e1b1b7224 */ /* 0x000fc800078e02ff */
[----:B------:R-:W-:Y:S01]  /*0d90*/  IMAD.HI.U32 R27, R3, R27, R2 ;  /* 0x0000001b031b7227 */ /* 0x000fe200078e0002 */
[----:B------:R-:W-:-:S05]  /*0da0*/  IABS R3, R8 ;  /* 0x0000000800037213 */ /* 0x000fca0000000000 */
[----:B------:R-:W-:-:S04]  /*0db0*/  IMAD.HI.U32 R6, R10, R3, RZ ;  /* 0x000000030a067227 */ /* 0x000fc800078e00ff */
[----:B------:R-:W-:Y:S01]  /*0dc0*/  IMAD.MOV R6, RZ, RZ, -R6 ;  /* 0x000000ffff067224 */ /* 0x000fe200078e0a06 */
[----:B---3--:R-:W-:Y:S02]  /*0dd0*/  IABS R9, R9 ;  /* 0x0000000900097213 */ /* 0x008fe40000000000 */
[----:B----4-:R-:W-:-:S03]  /*0de0*/  IABS R7, R7 ;  /* 0x0000000700077213 */ /* 0x010fc60000000000 */
[----:B------:R-:W-:Y:S01]  /*0df0*/  IMAD.HI.U32 R0, R10, R9, RZ ;  /* 0x000000090a007227 */ /* 0x000fe200078e00ff */
[----:B-----5:R-:W-:-:S03]  /*0e00*/  IABS R5, R13 ;  /* 0x0000000d00057213 */ /* 0x020fc60000000000 */
[----:B------:R-:W-:Y:S01]  /*0e10*/  IMAD.MOV R0, RZ, RZ, -R0 ;  /* 0x000000ffff007224 */ /* 0x000fe200078e0a00 */
[----:B------:R-:W-:Y:S01]  /*0e20*/  IABS R13, R28 ;  /* 0x0000001c000d7213 */ /* 0x000fe20000000000 */
[----:B------:R-:W-:-:S04]  /*0e30*/  IMAD.HI.U32 R2, R10, R7, RZ ;  /* 0x000000070a027227 */ /* 0x000fc800078e00ff */
[----:B------:R-:W-:Y:S02]  /*0e40*/  IMAD R0, R16, R0, R9 ;  /* 0x0000000010007224 */ /* 0x000fe400078e0209 */
[----:B------:R-:W-:Y:S02]  /*0e50*/  IMAD.MOV.U32 R9, RZ, RZ, R4 ;  /* 0x000000ffff097224 */ /* 0x000fe400078e0004 */
[----:B------:R-:W-:Y:S01]  /*0e60*/  IMAD.HI.U32 R4, R10, R5, RZ ;  /* 0x000000050a047227 */ /* 0x000fe200078e00ff */
[----:B------:R-:W-:-:S03]  /*0e70*/  ISETP.GT.U32.AND P4, PT, R16, R0, PT ;  /* 0x000000001000720c */ /* 0x000fc60003f84070 */
[----:B------:R-:W-:Y:S02]  /*0e80*/  IMAD.MOV R8, RZ, RZ, -R2 ;  /* 0x000000ffff087224 */ /* 0x000fe400078e0a02 */
[----:B------:R-:W-:-:S04]  /*0e90*/  IMAD.HI.U32 R2, R10, R9, RZ ;  /* 0x000000090a027227 */ /* 0x000fc800078e00ff */
[----:B------:R-:W-:Y:S02]  /*0ea0*/  IMAD.MOV R12, RZ, RZ, -R4 ;  /* 0x000000ffff0c7224 */ /* 0x000fe400078e0a04 */
[----:B------:R-:W-:Y:S02]  /*0eb0*/  IMAD R4, R16, R8, R7 ;  /* 0x0000000810047224 */ /* 0x000fe400078e0207 */
[----:B------:R-:W-:Y:S02]  /*0ec0*/  IMAD.MOV R7, RZ, RZ, -R2 ;  /* 0x000000ffff077224 */ /* 0x000fe400078e0a02 */
[----:B------:R-:W-:Y:S01]  /*0ed0*/  IMAD.HI.U32 R2, R10, R11, RZ ;  /* 0x0000000b0a027227 */ /* 0x000fe200078e00ff */
[----:B------:R-:W-:-:S03]  /*0ee0*/  ISETP.GT.U32.AND P5, PT, R16, R4, PT ;  /* 0x000000041000720c */ /* 0x000fc60003fa4070 */
[C---:B------:R-:W-:Y:S01]  /*0ef0*/  IMAD R8, R16.reuse, R6, R3 ;  /* 0x0000000610087224 */ /* 0x040fe200078e0203 */
[----:B------:R-:W-:Y:S01]  /*0f00*/  IABS R3, R29 ;  /* 0x0000001d00037213 */ /* 0x000fe20000000000 */
[----:B------:R-:W-:Y:S02]  /*0f10*/  IMAD.MOV R6, RZ, RZ, -R2 ;  /* 0x000000ffff067224 */ /* 0x000fe400078e0a02 */
[C---:B------:R-:W-:Y:S01]  /*0f20*/  IMAD R9, R16.reuse, R7, R9 ;  /* 0x0000000710097224 */ /* 0x040fe200078e0209 */
[C---:B------:R-:W-:Y:S01]  /*0f30*/  ISETP.GT.U32.AND P1, PT, R16.reuse, R8, PT ;  /* 0x000000081000720c */ /* 0x040fe20003f24070 */
[C---:B------:R-:W-:Y:S02]  /*0f40*/  IMAD R6, R16.reuse, R6, R11 ;  /* 0x0000000610067224 */ /* 0x040fe400078e020b */
[----:B------:R-:W-:Y:S01]  /*0f50*/  IMAD.HI.U32 R11, R27, R26, RZ ;  /* 0x0000001a1b0b7227 */ /* 0x000fe200078e00ff */
[C---:B------:R-:W-:Y:S02]  /*0f60*/  ISETP.GT.U32.AND P2, PT, R16.reuse, R9, PT ;  /* 0x000000091000720c */ /* 0x040fe40003f44070 */
[----:B------:R-:W-:Y:S01]  /*0f70*/  ISETP.GT.U32.AND P3, PT, R16, R6, PT ;  /* 0x000000061000720c */ /* 0x000fe20003f64070 */
[----:B------:R-:W-:-:S02]  /*0f80*/  IMAD.MOV R11, RZ, RZ, -R11 ;  /* 0x000000ffff0b7224 */ /* 0x000fc400078e0a0b */
[----:B------:R-:W-:Y:S02]  /*0f90*/  IMAD.MOV.U32 R7, RZ, RZ, R3 ;  /* 0x000000ffff077224 */ /* 0x000fe400078e0003 */
[----:B------:R-:W-:Y:S02]  /*0fa0*/  IMAD R26, R14, R11, R26 ;  /* 0x0000000b0e1a7224 */ /* 0x000fe400078e021a */
[----:B------:R-:W-:-:S04]  /*0fb0*/  IMAD.HI.U32 R11, R27, R22, RZ ;  /* 0x000000161b0b7227 */ /* 0x000fc800078e00ff */
[----:B------:R-:W-:-:S04]  /*0fc0*/  IMAD.HI.U32 R2, R10, R7, RZ ;  /* 0x000000070a027227 */ /* 0x000fc800078e00ff */
[----:B------:R-:W-:Y:S02]  /*0fd0*/  IMAD.MOV R11, RZ, RZ, -R11 ;  /* 0x000000ffff0b7224 */ /* 0x000fe400078e0a0b */
[----:B------:R-:W-:-:S04]  /*0fe0*/  IMAD.HI.U32 R10, R10, R13, RZ ;  /* 0x0000000d0a0a7227 */ /* 0x000fc800078e00ff */
[----:B------:R-:W-:-:S04]  /*0ff0*/  IMAD.HI.U32 R28, R27, R18, RZ ;  /* 0x000000121b1c7227 */ /* 0x000fc800078e00ff */
[----:B------:R-:W-:Y:S01]  /*1000*/  IMAD R22, R14, R11, R22 ;  /* 0x0000000b0e167224 */ /* 0x000fe200078e0216 */
[----:B------:R-:W-:Y:S01]  /*1010*/  IABS R11, UR7 ;  /* 0x00000007000b7c13 */ /* 0x000fe20008000000 */
[C---:B------:R-:W-:Y:S02]  /*1020*/  IMAD R5, R16.reuse, R12, R5 ;  /* 0x0000000c10057224 */ /* 0x040fe400078e0205 */
[----:B------:R-:W-:Y:S02]  /*1030*/  IMAD.MOV R10, RZ, RZ, -R10 ;  /* 0x000000ffff0a7224 */ /* 0x000fe400078e0a0a */
[----:B------:R-:W-:Y:S01]  /*1040*/  IMAD.MOV R28, RZ, RZ, -R28 ;  /* 0x000000ffff1c7224 */ /* 0x000fe200078e0a1c */
[C---:B------:R-:W-:Y:S01]  /*1050*/  ISETP.GT.U32.AND P6, PT, R16.reuse, R5, PT ;  /* 0x000000051000720c */ /* 0x040fe20003fc4070 */
[----:B------:R-:W-:Y:S01]  /*1060*/  IMAD R10, R16, R10, R13 ;  /* 0x0000000a100a7224 */ /* 0x000fe200078e020d */
[----:B------:R-:W-:Y:S01]  /*1070*/  IABS R13, UR14 ;  /* 0x0000000e000d7c13 */ /* 0x000fe20008000000 */
[----:B------:R-:W-:-:S02]  /*1080*/  IMAD R18, R14, R28, R18 ;  /* 0x0000001c0e127224 */ /* 0x000fc400078e0212 */
[----:B------:R-:W-:Y:S02]  /*1090*/  IMAD.MOV R2, RZ, RZ, -R2 ;  /* 0x000000ffff027224 */ /* 0x000fe400078e0a02 */
[----:B------:R-:W-:-:S04]  /*10a0*/  IMAD.HI.U32 R28, R27, R11, RZ ;  /* 0x0000000b1b1c7227 */ /* 0x000fc800078e00ff */
[----:B------:R-:W-:Y:S01]  /*10b0*/  @!P4 IMAD.IADD R0, R0, 0x1, -R16 ;  /* 0x000000010000c824 */ /* 0x000fe200078e0a10 */
[----:B------:R-:W-:Y:S01]  /*10c0*/  ISETP.GT.U32.AND P4, PT, R16, R10, PT ;  /* 0x0000000a1000720c */ /* 0x000fe20003f84070 */
[----:B------:R-:W-:-:S04]  /*10d0*/  IMAD.HI.U32 R3, R27, R25, RZ ;  /* 0x000000191b037227 */ /* 0x000fc800078e00ff */
[C---:B------:R-:W-:Y:S02]  /*10e0*/  IMAD R7, R16.reuse, R2, R7 ;  /* 0x0000000210077224 */ /* 0x040fe400078e0207 */
[----:B------:R-:W-:Y:S02]  /*10f0*/  IMAD.MOV R28, RZ, RZ, -R28 ;  /* 0x000000ffff1c7224 */ /* 0x000fe400078e0a1c */
[----:B------:R-:W-:Y:S01]  /*1100*/  IMAD.HI.U32 R2, R27, R24, RZ ;  /* 0x000000181b027227 */ /* 0x000fe200078e00ff */
[----:B------:R-:W-:-:S03]  /*1110*/  ISETP.GT.U32.AND P0, PT, R16, R7, PT ;  /* 0x000000071000720c */ /* 0x000fc60003f04070 */
[----:B------:R-:W-:Y:S02]  /*1120*/  IMAD.MOV R3, RZ, RZ, -R3 ;  /* 0x000000ffff037224 */ /* 0x000fe400078e0a03 */
[C---:B------:R-:W-:Y:S02]  /*1130*/  IMAD R11, R14.reuse, R28, R11 ;  /* 0x0000001c0e0b7224 */ /* 0x040fe400078e020b */
[----:B------:R-:W-:Y:S02]  /*1140*/  IMAD.MOV R2, RZ, RZ, -R2 ;  /* 0x000000ffff027224 */ /* 0x000fe400078e0a02 */
[----:B------:R-:W-:Y:S02]  /*1150*/  IMAD R25, R14, R3, R25 ;  /* 0x000000030e197224 */ /* 0x000fe400078e0219 */
[----:B------:R-:W-:Y:S01]  /*1160*/  @!P5 IMAD.IADD R4, R4, 0x1, -R16 ;  /* 0x000000010404d824 */ /* 0x000fe200078e0a10 */
[C---:B------:R-:W-:Y:S01]  /*1170*/  ISETP.GT.U32.AND P5, PT, R14.reuse, R11, PT ;  /* 0x0000000b0e00720c */ /* 0x040fe20003fa4070 */
[----:B------:R-:W-:-:S02]  /*1180*/  IMAD R24, R14, R2, R24 ;  /* 0x000000020e187224 */ /* 0x000fc400078e0218 */
[--C-:B------:R-:W-:Y:S01]  /*1190*/  @!P6 IMAD.IADD R5, R5, 0x1, -R16.reuse ;  /* 0x000000010505e824 */ /* 0x100fe200078e0a10 */
[----:B------:R-:W-:Y:S01]  /*11a0*/  ISETP.GT.U32.AND P6, PT, R14, R26, PT ;  /* 0x0000001a0e00720c */ /* 0x000fe20003fc4070 */
[----:B------:R-:W-:Y:S01]  /*11b0*/  @!P1 IMAD.IADD R8, R8, 0x1, -R16 ;  /* 0x0000000108089824 */ /* 0x000fe200078e0a10 */
[----:B------:R-:W-:Y:S01]  /*11c0*/  ISETP.GT.U32.AND P1, PT, R16, R0, PT ;  /* 0x000000001000720c */ /* 0x000fe20003f24070 */
[----:B------:R-:W-:-:S04]  /*11d0*/  IMAD.HI.U32 R2, R27, R21, RZ ;  /* 0x000000151b027227 */ /* 0x000fc800078e00ff */
[--C-:B------:R-:W-:Y:S01]  /*11e0*/  @!P2 IMAD.IADD R9, R9, 0x1, -R16.reuse ;  /* 0x000000010909a824 */ /* 0x100fe200078e0a10 */
[----:B------:R-:W-:Y:S01]  /*11f0*/  ISETP.GT.U32.AND P2, PT, R16, R4, PT ;  /* 0x000000041000720c */ /* 0x000fe20003f44070 */
[--C-:B------:R-:W-:Y:S01]  /*1200*/  @!P3 IMAD.IADD R6, R6, 0x1, -R16.reuse ;  /* 0x000000010606b824 */ /* 0x100fe200078e0a10 */
[----:B------:R-:W-:Y:S01]  /*1210*/  ISETP.GT.U32.AND P3, PT, R14, R25, PT ;  /* 0x000000190e00720c */ /* 0x000fe20003f64070 */
[----:B------:R-:W-:Y:S01]  /*1220*/  @!P4 IMAD.IADD R10, R10, 0x1, -R16 ;  /* 0x000000010a0ac824 */ /* 0x000fe200078e0a10 */
[----:B------:R-:W-:Y:S01]  /*1230*/  ISETP.GT.U32.AND P4, PT, R16, R8, PT ;  /* 0x000000081000720c */ /* 0x000fe20003f84070 */
[----:B------:R-:W-:Y:S02]  /*1240*/  IMAD.MOV R2, RZ, RZ, -R2 ;  /* 0x000000ffff027224 */ /* 0x000fe400078e0a02 */
[----:B------:R-:W-:-:S04]  /*1250*/  IMAD.HI.U32 R3, R27, R20, RZ ;  /* 0x000000141b037227 */ /* 0x000fc800078e00ff */
[----:B------:R-:W-:Y:S02]  /*1260*/  IMAD R21, R14, R2, R21 ;  /* 0x000000020e157224 */ /* 0x000fe400078e0215 */
[----:B------:R-:W-:-:S04]  /*1270*/  IMAD.HI.U32 R2, R27, R19, RZ ;  /* 0x000000131b027227 */ /* 0x000fc800078e00ff */
[----:B------:R-:W-:-:S04]  /*1280*/  IMAD.HI.U32 R12, R27, R23, RZ ;  /* 0x000000171b0c7227 */ /* 0x000fc800078e00ff */
[----:B------:R-:W-:Y:S01]  /*1290*/  @!P0 IMAD.IADD R7, R7, 0x1, -R16 ;  /* 0x0000000107078824 */ /* 0x000fe200078e0a10 */
[C---:B------:R-:W-:Y:S01]  /*12a0*/  ISETP.GT.U32.AND P0, PT, R16.reuse, R9, PT ;  /* 0x000000091000720c */ /* 0x040fe20003f04070 */
[----:B------:R-:W-:Y:S01]  /*12b0*/  @!P5 IMAD.IADD R11, R11, 0x1, -R14 ;  /* 0x000000010b0bd824 */ /* 0x000fe200078e0a0e */
[----:B------:R-:W-:Y:S01]  /*12c0*/  ISETP.GT.U32.AND P5, PT, R16, R10, PT ;  /* 0x0000000a1000720c */ /* 0x000fe20003fa4070 */
[----:B------:R-:W-:Y:S02]  /*12d0*/  IMAD.MOV R3, RZ, RZ, -R3 ;  /* 0x000000ffff037224 */ /* 0x000fe400078e0a03 */
[----:B------:R-:W-:Y:S02]  /*12e0*/  IMAD.MOV R2, RZ, RZ, -R2 ;  /* 0x000000ffff027224 */ /* 0x000fe400078e0a02 */
[----:B------:R-:W-:Y:S01]  /*12f0*/  @!P6 IMAD.IADD R26, R26, 0x1, -R14 ;  /* 0x000000011a1ae824 */ /* 0x000fe200078e0a0e */
[----:B------:R-:W-:Y:S01]  /*1300*/  ISETP.GT.U32.AND P6, PT, R16, R5, PT ;  /* 0x000000051000720c */ /* 0x000fe20003fc4070 */
[----:B------:R-:W-:-:S02]  /*1310*/  IMAD.MOV R12, RZ, RZ, -R12 ;  /* 0x000000ffff0c7224 */ /* 0x000fc400078e0a0c */
[--C-:B------:R-:W-:Y:S01]  /*1320*/  @!P1 IMAD.IADD R0, R0, 0x1, -R16.reuse ;  /* 0x0000000100009824 */ /* 0x100fe200078e0a10 */
[----:B------:R-:W-:Y:S01]  /*1330*/  ISETP.GT.U32.AND P1, PT, R16, R6, PT ;  /* 0x000000061000720c */ /* 0x000fe20003f24070 */
[----:B------:R-:W-:Y:S01]  /*1340*/  @!P2 IMAD.IADD R4, R4, 0x1, -R16 ;  /* 0x000000010404a824 */ /* 0x000fe200078e0a10 */
[----:B------:R-:W-:Y:S01]  /*1350*/  ISETP.GT.U32.AND P2, PT, R16, R7, PT ;  /* 0x000000071000720c */ /* 0x000fe20003f44070 */
[----:B------:R-:W-:Y:S01]  /*1360*/  @!P3 IMAD.IADD R25, R25, 0x1, -R14 ;  /* 0x000000011919b824 */ /* 0x000fe200078e0a0e */
[C---:B------:R-:W-:Y:S01]  /*1370*/  ISETP.GT.U32.AND P3, PT, R14.reuse, R11, PT ;  /* 0x0000000b0e00720c */ /* 0x040fe20003f64070 */
[C---:B------:R-:W-:Y:S01]  /*1380*/  IMAD R20, R14.reuse, R3, R20 ;  /* 0x000000030e147224 */ /* 0x040fe200078e0214 */
[----:B------:R0:W-:Y:S01]  /*1390*/  STL [R1+0x1a78], R0 ;  /* 0x001a780001007387 */ /* 0x0001e20000100800 */
[----:B------:R-:W-:Y:S02]  /*13a0*/  IMAD R19, R14, R2, R19 ;  /* 0x000000020e137224 */ /* 0x000fe400078e0213 */
[----:B------:R-:W-:Y:S01]  /*13b0*/  @!P4 IMAD.IADD R8, R8, 0x1, -R16 ;  /* 0x000000010808c824 */ /* 0x000fe200078e0a10 */
[C---:B------:R-:W-:Y:S01]  /*13c0*/  ISETP.GT.U32.AND P4, PT, R14.reuse, R26, PT ;  /* 0x0000001a0e00720c */ /* 0x040fe20003f84070 */
[----:B------:R-:W-:-:S02]  /*13d0*/  IMAD R23, R14, R12, R23 ;  /* 0x0000000c0e177224 */ /* 0x000fc400078e0217 */
[C---:B------:R-:W-:Y:S01]  /*13e0*/  IMAD.HI.U32 R3, R27.reuse, R15, RZ ;  /* 0x0000000f1b037227 */ /* 0x040fe200078e00ff */
[----:B0-----:R-:W0:Y:S03]  /*13f0*/  S2R R0, SR_TID.X ;  /* 0x0000000000007919 */ /* 0x001e260000002100 */
[----:B------:R-:W-:-:S04]  /*1400*/  IMAD.HI.U32 R2, R27, R13, RZ ;  /* 0x0000000d1b027227 */ /* 0x000fc800078e00ff */
[----:B------:R-:W-:-:S04]  /*1410*/  IMAD.HI.U32 R12, R27, R17, RZ ;  /* 0x000000111b0c7227 */ /* 0x000fc800078e00ff */
[----:B------:R-:W-:Y:S02]  /*1420*/  IMAD.MOV R3, RZ, RZ, -R3 ;  /* 0x000000ffff037224 */ /* 0x000fe400078e0a03 */
[----:B------:R-:W-:Y:S02]  /*1430*/  IMAD.MOV R2, RZ, RZ, -R2 ;  /* 0x000000ffff027224 */ /* 0x000fe400078e0a02 */
[----:B------:R-:W-:Y:S02]  /*1440*/  IMAD.MOV R12, RZ, RZ, -R12 ;  /* 0x000000ffff0c7224 */ /* 0x000fe400078e0a0c */
[C---:B------:R-:W-:Y:S01]  /*1450*/  IMAD R15, R14.reuse, R3, R15 ;  /* 0x000000030e0f7224 */ /* 0x040fe200078e020f */
[----:B------:R-:W-:Y:S01]  /*1460*/  IABS R3, UR13 ;  /* 0x0000000d00037c13 */ /* 0x000fe20008000000 */
[C---:B------:R-:W-:Y:S01]  /*1470*/  IMAD R13, R14.reuse, R2, R13 ;  /* 0x000000020e0d7224 */ /* 0x040fe200078e020d */
[----:B------:R-:W-:Y:S01]  /*1480*/  IABS R2, UR12 ;  /* 0x0000000c00027c13 */ /* 0x000fe20008000000 */
[----:B------:R-:W-:Y:S01]  /*1490*/  IMAD R17, R14, R12, R17 ;  /* 0x0000000c0e117224 */ /* 0x000fe200078e0211 */
[----:B------:R-:W-:Y:S01]  /*14a0*/  IABS R12, UR11 ;  /* 0x0000000b000c7c13 */ /* 0x000fe20008000000 */
[--C-:B------:R-:W-:Y:S01]  /*14b0*/  @!P5 IMAD.IADD R10, R10, 0x1, -R16.reuse ;  /* 0x000000010a0ad824 */ /* 0x100fe200078e0a10 */
[C---:B------:R-:W-:Y:S01]  /*14c0*/  ISETP.GT.U32.AND P5, PT, R14.reuse, R25, PT ;  /* 0x000000190e00720c */ /* 0x040fe20003fa4070 */
[--C-:B------:R-:W-:Y:S01]  /*14d0*/  @!P6 IMAD.IADD R5, R5, 0x1, -R16.reuse ;  /* 0x000000010505e824 */ /* 0x100fe200078e0a10 */
[C---:B------:R-:W-:Y:S01]  /*14e0*/  ISETP.GT.U32.AND P6, PT, R14.reuse, R24, PT ;  /* 0x000000180e00720c */ /* 0x040fe20003fc4070 */
[--C-:B------:R-:W-:Y:S01]  /*14f0*/  @!P0 IMAD.IADD R9, R9, 0x1, -R16.reuse ;  /* 0x0000000109098824 */ /* 0x100fe200078e0a10 */
[----:B------:R-:W-:Y:S01]  /*1500*/  ISETP.GT.U32.AND P0, PT, R14, R23, PT ;  /* 0x000000170e00720c */ /* 0x000fe20003f04070 */
[--C-:B------:R-:W-:Y:S01]  /*1510*/  @!P1 IMAD.IADD R6, R6, 0x1, -R16.reuse ;  /* 0x0000000106069824 */ /* 0x100fe200078e0a10 */
[C---:B------:R-:W-:Y:S01]  /*1520*/  ISETP.GT.U32.AND P1, PT, R14.reuse, R22, PT ;  /* 0x000000160e00720c */ /* 0x040fe20003f24070 */
[----:B------:R-:W-:Y:S01]  /*1530*/  @!P2 IMAD.IADD R7, R7, 0x1, -R16 ;  /* 0x000000010707a824 */ /* 0x000fe200078e0a10 */
[C---:B------:R-:W-:Y:S01]  /*1540*/  ISETP.GT.U32.AND P2, PT, R14.reuse, R21, PT ;  /* 0x000000150e00720c */ /* 0x040fe20003f44070 */
[--C-:B------:R-:W-:Y:S01]  /*1550*/  @!P3 IMAD.IADD R11, R11, 0x1, -R14.reuse ;  /* 0x000000010b0bb824 */ /* 0x100fe200078e0a0e */
[----:B------:R-:W-:Y:S01]  /*1560*/  ISETP.GT.U32.AND P3, PT, R14, R20, PT ;  /* 0x000000140e00720c */ /* 0x000fe20003f64070 */
[----:B------:R-:W-:Y:S01]  /*1570*/  @!P4 IMAD.IADD R26, R26, 0x1, -R14 ;  /* 0x000000011a1ac824 */ /* 0x000fe200078e0a0e */
[----:B------:R-:W-:Y:S01]  /*1580*/  ISETP.GT.U32.AND P4, PT, R14, R19, PT ;  /* 0x000000130e00720c */ /* 0x000fe20003f84070 */
[----:B------:R-:W-:-:S04]  /*1590*/  IMAD.HI.U32 R29, R27, R3, RZ ;  /* 0x000000031b1d7227 */ /* 0x000fc800078e00ff */
[----:B------:R-:W-:-:S04]  /*15a0*/  IMAD.HI.U32 R28, R27, R2, RZ ;  /* 0x000000021b1c7227 */ /* 0x000fc800078e00ff */
[----:B------:R-:W-:-:S04]  /*15b0*/  IMAD.HI.U32 R27, R27, R12, RZ ;  /* 0x0000000c1b1b7227 */ /* 0x000fc800078e00ff */
[----:B------:R-:W-:Y:S02]  /*15c0*/  IMAD.MOV R29, RZ, RZ, -R29 ;  /* 0x000000ffff1d7224 */ /* 0x000fe400078e0a1d */
[----:B------:R-:W-:Y:S02]  /*15d0*/  IMAD.MOV R28, RZ, RZ, -R28 ;  /* 0x000000ffff1c7224 */ /* 0x000fe400078e0a1c */
[----:B------:R-:W-:Y:S02]  /*15e0*/  IMAD.MOV R27, RZ, RZ, -R27 ;  /* 0x000000ffff1b7224 */ /* 0x000fe400078e0a1b */
[C---:B------:R-:W-:Y:S02]  /*15f0*/  IMAD R3, R14.reuse, R29, R3 ;  /* 0x0000001d0e037224 */ /* 0x040fe400078e0203 */
[----:B------:R-:W-:Y:S01]  /*1600*/  IMAD R2, R14, R28, R2 ;  /* 0x0000001c0e027224 */ /* 0x000fe200078e0202 */
[----:B0-----:R-:W-:Y:S01]  /*1610*/  LOP3.LUT R28, R0, 0x7, RZ, 0xc0, !PT ;  /* 0x00000007001c7812 */ /* 0x001fe200078ec0ff */
[----:B------:R-:W-:-:S02]  /*1620*/  IMAD R12, R14, R27, R12 ;  /* 0x0000001b0e0c7224 */ /* 0x000fc400078e020c */
[--C-:B------:R-:W-:Y:S01]  /*1630*/  @!P5 IMAD.IADD R25, R25, 0x1, -R14.reuse ;  /* 0x000000011919d824 */ /* 0x100fe200078e0a0e */
[----:B------:R-:W-:Y:S01]  /*1640*/  ISETP.GT.U32.AND P5, PT, R14, R18, PT ;  /* 0x000000120e00720c */ /* 0x000fe20003fa4070 */
[--C-:B------:R-:W-:Y:S01]  /*1650*/  @!P6 IMAD.IADD R24, R24, 0x1, -R14.reuse ;  /* 0x000000011818e824 */ /* 0x100fe200078e0a0e */
[C---:B------:R-:W-:Y:S01]  /*1660*/  ISETP.GT.U32.AND P6, PT, R14.reuse, R17, PT ;  /* 0x000000110e00720c */ /* 0x040fe20003fc4070 */
        /* <DEDUP_REMOVED lines=8> */
[----:B------:R-:W-:Y:S01]  /*16f0*/  @!P4 IMAD.IADD R19, R19, 0x1, -R14 ;  /* 0x000000011313c824 */ /* 0x000fe200078e0a0e */
[----:B------:R-:W-:Y:S01]  /*1700*/  ISETP.GT.U32.AND P4, PT, R14, R12, PT ;  /* 0x0000000c0e00720c */ /* 0x000fe20003f84070 */
[----:B------:R-:W-:-:S02]  /*1710*/  IMAD.SHL.U32 R27, R0, 0x2, RZ ;  /* 0x00000002001b7824 */ /* 0x000fc400078e00ff */
[--C-:B------:R-:W-:Y:S01]  /*1720*/  @!P5 IMAD.IADD R18, R18, 0x1, -R14.reuse ;  /* 0x000000011212d824 */ /* 0x100fe200078e0a0e */
[C---:B------:R-:W-:Y:S01]  /*1730*/  ISETP.GT.U32.AND P5, PT, R14.reuse, R24, PT ;  /* 0x000000180e00720c */ /* 0x040fe20003fa4070 */
[--C-:B------:R-:W-:Y:S01]  /*1740*/  @!P6 IMAD.IADD R17, R17, 0x1, -R14.reuse ;  /* 0x000000011111e824 */ /* 0x100fe200078e0a0e */
[C---:B------:R-:W-:Y:S01]  /*1750*/  ISETP.GT.U32.AND P6, PT, R14.reuse, R23, PT ;  /* 0x000000170e00720c */ /* 0x040fe20003fc4070 */
[--C-:B------:R-:W-:Y:S01]  /*1760*/  @!P0 IMAD.IADD R15, R15, 0x1, -R14.reuse ;  /* 0x000000010f0f8824 */ /* 0x100fe200078e0a0e */
[C---:B------:R-:W-:Y:S01]  /*1770*/  ISETP.GT.U32.AND P0, PT, R14.reuse, R22, PT ;  /* 0x000000160e00720c */ /* 0x040fe20003f04070 */
[--C-:B------:R-:W-:Y:S01]  /*1780*/  @!P1 IMAD.IADD R13, R13, 0x1, -R14.reuse ;  /* 0x000000010d0d9824 */ /* 0x100fe200078e0a0e */
[C---:B------:R-:W-:Y:S01]  /*1790*/  ISETP.GT.U32.AND P1, PT, R14.reuse, R21, PT ;  /* 0x000000150e00720c */ /* 0x040fe20003f24070 */
[--C-:B------:R-:W-:Y:S01]  /*17a0*/  @!P2 IMAD.IADD R3, R3, 0x1, -R14.reuse ;  /* 0x000000010303a824 */ /* 0x100fe200078e0a0e */
[----:B------:R-:W-:Y:S01]  /*17b0*/  ISETP.GT.U32.AND P2, PT, R14, R20, PT ;  /* 0x000000140e00720c */ /* 0x000fe20003f44070 */
[--C-:B------:R-:W-:Y:S01]  /*17c0*/  @!P3 IMAD.IADD R2, R2, 0x1, -R14.reuse ;  /* 0x000000010202b824 */ /* 0x100fe200078e0a0e */
[----:B------:R-:W-:Y:S01]  /*17d0*/  ISETP.GT.U32.AND P3, PT, R14, R19, PT ;  /* 0x000000130e00720c */ /* 0x000fe20003f64070 */
[----:B------:R-:W-:Y:S01]  /*17e0*/  @!P4 IMAD.IADD R12, R12, 0x1, -R14 ;  /* 0x000000010c0cc824 */ /* 0x000fe200078e0a0e */
[----:B------:R-:W-:Y:S01]  /*17f0*/  LOP3.LUT R16, R27, 0x10, RZ, 0xc0, !PT ;  /* 0x000000101b107812 */ /* 0x000fe200078ec0ff */
[----:B------:R-:W-:Y:S01]  /*1800*/  IMAD R29, R28, 0x410, RZ ;  /* 0x000004101c1d7824 */ /* 0x000fe200078e02ff */
[----:B------:R-:W-:Y:S01]  /*1810*/  ISETP.GT.U32.AND P4, PT, R14, R18, PT ;  /* 0x000000120e00720c */ /* 0x000fe20003f84070 */
[----:B------:R-:W-:Y:S01]  /*1820*/  IMAD R28, R28, 0x90, RZ ;  /* 0x000000901c1c7824 */ /* 0x000fe200078e02ff */
[----:B------:R-:W-:-:S02]  /*1830*/  LOP3.LUT R16, R16, 0x20, R0, 0xf8, !PT ;  /* 0x0000002010107812 */ /* 0x000fc400078ef800 */
[----:B------:R-:W2:Y:S01]  /*1840*/  LDL R0, [R1+0x1a58] ;  /* 0x001a580001007983 */ /* 0x000ea20000100800 */
[--C-:B------:R-:W-:Y:S01]  /*1850*/  @!P5 IMAD.IADD R24, R24, 0x1, -R14.reuse ;  /* 0x000000011818d824 */ /* 0x100fe200078e0a0e */
[----:B------:R-:W-:Y:S01]  /*1860*/  LOP3.LUT R27, R28, 0x30, R27, 0x78, !PT ;  /* 0x000000301c1b7812 */ /* 0x000fe200078e781b */
[--C-:B------:R-:W-:Y:S01]  /*1870*/  @!P6 IMAD.IADD R23, R23, 0x1, -R14.reuse ;  /* 0x000000011717e824 */ /* 0x100fe200078e0a0e */
[----:B------:R-:W-:Y:S01]  /*1880*/  LOP3.LUT R16, R29, R16, RZ, 0x3c, !PT ;  /* 0x000000101d107212 */ /* 0x000fe200078e3cff */
[----:B------:R-:W3:Y:S01]  /*1890*/  LDL R28, [R1+0x1a60] ;  /* 0x001a6000011c7983 */ /* 0x000ee20000100800 */
[--C-:B------:R-:W-:Y:S01]  /*18a0*/  @!P0 IMAD.IADD R22, R22, 0x1, -R14.reuse ;  /* 0x0000000116168824 */ /* 0x100fe200078e0a0e */
[----:B------:R-:W-:Y:S01]  /*18b0*/  ISETP.GT.U32.AND P5, PT, R14, R17, PT ;  /* 0x000000110e00720c */ /* 0x000fe20003fa4070 */
[--C-:B------:R-:W-:Y:S01]  /*18c0*/  @!P1 IMAD.IADD R21, R21, 0x1, -R14.reuse ;  /* 0x0000000115159824 */ /* 0x100fe200078e0a0e */
[----:B------:R0:W-:Y:S01]  /*18d0*/  STL [R1+0x1a30], R27 ;  /* 0x001a301b01007387 */ /* 0x0001e20000100800 */
[--C-:B------:R-:W-:Y:S01]  /*18e0*/  @!P2 IMAD.IADD R20, R20, 0x1, -R14.reuse ;  /* 0x000000011414a824 */ /* 0x100fe200078e0a0e */
[C---:B------:R-:W-:Y:S01]  /*18f0*/  ISETP.GT.U32.AND P0, PT, R14.reuse, R15, PT ;  /* 0x0000000f0e00720c */ /* 0x040fe20003f04070 */
[--C-:B------:R-:W-:Y:S01]  /*1900*/  @!P3 IMAD.IADD R19, R19, 0x1, -R14.reuse ;  /* 0x000000011313b824 */ /* 0x100fe200078e0a0e */
[----:B------:R-:W4:Y:S01]  /*1910*/  LDL R29, [R1+0x1a68] ;  /* 0x001a6800011d7983 */ /* 0x000f220000100800 */
[----:B------:R-:W-:Y:S01]  /*1920*/  ISETP.GT.U32.AND P1, PT, R14, R13, PT ;  /* 0x0000000d0e00720c */ /* 0x000fe20003f24070 */
[----:B------:R-:W-:Y:S01]  /*1930*/  @!P4 IMAD.IADD R18, R18, 0x1, -R14 ;  /* 0x000000011212c824 */ /* 0x000fe200078e0a0e */
[----:B------:R-:W-:-:S02]  /*1940*/  ISETP.GT.U32.AND P2, PT, R14, R3, PT ;  /* 0x000000030e00720c */ /* 0x000fc40003f44070 */
[C---:B------:R-:W-:Y:S01]  /*1950*/  ISETP.GT.U32.AND P6, PT, R14.reuse, R2, PT ;  /* 0x000000020e00720c */ /* 0x040fe20003fc4070 */
[----:B0-----:R-:W5:Y:S01]  /*1960*/  LDL R27, [R1+0x1a5c] ;  /* 0x001a5c00011b7983 */ /* 0x001f620000100800 */
[----:B------:R-:W-:-:S03]  /*1970*/  ISETP.GT.U32.AND P3, PT, R14, R12, PT ;  /* 0x0000000c0e00720c */ /* 0x000fc60003f64070 */
[----:B------:R0:W-:Y:S04]  /*1980*/  STL [R1], R16 ;  /* 0x0000001001007387 */ /* 0x0001e80000100800 */
[----:B------:R-:W2:Y:S04]  /*1990*/  LDL R14, [R1+0x1a50] ;  /* 0x001a5000010e7983 */ /* 0x000ea80000100800 */
[----:B0-----:R-:W3:Y:S01]  /*19a0*/  LDL R16, [R1+0x1a64] ;  /* 0x001a640001107983 */ /* 0x001ee20000100800 */
[----:B--2---:R-:W-:Y:S02]  /*19b0*/  ISETP.GE.AND P4, PT, R14, RZ, PT ;  /* 0x000000ff0e00720c */ /* 0x004fe40003f86270 */
[----:B------:R-:W-:-:S05]  /*19c0*/  IABS R14, c[0x0][0x17c] ;  /* 0x00005f00000e7a13 */ /* 0x000fca0000000000 */
[----:B------:R-:W-:Y:S02]  /*19d0*/  @!P5 IMAD.IADD R17, R17, 0x1, -R14 ;  /* 0x000000011111d824 */ /* 0x000fe400078e0a0e */
[----:B------:R-:W2:Y:S02]  /*19e0*/  LDL R14, [R1+0x1a54] ;  /* 0x001a5400010e7983 */ /* 0x000ea40000100800 */
[----:B--2---:R-:W-:Y:S02]  /*19f0*/  ISETP.GE.AND P5, PT, R14, RZ, PT ;  /* 0x000000ff0e00720c */ /* 0x004fe40003fa6270 */
[----:B------:R-:W-:-:S05]  /*1a00*/  IABS R14, c[0x0][0x17c] ;  /* 0x00005f00000e7a13 */ /* 0x000fca0000000000 */
[--C-:B------:R-:W-:Y:S02]  /*1a10*/  @!P0 IMAD.IADD R15, R15, 0x1, -R14.reuse ;  /* 0x000000010f0f8824 */ /* 0x100fe400078e0a0e */
[--C-:B------:R-:W-:Y:S02]  /*1a20*/  @!P1 IMAD.IADD R13, R13, 0x1, -R14.reuse ;  /* 0x000000010d0d9824 */ /* 0x100fe400078e0a0e */
[--C-:B------:R-:W-:Y:S02]  /*1a30*/  @!P2 IMAD.IADD R3, R3, 0x1, -R14.reuse ;  /* 0x000000010303a824 */ /* 0x100fe400078e0a0e */
[--C-:B------:R-:W-:Y:S02]  /*1a40*/  @!P6 IMAD.IADD R2, R2, 0x1, -R14.reuse ;  /* 0x000000010202e824 */ /* 0x100fe400078e0a0e */
[----:B------:R-:W-:Y:S02]  /*1a50*/  @!P3 IMAD.IADD R12, R12, 0x1, -R14 ;  /* 0x000000010c0cb824 */ /* 0x000fe400078e0a0e */
[----:B------:R-:W2:Y:S01]  /*1a60*/  LDL R14, [R1+0x1a6c] ;  /* 0x001a6c00010e7983 */ /* 0x000ea20000100800 */
[----:B------:R-:W-:-:S03]  /*1a70*/  ISETP.GE.AND P3, PT, R0, RZ, PT ;  /* 0x000000ff0000720c */ /* 0x000fc60003f66270 */
[----:B------:R-:W2:Y:S01]  /*1a80*/  LDL.LU R0, [R1+0x1a78] ;  /* 0x001a780001007983 */ /* 0x000ea20000300800 */
[----:B------:R-:W-:Y:S01]  /*1a90*/  @!P5 IMAD.MOV R4, RZ, RZ, -R4 ;  /* 0x000000ffff04d224 */ /* 0x000fe200078e0a04 */
[----:B----4-:R-:W-:Y:S02]  /*1aa0*/  ISETP.GE.AND P1, PT, R29, RZ, PT ;  /* 0x000000ff1d00720c */ /* 0x010fe40003f26270 */
[----:B---3--:R-:W-:Y:S02]  /*1ab0*/  ISETP.GE.AND P0, PT, R16, RZ, PT ;  /* 0x000000ff1000720c */ /* 0x008fe40003f06270 */
[----:B-----5:R-:W-:-:S09]  /*1ac0*/  ISETP.GE.AND P5, PT, R27, RZ, PT ;  /* 0x000000ff1b00720c */ /* 0x020fd20003fa6270 */
[----:B------:R-:W-:Y:S01]  /*1ad0*/  @!P1 IMAD.MOV R9, RZ, RZ, -R9 ;  /* 0x000000ffff099224 */ /* 0x000fe200078e0a09 */
[----:B------:R-:W-:Y:S01]  /*1ae0*/  ISETP.LE.AND P1, PT, RZ, UR24, PT ;  /* 0x00000018ff007c0c */ /* 0x000fe2000bf23270 */
[----:B------:R-:W-:Y:S01]  /*1af0*/  @!P0 IMAD.MOV R6, RZ, RZ, -R6 ;  /* 0x000000ffff068224 */ /* 0x000fe200078e0a06 */
[----:B------:R-:W-:Y:S01]  /*1b00*/  ISETP.LE.AND P0, PT, RZ, UR23, PT ;  /* 0x00000017ff007c0c */ /* 0x000fe2000bf03270 */
[----:B------:R-:W-:Y:S01]  /*1b10*/  @!P5 IMAD.MOV R10, RZ, RZ, -R10 ;  /* 0x000000ffff0ad224 */ /* 0x000fe200078e0a0a */
[----:B------:R-:W-:Y:S01]  /*1b20*/  ISETP.LE.AND P5, PT, RZ, UR22, PT ;  /* 0x00000016ff007c0c */ /* 0x000fe2000bfa3270 */
[----:B------:R-:W-:Y:S01]  /*1b30*/  @!P3 IMAD.MOV R5, RZ, RZ, -R5 ;  /* 0x000000ffff05b224 */ /* 0x000fe200078e0a05 */
[----:B------:R-:W-:Y:S01]  /*1b40*/  ISETP.NE.AND P3, PT, RZ, c[0x0][0x178], PT ;  /* 0x00005e00ff007a0c */ /* 0x000fe20003f65270 */
[----:B------:R-:W0:Y:S06]  /*1b50*/  S2R R27, SR_TID.X ;  /* 0x00000000001b7919 */ /* 0x000e2c0000002100 */
[----:B------:R-:W-:Y:S01]  /*1b60*/  @!P1 IMAD.MOV R25, RZ, RZ, -R25 ;  /* 0x000000ffff199224 */ /* 0x000fe200078e0a19 */
[----:B------:R-:W-:Y:S01]  /*1b70*/  ISETP.LE.AND P1, PT, RZ, UR18, PT ;  /* 0x00000012ff007c0c */ /* 0x000fe2000bf23270 */
[----:B------:R-:W-:Y:S01]  /*1b80*/  @!P0 IMAD.MOV R24, RZ, RZ, -R24 ;  /* 0x000000ffff188224 */ /* 0x000fe200078e0a18 */
[----:B------:R-:W-:Y:S01]  /*1b90*/  ISETP.LE.AND P0, PT, RZ, UR17, PT ;  /* 0x00000011ff007c0c */ /* 0x000fe2000bf03270 */
[----:B------:R-:W-:Y:S01]  /*1ba0*/  @!P5 IMAD.MOV R23, RZ, RZ, -R23 ;  /* 0x000000ffff17d224 */ /* 0x000fe200078e0a17 */
[----:B------:R-:W-:-:S09]  /*1bb0*/  ISETP.LE.AND P5, PT, RZ, UR16, PT ;  /* 0x00000010ff007c0c */ /* 0x000fd2000bfa3270 */
[----:B------:R-:W-:Y:S01]  /*1bc0*/  @!P1 IMAD.MOV R19, RZ, RZ, -R19 ;  /* 0x000000ffff139224 */ /* 0x000fe200078e0a13 */
[----:B------:R-:W-:Y:S01]  /*1bd0*/  ISETP.LE.AND P1, PT, RZ, UR12, PT ;  /* 0x0000000cff007c0c */ /* 0x000fe2000bf23270 */
[----:B------:R-:W-:Y:S01]  /*1be0*/  @!P0 IMAD.MOV R18, RZ, RZ, -R18 ;  /* 0x000000ffff128224 */ /* 0x000fe200078e0a12 */
[----:B------:R-:W-:Y:S01]  /*1bf0*/  ISETP.LE.AND P0, PT, RZ, UR11, PT ;  /* 0x0000000bff007c0c */ /* 0x000fe2000bf03270 */
[----:B------:R-:W-:Y:S01]  /*1c00*/  @!P5 IMAD.MOV R17, RZ, RZ, -R17 ;  /* 0x000000ffff11d224 */ /* 0x000fe200078e0a11 */
[----:B------:R-:W-:Y:S02]  /*1c10*/  ISETP.LE.AND P5, PT, RZ, UR7, PT ;  /* 0x00000007ff007c0c */ /* 0x000fe4000bfa3270 */
[----:B0-----:R-:W-:-:S07]  /*1c20*/  LOP3.LUT R27, R27, 0x3f, RZ, 0xc0, !PT ;  /* 0x0000003f1b1b7812 */ /* 0x001fce00078ec0ff */
[----:B------:R-:W-:Y:S02]  /*1c30*/  @!P1 IMAD.MOV R2, RZ, RZ, -R2 ;  /* 0x000000ffff029224 */ /* 0x000fe400078e0a02 */
[----:B------:R-:W-:Y:S02]  /*1c40*/  @!P0 IMAD.MOV R12, RZ, RZ, -R12 ;  /* 0x000000ffff0c8224 */ /* 0x000fe400078e0a0c */
[----:B------:R-:W-:Y:S02]  /*1c50*/  @!P5 IMAD.MOV R11, RZ, RZ, -R11 ;  /* 0x000000ffff0bd224 */ /* 0x000fe400078e0a0b */
[----:B------:R-:W-:Y:S01]  /*1c60*/  IMAD.MOV.U32 R29, RZ, RZ, c[0x0][0x188] ;  /* 0x00006200ff1d7624 */ /* 0x000fe200078e00ff */
[----:B--2---:R-:W-:Y:S01]  /*1c70*/  ISETP.GE.AND P2, PT, R14, RZ, PT ;  /* 0x000000ff0e00720c */ /* 0x004fe20003f46270 */
[----:B------:R-:W-:Y:S01]  /*1c80*/  @!P4 IMAD.MOV R0, RZ, RZ, -R0 ;  /* 0x000000ffff00c224 */ /* 0x000fe200078e0a00 */
[----:B------:R-:W-:-:S11]  /*1c90*/  ISETP.GE.AND P4, PT, R28, RZ, PT ;  /* 0x000000ff1c00720c */ /* 0x000fd60003f86270 */
[----:B------:R-:W-:Y:S01]  /*1ca0*/  @!P2 IMAD.MOV R8, RZ, RZ, -R8 ;  /* 0x000000ffff08a224 */ /* 0x000fe200078e0a08 */
[----:B------:R-:W-:Y:S01]  /*1cb0*/  ISETP.LE.AND P2, PT, RZ, UR25, PT ;  /* 0x00000019ff007c0c */ /* 0x000fe2000bf43270 */
[----:B------:R-:W-:Y:S01]  /*1cc0*/  @!P4 IMAD.MOV R7, RZ, RZ, -R7 ;  /* 0x000000ffff07c224 */ /* 0x000fe200078e0a07 */
[----:B------:R-:W-:Y:S02]  /*1cd0*/  ISETP.LE.AND P4, PT, RZ, UR21, PT ;  /* 0x00000015ff007c0c */ /* 0x000fe4000bf83270 */
[----:B------:R-:W-:-:S04]  /*1ce0*/  LOP3.LUT R14, RZ, c[0x0][0x178], RZ, 0x33, !PT ;  /* 0x00005e00ff0e7a12 */ /* 0x000fc800078e33ff */
[C---:B------:R-:W-:Y:S02]  /*1cf0*/  SEL R0, R14.reuse, R0, !P3 ;  /* 0x000000000e007207 */ /* 0x040fe40005800000 */
[----:B------:R-:W-:-:S03]  /*1d00*/  SEL R4, R14, R4, !P3 ;  /* 0x000000040e047207 */ /* 0x000fc60005800000 */
[----:B------:R-:W-:Y:S01]  /*1d10*/  @!P2 IMAD.MOV R26, RZ, RZ, -R26 ;  /* 0x000000ffff1aa224 */ /* 0x000fe200078e0a1a */
[C---:B------:R-:W-:Y:S02]  /*1d20*/  SEL R5, R14.reuse, R5, !P3 ;  /* 0x000000050e057207 */ /* 0x040fe40005800000 */
[C---:B------:R-:W-:Y:S02]  /*1d30*/  SEL R8, R14.reuse, R8, !P3 ;  /* 0x000000080e087207 */ /* 0x040fe40005800000 */
[C---:B------:R-:W-:Y:S02]  /*1d40*/  SEL R9, R14.reuse, R9, !P3 ;  /* 0x000000090e097207 */ /* 0x040fe40005800000 */
[C---:B------:R-:W-:Y:S02]  /*1d50*/  SEL R6, R14.reuse, R6, !P3 ;  /* 0x000000060e067207 */ /* 0x040fe40005800000 */
[C---:B------:R-:W-:Y:S02]  /*1d60*/  SEL R7, R14.reuse, R7, !P3 ;  /* 0x000000070e077207 */ /* 0x040fe40005800000 */
[----:B------:R-:W-:-:S02]  /*1d70*/  SEL R14, R14, R10, !P3 ;  /* 0x0000000a0e0e7207 */ /* 0x000fc40005800000 */
[----:B------:R-:W-:Y:S02]  /*1d80*/  ISETP.LE.AND P3, PT, RZ, UR20, PT ;  /* 0x00000014ff007c0c */ /* 0x000fe4000bf63270 */
[----:B------:R-:W-:Y:S01]  /*1d90*/  ISETP.LE.AND P2, PT, RZ, UR19, PT ;  /* 0x00000013ff007c0c */ /* 0x000fe2000bf43270 */
[----:B------:R-:W-:Y:S01]  /*1da0*/  @!P4 IMAD.MOV R22, RZ, RZ, -R22 ;  /* 0x000000ffff16c224 */ /* 0x000fe200078e0a16 */
[----:B------:R-:W-:Y:S02]  /*1db0*/  ISETP.LE.AND P4, PT, RZ, UR15, PT ;  /* 0x0000000fff007c0c */ /* 0x000fe4000bf83270 */
[----:B------:R-:W-:-:S07]  /*1dc0*/  LOP3.LUT R10, RZ, c[0x0][0x17c], RZ, 0x33, !PT ;  /* 0x00005f00ff0a7a12 */ /* 0x000fce00078e33ff */
[----:B------:R-:W-:Y:S01]  /*1dd0*/  @!P3 IMAD.MOV R21, RZ, RZ, -R21 ;  /* 0x000000ffff15b224 */ /* 0x000fe200078e0a15 */
[----:B------:R-:W-:Y:S01]  /*1de0*/  ISETP.LE.AND P3, PT, RZ, UR14, PT ;  /* 0x0000000eff007c0c */ /* 0x000fe2000bf63270 */
[----:B------:R-:W-:Y:S01]  /*1df0*/  @!P2 IMAD.MOV R20, RZ, RZ, -R20 ;  /* 0x000000ffff14a224 */ /* 0x000fe200078e0a14 */
[----:B------:R-:W-:Y:S01]  /*1e00*/  ISETP.LE.AND P2, PT, RZ, UR13, PT ;  /* 0x0000000dff007c0c */ /* 0x000fe2000bf43270 */
[----:B------:R-:W-:Y:S01]  /*1e10*/  @!P4 IMAD.MOV R15, RZ, RZ, -R15 ;  /* 0x000000ffff0fc224 */ /* 0x000fe200078e0a0f */
[----:B------:R-:W-:Y:S01]  /*1e20*/  ISETP.NE.AND P4, PT, RZ, c[0x0][0x17c], PT ;  /* 0x00005f00ff007a0c */ /* 0x000fe20003f85270 */
[----:B------:R-:W-:-:S03]  /*1e30*/  IMAD R28, R27, c[0x0][0x18c], RZ ;  /* 0x000063001b1c7a24 */ /* 0x000fc600078e02ff */
[----:B------:R-:W-:Y:S02]  /*1e40*/  SEL R26, R10, R26, !P4 ;  /* 0x0000001a0a1a7207 */ /* 0x000fe40006000000 */
[----:B------:R-:W-:-:S03]  /*1e50*/  LEA R16, P6, R28, c[0x0][0x168], 0x1 ;  /* 0x00005a001c107a11 */ /* 0x000fc600078c08ff */
[----:B------:R-:W-:Y:S02]  /*1e60*/  @!P3 IMAD.MOV R13, RZ, RZ, -R13 ;  /* 0x000000ffff0db224 */ /* 0x000fe400078e0a0d */
[----:B------:R-:W-:Y:S01]  /*1e70*/  @!P2 IMAD.MOV R3, RZ, RZ, -R3 ;  /* 0x000000ffff03a224 */ /* 0x000fe200078e0a03 */
[----:B------:R-:W-:Y:S01]  /*1e80*/  SEL R25, R10, R25, !P4 ;  /* 0x000000190a197207 */ /* 0x000fe20006000000 */
[----:B------:R-:W-:Y:S01]  /*1e90*/  IMAD R26, R26, c[0x0][0x190], RZ ;  /* 0x000064001a1a7a24 */ /* 0x000fe200078e02ff */
[C---:B------:R-:W-:Y:S02]  /*1ea0*/  SEL R24, R10.reuse, R24, !P4 ;  /* 0x000000180a187207 */ /* 0x040fe40006000000 */
[C---:B------:R-:W-:Y:S02]  /*1eb0*/  SEL R23, R10.reuse, R23, !P4 ;  /* 0x000000170a177207 */ /* 0x040fe40006000000 */
[C---:B------:R-:W-:Y:S02]  /*1ec0*/  SEL R22, R10.reuse, R22, !P4 ;  /* 0x000000160a167207 */ /* 0x040fe40006000000 */
[----:B------:R-:W-:-:S02]  /*1ed0*/  SEL R21, R10, R21, !P4 ;  /* 0x000000150a157207 */ /* 0x000fc40006000000 */
[C---:B------:R-:W-:Y:S02]  /*1ee0*/  SEL R20, R10.reuse, R20, !P4 ;  /* 0x000000140a147207 */ /* 0x040fe40006000000 */
[C---:B------:R-:W-:Y:S02]  /*1ef0*/  SEL R19, R10.reuse, R19, !P4 ;  /* 0x000000130a137207 */ /* 0x040fe40006000000 */
[C---:B------:R-:W-:Y:S02]  /*1f00*/  SEL R18, R10.reuse, R18, !P4 ;  /* 0x000000120a127207 */ /* 0x040fe40006000000 */
[C---:B------:R-:W-:Y:S02]  /*1f10*/  SEL R17, R10.reuse, R17, !P4 ;  /* 0x000000110a117207 */ /* 0x040fe40006000000 */
[C---:B------:R-:W-:Y:S02]  /*1f20*/  SEL R15, R10.reuse, R15, !P4 ;  /* 0x0000000f0a0f7207 */ /* 0x040fe40006000000 */
[----:B------:R-:W-:-:S02]  /*1f30*/  SEL R13, R10, R13, !P4 ;  /* 0x0000000d0a0d7207 */ /* 0x000fc40006000000 */
[C---:B------:R-:W-:Y:S02]  /*1f40*/  SEL R3, R10.reuse, R3, !P4 ;  /* 0x000000030a037207 */ /* 0x040fe40006000000 */
[C---:B------:R-:W-:Y:S02]  /*1f50*/  SEL R2, R10.reuse, R2, !P4 ;  /* 0x000000020a027207 */ /* 0x040fe40006000000 */
[C---:B------:R-:W-:Y:S02]  /*1f60*/  SEL R12, R10.reuse, R12, !P4 ;  /* 0x0000000c0a0c7207 */ /* 0x040fe40006000000 */
[----:B------:R-:W-:Y:S02]  /*1f70*/  SEL R11, R10, R11, !P4 ;  /* 0x0000000b0a0b7207 */ /* 0x000fe40006000000 */
[----:B------:R-:W-:Y:S01]  /*1f80*/  LEA.HI.X.SX32 R10, R28, c[0x0][0x16c], 0x1, P6 ;  /* 0x00005b001c0a7a11 */ /* 0x000fe200030f0eff */
[----:B------:R-:W-:Y:S01]  /*1f90*/  IMAD R25, R25, c[0x0][0x190], RZ ;  /* 0x0000640019197a24 */ /* 0x000fe200078e02ff */
[----:B------:R-:W-:Y:S01]  /*1fa0*/  LEA R28, P1, R26, R16, 0x1 ;  /* 0x000000101a1c7211 */ /* 0x000fe200078208ff */
[----:B------:R-:W-:-:S04]  /*1fb0*/  IMAD R24, R24, c[0x0][0x190], RZ ;  /* 0x0000640018187a24 */ /* 0x000fc800078e02ff */
[----:B------:R0:W-:Y:S01]  /*1fc0*/  STL [R1+0x9f4], R28 ;  /* 0x0009f41c01007387 */ /* 0x0001e20000100800 */
[----:B------:R-:W-:Y:S01]  /*1fd0*/  IMAD R23, R23, c[0x0][0x190], RZ ;  /* 0x0000640017177a24 */ /* 0x000fe200078e02ff */
[----:B0-----:R-:W-:-:S05]  /*1fe0*/  LEA R28, P2, R25, R16, 0x1 ;  /* 0x00000010191c7211 */ /* 0x001fca00078408ff */
        /* <DEDUP_REMOVED lines=11> */
[----:B------:R-:W-:Y:S02]  /*20a0*/  LEA.HI.X.SX32 R26, R26, R10, 0x1, P1 ;  /* 0x0000000a1a1a7211 */ /* 0x000fe400008f0eff */
[----:B0-----:R-:W-:Y:S01]  /*20b0*/  LEA R28, P6, R21, R16, 0x1 ;  /* 0x00000010151c7211 */ /* 0x001fe200078c08ff */
[----:B------:R-:W-:-:S04]  /*20c0*/  IMAD R18, R18, c[0x0][0x190], RZ ;  /* 0x0000640012127a24 */ /* 0x000fc800078e02ff */
[----:B------:R0:W-:Y:S01]  /*20d0*/  STL [R1+0x1a28], R28 ;  /* 0x001a281c01007387 */ /* 0x0001e20000100800 */
[----:B------:R-:W-:Y:S01]  /*20e0*/  IMAD R17, R17, c[0x0][0x190], RZ ;  /* 0x0000640011117a24 */ /* 0x000fe200078e02ff */
[----:B0-----:R-:W-:-:S05]  /*20f0*/  LEA R28, P0, R20, R16, 0x1 ;  /* 0x00000010141c7211 */ /* 0x001fca00078008ff */
[----:B------:R0:W-:Y:S01]  /*2100*/  STL [R1+0x1a2c], R28 ;  /* 0x001a2c1c01007387 */ /* 0x0001e20000100800 */
[----:B------:R-:W-:-:S03]  /*2110*/  LEA.HI.X.SX32 R24, R24, R10, 0x1, P3 ;  /* 0x0000000a18187211 */ /* 0x000fc600018f0eff */
[----:B------:R1:W-:Y:S01]  /*2120*/  STL [R1+0x9f0], R26 ;  /* 0x0009f01a01007387 */ /* 0x0003e20000100800 */
[----:B------:R-:W-:Y:S01]  /*2130*/  IMAD R15, R15, c[0x0][0x190], RZ ;  /* 0x000064000f0f7a24 */ /* 0x000fe200078e02ff */
[----:B0-----:R-:W-:Y:S02]  /*2140*/  LEA R28, P1, R19, R16, 0x1 ;  /* 0x00000010131c7211 */ /* 0x001fe400078208ff */
[----:B-1----:R-:W-:Y:S02]  /*2150*/  LEA.HI.X.SX32 R26, R25, R10, 0x1, P2 ;  /* 0x0000000a191a7211 */ /* 0x002fe400010f0eff */
[----:B------:R-:W-:Y:S01]  /*2160*/  LEA R25, P2, R18, R16, 0x1 ;  /* 0x0000001012197211 */ /* 0x000fe200078408ff */
[----:B------:R-:W-:Y:S01]  /*2170*/  STL [R1+0x1a1c], R28 ;  /* 0x001a1c1c01007387 */ /* 0x000fe20000100800 */
[----:B------:R-:W-:-:S03]  /*2180*/  IMAD R13, R13, c[0x0][0x190], RZ ;  /* 0x000064000d0d7a24 */ /* 0x000fc600078e02ff */
[----:B------:R0:W-:Y:S04]  /*2190*/  STL [R1+0x9f8], R26 ;  /* 0x0009f81a01007387 */ /* 0x0001e80000100800 */
[----:B------:R1:W-:Y:S01]  /*21a0*/  STL [R1+0x1a18], R25 ;  /* 0x001a181901007387 */ /* 0x0003e20000100800 */
[----:B------:R-:W-:-:S03]  /*21b0*/  IMAD R3, R3, c[0x0][0x190], RZ ;  /* 0x0000640003037a24 */ /* 0x000fc600078e02ff */
[----:B------:R2:W-:Y:S01]  /*21c0*/  STL [R1+0x19a4], R24 ;  /* 0x0019a41801007387 */ /* 0x0005e20000100800 */
[----:B0-----:R-:W-:Y:S02]  /*21d0*/  LEA R26, P3, R17, R16, 0x1 ;  /* 0x00000010111a7211 */ /* 0x001fe400078608ff */
[-C--:B-1----:R-:W-:Y:S02]  /*21e0*/  LEA.HI.X.SX32 R25, R23, R10.reuse, 0x1, P4 ;  /* 0x0000000a17197211 */ /* 0x082fe400020f0eff */
[----:B------:R-:W-:Y:S02]  /*21f0*/  LEA.HI.X.SX32 R23, R22, R10, 0x1, P5 ;  /* 0x0000000a16177211 */ /* 0x000fe400028f0eff */
[-C--:B--2---:R-:W-:Y:S01]  /*2200*/  LEA R24, P4, R15, R16.reuse, 0x1 ;  /* 0x000000100f187211 */ /* 0x084fe200078808ff */
[----:B------:R-:W-:Y:S01]  /*2210*/  STL [R1+0x1a14], R26 ;  /* 0x001a141a01007387 */ /* 0x000fe20000100800 */
[----:B------:R-:W-:Y:S01]  /*2220*/  LEA R22, P5, R13, R16, 0x1 ;  /* 0x000000100d167211 */ /* 0x000fe200078a08ff */
[----:B------:R-:W-:Y:S01]  /*2230*/  IMAD R2, R2, c[0x0][0x190], RZ ;  /* 0x0000640002027a24 */ /* 0x000fe200078e02ff */
[----:B------:R-:W-:Y:S01]  /*2240*/  LEA.HI.X.SX32 R21, R21, R10, 0x1, P6 ;  /* 0x0000000a15157211 */ /* 0x000fe200030f0eff */
[----:B------:R-:W-:Y:S04]  /*2250*/  STL [R1+0x19ac], R25 ;  /* 0x0019ac1901007387 */ /* 0x000fe80000100800 */
[----:B------:R-:W-:Y:S04]  /*2260*/  STL [R1+0x1a10], R24 ;  /* 0x001a101801007387 */ /* 0x000fe80000100800 */
[----:B------:R0:W-:Y:S01]  /*2270*/  STL [R1+0x19c8], R23 ;  /* 0x0019c81701007387 */ /* 0x0001e20000100800 */
[----:B------:R-:W-:-:S03]  /*2280*/  IMAD R12, R12, c[0x0][0x190], RZ ;  /* 0x000064000c0c7a24 */ /* 0x000fc600078e02ff */
        /* <DEDUP_REMOVED lines=8> */
[----:B------:R-:W-:Y:S01]  /*2310*/  IMAD R11, R11, c[0x0][0x190], RZ ;  /* 0x000064000b0b7a24 */ /* 0x000fe200078e02ff */
[----:B------:R-:W-:-:S02]  /*2320*/  LEA R19, P1, R12, R16, 0x1 ;  /* 0x000000100c137211 */ /* 0x000fc400078208ff */
[----:B------:R-:W-:Y:S01]  /*2330*/  STL [R1+0x19d0], R22 ;  /* 0x0019d01601007387 */ /* 0x000fe20000100800 */
[----:B------:R-:W-:-:S03]  /*2340*/  LEA.HI.X.SX32 R18, R18, R10, 0x1, P2 ;  /* 0x0000000a12127211 */ /* 0x000fc600010f0eff */
[----:B------:R-:W-:Y:S01]  /*2350*/  STL [R1+0x1a04], R21 ;  /* 0x001a041501007387 */ /* 0x000fe20000100800 */
[----:B------:R-:W-:-:S03]  /*2360*/  LEA.HI.X.SX32 R17, R17, R10, 0x1, P3 ;  /* 0x0000000a11117211 */ /* 0x000fc600018f0eff */
[----:B------:R0:W-:Y:S01]  /*2370*/  STL [R1+0x19f8], R20 ;  /* 0x0019f81401007387 */ /* 0x0001e20000100800 */
[----:B------:R-:W-:Y:S02]  /*2380*/  LEA R16, P3, R11, R16, 0x1 ;  /* 0x000000100b107211 */ /* 0x000fe400078608ff */
[-C--:B------:R-:W-:Y:S01]  /*2390*/  LEA.HI.X.SX32 R15, R15, R10.reuse, 0x1, P4 ;  /* 0x0000000a0f0f7211 */ /* 0x080fe200020f0eff */
[----:B------:R-:W-:Y:S01]  /*23a0*/  STL [R1+0x1a00], R19 ;  /* 0x001a001301007387 */ /* 0x000fe20000100800 */
[----:B------:R-:W-:Y:S01]  /*23b0*/  IMAD R7, R7, c[0x0][0x184], RZ ;  /* 0x0000610007077a24 */ /* 0x000fe200078e02ff */
[C---:B0-----:R-:W-:Y:S02]  /*23c0*/  LEA R20, P2, R14.reuse, c[0x0][0x160], 0x1 ;  /* 0x000058000e147a11 */ /* 0x041fe400078408ff */
[----:B------:R-:W-:Y:S01]  /*23d0*/  STL [R1+0x19fc], R18 ;  /* 0x0019fc1201007387 */ /* 0x000fe20000100800 */
[-C--:B------:R-:W-:Y:S02]  /*23e0*/  LEA.HI.X.SX32 R13, R13, R10.reuse, 0x1, P5 ;  /* 0x0000000a0d0d7211 */ /* 0x080fe400028f0eff */
[----:B------:R-:W-:Y:S01]  /*23f0*/  LEA.HI.X.SX32 R21, R14, c[0x0][0x164], 0x1, P2 ;  /* 0x000059000e157a11 */ /* 0x000fe200010f0eff */
[----:B------:R-:W-:Y:S01]  /*2400*/  STL [R1+0x19d4], R17 ;  /* 0x0019d41101007387 */ /* 0x000fe20000100800 */
[----:B------:R-:W-:Y:S01]  /*2410*/  IMAD R6, R6, c[0x0][0x184], RZ ;  /* 0x0000610006067a24 */ /* 0x000fe200078e02ff */
[----:B------:R-:W-:-:S02]  /*2420*/  LEA.HI.X.SX32 R3, R3, R10, 0x1, P6 ;  /* 0x0000000a03037211 */ /* 0x000fc400030f0eff */
[----:B------:R-:W-:Y:S01]  /*2430*/  STL [R1+0x19f4], R16 ;  /* 0x0019f41001007387 */ /* 0x000fe20000100800 */
[----:B------:R-:W-:Y:S01]  /*2440*/  IMAD R27, R29, 0x3f, RZ ;  /* 0x0000003f1d1b7824 */ /* 0x000fe200078e02ff */
[----:B------:R-:W-:Y:S02]  /*2450*/  LEA R24, P2, R7, c[0x0][0x160], 0x1 ;  /* 0x0000580007187a11 */ /* 0x000fe400078408ff */
[----:B------:R-:W-:Y:S01]  /*2460*/  STL [R1+0x19d8], R15 ;  /* 0x0019d80f01007387 */ /* 0x000fe20000100800 */
[----:B------:R-:W-:-:S03]  /*2470*/  LEA.HI.X.SX32 R12, R12, R10, 0x1, P1 ;  /* 0x0000000a0c0c7211 */ /* 0x000fc600008f0eff */
[----:B------:R-:W-:Y:S01]  /*2480*/  STL.64 [R1+0x390], R20 ;  /* 0x0003901401007387 */ /* 0x000fe20000100a00 */
[----:B------:R-:W-:-:S03]  /*2490*/  IMAD R9, R9, c[0x0][0x184], RZ ;  /* 0x0000610009097a24 */ /* 0x000fc600078e02ff */
[----:B------:R0:W-:Y:S01]  /*24a0*/  STL [R1+0x19dc], R13 ;  /* 0x0019dc0d01007387 */ /* 0x0001e20000100800 */
[----:B------:R-:W-:Y:S01]  /*24b0*/  LEA.HI.X.SX32 R25, R7, c[0x0][0x164], 0x1, P2 ;  /* 0x0000590007197a11 */ /* 0x000fe200010f0eff */
[----:B------:R-:W-:Y:S02]  /*24c0*/  IMAD R8, R8, c[0x0][0x184], RZ ;  /* 0x0000610008087a24 */ /* 0x000fe400078e02ff */
[----:B------:R1:W-:Y:S01]  /*24d0*/  STL [R1+0x19ec], R3 ;  /* 0x0019ec0301007387 */ /* 0x0003e20000100800 */
[-C--:B0-----:R-:W-:Y:S02]  /*24e0*/  LEA.HI.X.SX32 R13, R2, R10.reuse, 0x1, P0 ;  /* 0x0000000a020d7211 */ /* 0x081fe400000f0eff */
[C---:B------:R-:W-:Y:S02]  /*24f0*/  LEA R22, P0, R6.reuse, c[0x0][0x160], 0x1 ;  /* 0x0000580006167a11 */ /* 0x040fe400078008ff */
[----:B------:R-:W-:Y:S01]  /*2500*/  LEA.HI.X.SX32 R10, R11, R10, 0x1, P3 ;  /* 0x0000000a0b0a7211 */ /* 0x000fe200018f0eff */
[----:B-1----:R-:W-:Y:S01]  /*2510*/  IMAD.WIDE R2, R27, 0x2, R20 ;  /* 0x000000021b027825 */ /* 0x002fe200078e0214 */
[----:B------:R-:W-:Y:S01]  /*2520*/  STL [R1+0x19f0], R13 ;  /* 0x0019f00d01007387 */ /* 0x000fe20000100800 */
[----:B------:R-:W-:-:S02]  /*2530*/  LEA.HI.X.SX32 R23, R6, c[0x0][0x164], 0x1, P0 ;  /* 0x0000590006177a11 */ /* 0x000fc400000f0eff */
[----:B------:R-:W-:Y:S01]  /*2540*/  LEA R20, P1, R9, c[0x0][0x160], 0x1 ;  /* 0x0000580009147a11 */ /* 0x000fe200078208ff */
[----:B------:R-:W-:Y:S01]  /*2550*/  STL [R1+0x19e0], R12 ;  /* 0x0019e00c01007387 */ /* 0x000fe20000100800 */
[----:B------:R-:W-:Y:S01]  /*2560*/  IMAD.WIDE R6, R27, 0x2, R24 ;  /* 0x000000021b067825 */ /* 0x000fe200078e0218 */
[----:B------:R-:W-:Y:S02]  /*2570*/  LEA R18, P0, R8, c[0x0][0x160], 0x1 ;  /* 0x0000580008127a11 */ /* 0x000fe400078008ff */
[----:B------:R-:W-:Y:S01]  /*2580*/  STL [R1+0x19e8], R10 ;  /* 0x0019e80a01007387 */ /* 0x000fe20000100800 */
[----:B------:R-:W-:Y:S01]  /*2590*/  LEA.HI.X.SX32 R21, R9, c[0x0][0x164], 0x1, P1 ;  /* 0x0000590009157a11 */ /* 0x000fe200008f0eff */
[----:B------:R-:W-:Y:S02]  /*25a0*/  IMAD R5, R5, c[0x0][0x184], RZ ;  /* 0x0000610005057a24 */ /* 0x000fe400078e02ff */
[----:B------:R-:W-:Y:S01]  /*25b0*/  STL [R1+0x19e4], R2 ;  /* 0x0019e40201007387 */ /* 0x000fe20000100800 */
[----:B------:R-:W-:-:S03]  /*25c0*/  IMAD R0, R0, c[0x0][0x184], RZ ;  /* 0x0000610000007a24 */ /* 0x000fc600078e02ff */
[----:B------:R0:W-:Y:S01]  /*25d0*/  STL [R1+0x19c0], R3 ;  /* 0x0019c00301007387 */ /* 0x0001e20000100800 */
[----:B------:R-:W-:Y:S01]  /*25e0*/  LEA.HI.X.SX32 R19, R8, c[0x0][0x164], 0x1, P0 ;  /* 0x0000590008137a11 */ /* 0x000fe200000f0eff */
[----:B------:R-:W-:Y:S02]  /*25f0*/  IMAD R4, R4, c[0x0][0x184], RZ ;  /* 0x0000610004047a24 */ /* 0x000fe400078e02ff */
[----:B------:R-:W-:Y:S01]  /*2600*/  STL.64 [R1+0x398], R24 ;  /* 0x0003981801007387 */ /* 0x000fe20000100a00 */
[----:B------:R-:W-:-:S03]  /*2610*/  LEA R16, P2, R5, c[0x0][0x160], 0x1 ;  /* 0x0000580005107a11 */ /* 0x000fc600078408ff */
[----:B------:R-:W-:Y:S01]  /*2620*/  STL.64 [R1+0x3a0], R22 ;  /* 0x0003a01601007387 */ /* 0x000fe20000100a00 */
[----:B0-----:R-:W-:-:S03]  /*2630*/  IMAD.WIDE R2, R27, 0x2, R22 ;  /* 0x000000021b027825 */ /* 0x001fc600078e0216 */
[----:B------:R-:W-:Y:S01]  /*2640*/  STL [R1+0x19c4], R6 ;  /* 0x0019c40601007387 */ /* 0x000fe20000100800 */
[----:B------:R-:W-:-:S03]  /*2650*/  LEA R12, P0, R0, c[0x0][0x160], 0x1 ;  /* 0x00005800000c7a11 */ /* 0x000fc600078008ff */
[----:B------:R0:W-:Y:S01]  /*2660*/  STL [R1+0x19b0], R7 ;  /* 0x0019b00701007387 */ /* 0x0001e20000100800 */
[----:B------:R-:W-:-:S03]  /*2670*/  LEA R14, P1, R4, c[0x0][0x160], 0x1 ;  /* 0x00005800040e7a11 */ /* 0x000fc600078208ff */
[----:B------:R-:W-:Y:S01]  /*2680*/  STL [R1+0x19bc], R2 ;  /* 0x0019bc0201007387 */ /* 0x000fe20000100800 */
[----:B------:R-:W-:-:S03]  /*2690*/  LEA.HI.X.SX32 R17, R5, c[0x0][0x164], 0x1, P2 ;  /* 0x0000590005117a11 */ /* 0x000fc600010f0eff */
[----:B------:R1:W-:Y:S01]  /*26a0*/  STL [R1+0x19b4], R3 ;  /* 0x0019b40301007387 */ /* 0x0003e20000100800 */
[----:B0-----:R-:W-:-:S03]  /*26b0*/  IMAD.WIDE R6, R27, 0x2, R20 ;  /* 0x000000021b067825 */ /* 0x001fc600078e0214 */
[----:B------:R-:W-:Y:S01]  /*26c0*/  STL.64 [R1+0x3a8], R20 ;  /* 0x0003a81401007387 */ /* 0x000fe20000100a00 */
[----:B------:R-:W-:-:S03]  /*26d0*/  LEA.HI.X.SX32 R13, R0, c[0x0][0x164], 0x1, P0 ;  /* 0x00005900000d7a11 */ /* 0x000fc600000f0eff */
[----:B------:R-:W-:Y:S01]  /*26e0*/  STL.64 [R1+0x3b0], R18 ;  /* 0x0003b01201007387 */ /* 0x000fe20000100a00 */
[C---:B-1----:R-:W-:Y:S01]  /*26f0*/  IMAD.WIDE R2, R27.reuse, 0x2, R18 ;  /* 0x000000021b027825 */ /* 0x042fe200078e0212 */
[----:B------:R-:W-:Y:S02]  /*2700*/  LEA.HI.X.SX32 R15, R4, c[0x0][0x164], 0x1, P1 ;  /* 0x00005900040f7a11 */ /* 0x000fe400008f0eff */
[----:B------:R-:W-:Y:S04]  /*2710*/  STL [R1+0x19b8], R6 ;  /* 0x0019b80601007387 */ /* 0x000fe80000100800 */
[----:B------:R0:W-:Y:S04]  /*2720*/  STL [R1+0x1994], R7 ;  /* 0x0019940701007387 */ /* 0x0001e80000100800 */
[----:B------:R-:W-:Y:S01]  /*2730*/  STL [R1+0x19a0], R2 ;  /* 0x0019a00201007387 */ /* 0x000fe20000100800 */
[----:B------:R-:W-:-:S03]  /*2740*/  IMAD.WIDE R4, R27, 0x2, R12 ;  /* 0x000000021b047825 */ /* 0x000fc600078e020c */
[----:B------:R1:W-:Y:S01]  /*2750*/  STL [R1+0x1998], R3 ;  /* 0x0019980301007387 */ /* 0x0003e20000100800 */
[----:B0-----:R-:W-:-:S03]  /*2760*/  IMAD.WIDE R6, R27, 0x2, R14 ;  /* 0x000000021b067825 */ /* 0x001fc600078e020e */
[----:B------:R-:W-:Y:S04]  /*2770*/  STL.64 [R1+0x3b8], R16 ;  /* 0x0003b81001007387 */ /* 0x000fe80000100a00 */
[----:B------:R-:W-:Y:S01]  /*2780*/  STL.64 [R1+0x3c8], R12 ;  /* 0x0003c80c01007387 */ /* 0x000fe20000100a00 */
[----:B-1----:R-:W-:-:S03]  /*2790*/  IMAD.WIDE R2, R27, 0x2, R16 ;  /* 0x000000021b027825 */ /* 0x002fc600078e0210 */
[----:B------:R-:W-:Y:S04]  /*27a0*/  STL.64 [R1+0x3c0], R14 ;  /* 0x0003c00e01007387 */ /* 0x000fe80000100a00 */
[----:B------:R-:W2:Y:S01]  /*27b0*/  LDL.64 R26, [R1+0x390] ;  /* 0x00039000011a7983 */ /* 0x000ea20000100a00 */
[----:B------:R-:W-:-:S03]  /*27c0*/  IMAD R0, R29, 0x3e, RZ ;  /* 0x0000003e1d007824 */ /* 0x000fc600078e02ff */
[----:B------:R-:W-:Y:S04]  /*27d0*/  STL [R1+0x199c], R2 ;  /* 0x00199c0201007387 */ /* 0x000fe80000100800 */
[----:B------:R-:W-:Y:S04]  /*27e0*/  STL [R1+0x1988], R3 ;  /* 0x0019880301007387 */ /* 0x000fe80000100800 */
[----:B------:R-:W-:Y:S04]  /*27f0*/  STL [R1+0x198c], R6 ;  /* 0x00198c0601007387 */ /* 0x000fe80000100800 */
[----:B------:R0:W-:Y:S04]  /*2800*/  STL [R1+0x1970], R7 ;  /* 0x0019700701007387 */ /* 0x0001e80000100800 */
[----:B------:R-:W-:Y:S04]  /*2810*/  STL [R1+0x1984], R4 ;  /* 0x0019840401007387 */ /* 0x000fe80000100800 */
[----:B------:R1:W-:Y:S01]  /*2820*/  STL [R1+0x197c], R5 ;  /* 0x00197c0501007387 */ /* 0x0003e20000100800 */
[----:B0-----:R-:W-:-:S04]  /*2830*/  IMAD.WIDE R6, R0, 0x2, R22 ;  /* 0x0000000200067825 */ /* 0x001fc800078e0216 */
[----:B-1----:R-:W-:-:S04]  /*2840*/  IMAD.WIDE R4, R0, 0x2, R24 ;  /* 0x0000000200047825 */ /* 0x002fc800078e0218 */
[C---:B------:R-:W-:Y:S02]  /*2850*/  IMAD R8, R29.reuse, 0x3d, RZ ;  /* 0x0000003d1d087824 */ /* 0x040fe400078e02ff */
[----:B------:R-:W-:Y:S02]  /*2860*/  IMAD R10, R29, 0x33, RZ ;  /* 0x000000331d0a7824 */ /* 0x000fe400078e02ff */
[----:B--2---:R-:W-:-:S05]  /*2870*/  IMAD.WIDE R2, R0, 0x2, R26 ;  /* 0x0000000200027825 */ /* 0x004fca00078e021a */
[----:B------:R-:W-:Y:S04]  /*2880*/  STL [R1+0x1980], R2 ;  /* 0x0019800201007387 */ /* 0x000fe80000100800 */
[----:B------:R0:W-:Y:S04]  /*2890*/  STL [R1+0x1974], R3 ;  /* 0x0019740301007387 */ /* 0x0001e80000100800 */
[----:B------:R-:W-:Y:S04]  /*28a0*/  STL [R1+0x1978], R4 ;  /* 0x0019780401007387 */ /* 0x000fe80000100800 */
[----:B------:R1:W-:Y:S01]  /*28b0*/  STL [R1+0x1968], R5 ;  /* 0x0019680501007387 */ /* 0x0003e20000100800 */
[----:B0-----:R-:W-:-:S03]  /*28c0*/  IMAD.WIDE R2, R0, 0x2, R20 ;  /* 0x0000000200027825 */ /* 0x001fc600078e0214 */
[----:B------:R-:W-:Y:S04]  /*28d0*/  STL [R1+0x196c], R6 ;  /* 0x00196c0601007387 */ /* 0x000fe80000100800 */
[----:B------:R0:W-:Y:S01]  /*28e0*/  STL [R1+0x1950], R7 ;  /* 0x0019500701007387 */ /* 0x0001e20000100800 */
[----:B-1----:R-:W-:-:S03]  /*28f0*/  IMAD.WIDE R4, R0, 0x2, R18 ;  /* 0x0000000200047825 */ /* 0x002fc600078e0212 */
[----:B------:R-:W-:Y:S04]  /*2900*/  STL [R1+0x1964], R2 ;  /* 0x0019640201007387 */ /* 0x000fe80000100800 */
[----:B------:R1:W-:Y:S01]  /*2910*/  STL [R1+0x195c], R3 ;  /* 0x00195c0301007387 */ /* 0x0003e20000100800 */
[----:B0-----:R-:W-:-:S03]  /*2920*/  IMAD.WIDE R6, R0, 0x2, R14 ;  /* 0x0000000200067825 */ /* 0x001fc600078e020e */
[----:B------:R-:W-:Y:S01]  /*2930*/  STL [R1+0x1960], R4 ;  /* 0x0019600401007387 */ /* 0x000fe20000100800 */
[----:B-1----:R-:W-:-:S03]  /*2940*/  IMAD.WIDE R2, R0, 0x2, R16 ;  /* 0x0000000200027825 */ /* 0x002fc600078e0210 */
        /* <DEDUP_REMOVED lines=23> */
[----:B------:R-:W-:Y:S02]  /*2ac0*/  IMAD R0, R29, 0x3c, RZ ;  /* 0x0000003c1d007824 */ /* 0x000fe400078e02ff */
[C---:B-1----:R-:W-:Y:S01]  /*2ad0*/  IMAD.WIDE R2, R8.reuse, 0x2, R16 ;  /* 0x0000000208027825 */ /* 0x042fe200078e0210 */
        /* <DEDUP_REMOVED lines=196> */
[----:B------:R-:W-:Y:S02]  /*3720*/  IMAD R0, R29, 0x34, RZ ;  /* 0x000000341d007824 */ /* 0x000fe400078e02ff */
[C---:B0-----:R-:W-:Y:S01]  /*3730*/  IMAD.WIDE R6, R8.reuse, 0x2, R14 ;  /* 0x0000000208067825 */ /* 0x041fe200078e020e */
[----:B------:R-:W-:Y:S03]  /*3740*/  STL [R1+0x1720], R4 ;  /* 0x0017200401007387 */ /* 0x000fe60000100800 */
        /* <DEDUP_REMOVED lines=9> */
[----:B------:R1:W-:Y:S04]  /*37e0*/  STL [R1+0x16fc], R5 ;  /* 0x0016fc0501007387 */ /* 0x0003e80000100800 */
[----:B------:R-:W-:Y:S01]  /*37f0*/  STL [R1+0x1700], R2 ;  /* 0x0017000201007387 */ /* 0x000fe20000100800 */
[----:B0-----:R-:W-:-:S03]  /*3800*/  IMAD.WIDE R6, R0, 0x2, R20 ;  /* 0x0000000200067825 */ /* 0x001fc600078e0214 */
[----:B------:R0:W-:Y:S01]  /*3810*/  STL [R1+0x16f4], R3 ;  /* 0x0016f40301007387 */ /* 0x0001e20000100800 */
[----:B-1----:R-:W-:-:S05]  /*3820*/  IMAD.WIDE R4, R0, 0x2, R24 ;  /* 0x0000000200047825 */ /* 0x002fca00078e0218 */
[----:B------:R-:W-:Y:S01]  /*3830*/  STL [R1+0x16f8], R4 ;  /* 0x0016f80401007387 */ /* 0x000fe20000100800 */
[----:B0-----:R-:W-:-:S03]  /*3840*/  IMAD.WIDE R2, R0, 0x2, R22 ;  /* 0x0000000200027825 */ /* 0x001fc600078e0216 */
        /* <DEDUP_REMOVED lines=11> */
[----:B------:R-:W-:-:S04]  /*3900*/  IMAD.WIDE R8, R10, 0x2, R26 ;  /* 0x000000020a087825 */ /* 0x000fc800078e021a */
[----:B-1----:R-:W-:Y:S01]  /*3910*/  IMAD.WIDE R4, R0, 0x2, R14 ;  /* 0x0000000200047825 */ /* 0x002fe200078e020e */
        /* <DEDUP_REMOVED lines=10> */
[----:B------:R-:W-:Y:S04]  /*39c0*/  STL [R1+0xa3c], R2 ;  /* 0x000a3c0201007387 */ /* 0x000fe80000100800 */
[----:B------:R0:W-:Y:S01]  /*39d0*/  STL [R1+0xa38], R3 ;  /* 0x000a380301007387 */ /* 0x0001e20000100800 */
[----:B-1----:R-:W-:-:S03]  /*39e0*/  IMAD.WIDE R8, R10, 0x2, R18 ;  /* 0x000000020a087825 */ /* 0x002fc600078e0212 */
[----:B------:R-:W-:Y:S01]  /*39f0*/  STL [R1+0xa44], R4 ;  /* 0x000a440401007387 */ /* 0x000fe20000100800 */
[----:B------:R-:W-:-:S03]  /*3a00*/  IMAD R0, R29, 0x32, RZ ;  /* 0x000000321d007824 */ /* 0x000fc600078e02ff */
        /* <DEDUP_REMOVED lines=449> */
[----:B------:R-:W-:-:S03]  /*5620*/  IMAD.SHL.U32 R0, R29, 0x20, RZ ;  /* 0x000000201d007824 */ /* 0x000fc600078e00ff */
        /* <DEDUP_REMOVED lines=752> */
[----:B------:R-:W-:-:S03]  /*8530*/  IMAD.SHL.U32 R0, R29, 0x2, RZ ;  /* 0x000000021d007824 */ /* 0x000fc600078e00ff */
[----:B------:R0:W-:Y:S01]  /*8540*/  STL [R1+0x1648], R7 ;  /* 0x0016480701007387 */ /* 0x0001e20000100800 */
[----:B-1----:R-:W-:-:S03]  /*8550*/  IMAD.WIDE R4, R10, 0x2, R14 ;  /* 0x000000020a047825 */ /* 0x002fc600078e020e */
[----:B------:R-:W-:Y:S04]  /*8560*/  STL [R1+0x1654], R8 ;  /* 0x0016540801007387 */ /* 0x000fe80000100800 */
[----:B------:R-:W-:Y:S01]  /*8570*/  STL [R1+0x1650], R9 ;  /* 0x0016500901007387 */ /* 0x000fe20000100800 */
[----:B0-----:R-:W-:-:S03]  /*8580*/  IMAD.WIDE R6, R10, 0x2, R12 ;  /* 0x000000020a067825 */ /* 0x001fc600078e020c */
        /* <DEDUP_REMOVED lines=8> */
[----:B------:R-:W-:Y:S01]  /*8610*/  STL [R1+0x1674], R2 ;  /* 0x0016740201007387 */ /* 0x000fe20000100800 */
[----:B------:R-:W-:-:S03]  /*8620*/  IMAD.WIDE R8, R0, 0x2, R20 ;  /* 0x0000000200087825 */ /* 0x000fc600078e0214 */
        /* <DEDUP_REMOVED lines=9> */
[----:B------:R0:W-:Y:S04]  /*86c0*/  STL [R1+0x1688], R9 ;  /* 0x0016880901007387 */ /* 0x0001e80000100800 */
[----:B------:R-:W-:Y:S01]  /*86d0*/  STL [R1+0x1694], R2 ;  /* 0x0016940201007387 */ /* 0x000fe20000100800 */
[----:B-1----:R-:W-:-:S03]  /*86e0*/  IMAD.WIDE R6, R0, 0x2, R14 ;  /* 0x0000000200067825 */ /* 0x002fc600078e020e */
[----:B------:R1:W-:Y:S01]  /*86f0*/  STL [R1+0x1690], R3 ;  /* 0x0016900301007387 */ /* 0x0003e20000100800 */
[----:B0-----:R-:W-:-:S03]  /*8700*/  IMAD.WIDE R8, R0, 0x2, R12 ;  /* 0x0000000200087825 */ /* 0x001fc600078e020c */
[----:B------:R-:W-:Y:S01]  /*8710*/  STL [R1+0x169c], R4 ;  /* 0x00169c0401007387 */ /* 0x000fe20000100800 */
[----:B-1----:R-:W-:-:S03]  /*8720*/  IMAD.WIDE R2, R29, 0x2, R26 ;  /* 0x000000021d027825 */ /* 0x002fc600078e021a */
[----:B------:R-:W0:Y:S04]  /*8730*/  S2R R26, SR_TID.X ;  /* 0x00000000001a7919 */ /* 0x000e280000002100 */
[----:B------:R1:W-:Y:S04]  /*8740*/  STL [R1+0x1698], R5 ;  /* 0x0016980501007387 */ /* 0x0003e80000100800 */
[----:B------:R-:W-:Y:S04]  /*8750*/  STL [R1+0x16a4], R6 ;  /* 0x0016a40601007387 */ /* 0x000fe80000100800 */
[----:B------:R2:W-:Y:S01]  /*8760*/  STL [R1+0x16a0], R7 ;  /* 0x0016a00701007387 */ /* 0x0005e20000100800 */
[----:B-1----:R-:W-:-:S03]  /*8770*/  IMAD.WIDE R4, R29, 0x2, R24 ;  /* 0x000000021d047825 */ /* 0x002fc600078e0218 */
[----:B------:R-:W-:Y:S04]  /*8780*/  STL [R1+0x16ac], R8 ;  /* 0x0016ac0801007387 */ /* 0x000fe80000100800 */
[----:B------:R1:W-:Y:S01]  /*8790*/  STL [R1+0x16a8], R9 ;  /* 0x0016a80901007387 */ /* 0x0003e20000100800 */
[----:B--2---:R-:W-:-:S03]  /*87a0*/  IMAD.WIDE R6, R29, 0x2, R22 ;  /* 0x000000021d067825 */ /* 0x004fc600078e0216 */
        /* <DEDUP_REMOVED lines=10> */
[----:B------:R-:W-:Y:S01]  /*8850*/  STL [R1+0x16c8], R9 ;  /* 0x0016c80901007387 */ /* 0x000fe20000100800 */
[----:B--2---:R-:W-:-:S03]  /*8860*/  IMAD.WIDE R6, R29, 0x2, R14 ;  /* 0x000000021d067825 */ /* 0x004fc600078e020e */
[----:B------:R-:W-:Y:S04]  /*8870*/  STL [R1+0x16d4], R2 ;  /* 0x0016d40201007387 */ /* 0x000fe80000100800 */
[----:B------:R1:W-:Y:S04]  /*8880*/  STL [R1+0x16d0], R3 ;  /* 0x0016d00301007387 */ /* 0x0003e80000100800 */
[----:B------:R0:W-:Y:S04]  /*8890*/  STL [R1+0x16dc], R4 ;  /* 0x0016dc0401007387 */ /* 0x0001e80000100800 */
[----:B------:R-:W-:Y:S01]  /*88a0*/  STL [R1+0x16d8], R5 ;  /* 0x0016d80501007387 */ /* 0x000fe20000100800 */
[----:B-1----:R-:W-:-:S03]  /*88b0*/  IMAD.WIDE R2, R29, 0x2, R12 ;  /* 0x000000021d027825 */ /* 0x002fc600078e020c */
[----:B------:R-:W-:Y:S04]  /*88c0*/  STL [R1+0x16e4], R6 ;  /* 0x0016e40601007387 */ /* 0x000fe80000100800 */
[----:B------:R-:W-:Y:S01]  /*88d0*/  STL [R1+0x16e0], R7 ;  /* 0x0016e00701007387 */ /* 0x000fe20000100800 */
[----:B0-----:R-:W-:-:S03]  /*88e0*/  IMAD.SHL.U32 R4, R26, 0x200, RZ ;  /* 0x000002001a047824 */ /* 0x001fc600078e00ff */
[----:B------:R0:W-:Y:S04]  /*88f0*/  STL [R1+0x16ec], R2 ;  /* 0x0016ec0201007387 */ /* 0x0001e80000100800 */
[----:B------:R1:W-:Y:S04]  /*8900*/  STL [R1+0x16e8], R3 ;  /* 0x0016e80301007387 */ /* 0x0003e80000100800 */
[----:B------:R-:W-:Y:S04]  /*8910*/  STL [R1+0x9ec], RZ ;  /* 0x0009ecff01007387 */ /* 0x000fe80000100800 */
[----:B------:R-:W-:Y:S04]  /*8920*/  STL [R1+0x3e0], RZ ;  /* 0x0003e0ff01007387 */ /* 0x000fe80000100800 */
[----:B------:R2:W-:Y:S04]  /*8930*/  STL [R1+0x1a70], R4 ;  /* 0x001a700401007387 */ /* 0x0005e80000100800 */
        /* <DEDUP_REMOVED lines=34> */
[----:B------:R-:W-:-:S03]  /*8b60*/  LOP3.LUT R28, R26, 0x3f, RZ, 0xc0, !PT ;  /* 0x0000003f1a1c7812 */ /* 0x000fc600078ec0ff */
[----:B------:R3:W-:Y:S04]  /*8b70*/  STL [R1+0x36c], RZ ;  /* 0x00036cff01007387 */ /* 0x0007e80000100800 */
[----:B------:R3:W-:Y:S04]  /*8b80*/  STL [R1+0x310], RZ ;  /* 0x000310ff01007387 */ /* 0x0007e80000100800 */
[----:B------:R3:W-:Y:S04]  /*8b90*/  STL [R1+0x314], RZ ;  /* 0x000314ff01007387 */ /* 0x0007e80000100800 */
[----:B------:R3:W-:Y:S04]  /*8ba0*/  STL [R1+0x318], RZ ;  /* 0x000318ff01007387 */ /* 0x0007e80000100800 */
[----:B------:R3:W-:Y:S01]  /*8bb0*/  STL [R1+0x31c], RZ ;  /* 0x00031cff01007387 */ /* 0x0007e20000100800 */
[----:B0-----:R-:W-:-:S03]  /*8bc0*/  IMAD.SHL.U32 R2, R28, 0x2, RZ ;  /* 0x000000021c027824 */ /* 0x001fc600078e00ff */
[----:B------:R3:W-:Y:S04]  /*8bd0*/  STL [R1+0x1c0], RZ ;  /* 0x0001c0ff01007387 */ /* 0x0007e80000100800 */
[----:B------:R3:W-:Y:S04]  /*8be0*/  STL [R1+0x1c4], RZ ;  /* 0x0001c4ff01007387 */ /* 0x0007e80000100800 */
[----:B------:R3:W-:Y:S04]  /*8bf0*/  STL [R1+0x1c8], RZ ;  /* 0x0001c8ff01007387 */ /* 0x0007e80000100800 */
[----:B------:R3:W-:Y:S04]  /*8c00*/  STL [R1+0x1cc], RZ ;  /* 0x0001ccff01007387 */ /* 0x0007e80000100800 */
[----:B------:R-:W4:Y:S04]  /*8c10*/  LDL.LU R28, [R1] ;  /* 0x00000000011c7983 */ /* 0x000f280000300800 */
        /* <DEDUP_REMOVED lines=60> */
[----:B------:R-:W5:Y:S04]  /*8fe0*/  LDL R26, [R1+0x1a30] ;  /* 0x001a3000011a7983 */ /* 0x000f680000100800 */
        /* <DEDUP_REMOVED lines=24> */
[----:B-1----:R-:W-:Y:S01]  /*9170*/  IMAD.SHL.U32 R3, R29, 0x40, RZ ;  /* 0x000000401d037824 */ /* 0x002fe200078e00ff */
[----:B------:R-:W-:-:S02]  /*9180*/  ULDC UR4, c[0x0][0x18c] ;  /* 0x0000630000047ab9 */ /* 0x000fc40000000800 */
[----:B------:R-:W-:Y:S01]  /*9190*/  USHF.R.S32.HI UR5, URZ, 0x1f, UR6 ;  /* 0x0000001f3f057899 */ /* 0x000fe20008011406 */
[----:B----4-:R-:W-:Y:S01]  /*91a0*/  LOP3.LUT R28, R28, 0x2000, R4, 0xf8, !PT ;  /* 0x000020001c1c7812 */ /* 0x010fe200078ef804 */
[----:B------:R-:W-:Y:S01]  /*91b0*/  USHF.L.U32 UR4, UR4, 0x6, URZ ;  /* 0x0000000604047899 */ /* 0x000fe2000800063f */
[----:B------:R-:W-:Y:S01]  /*91c0*/  SHF.R.S32.HI R0, RZ, 0x1f, R3 ;  /* 0x0000001fff007819 */ /* 0x000fe20000011403 */
[----:B------:R-:W-:Y:S01]  /*91d0*/  ULEA.HI UR5, UR5, UR6, URZ, 0x6 ;  /* 0x0000000605057291 */ /* 0x000fe2000f8f303f */
[C---:B------:R-:W-:Y:S01]  /*91e0*/  LOP3.LUT R5, R2.reuse, 0x10, RZ, 0x3c, !PT ;  /* 0x0000001002057812 */ /* 0x040fe200078e3cff */
[----:B------:R-:W-:Y:S01]  /*91f0*/  USHF.R.S32.HI UR6, URZ, 0x1f, UR4 ;  /* 0x0000001f3f067899 */ /* 0x000fe20008011404 */
[C---:B--2---:R-:W-:Y:S02]  /*9200*/  LOP3.LUT R4, R2.reuse, 0x20, RZ, 0x3c, !PT ;  /* 0x0000002002047812 */ /* 0x044fe400078e3cff */
[C---:B------:R-:W-:Y:S01]  /*9210*/  SHF.L.U64.HI R0, R3.reuse, 0x1, R0 ;  /* 0x0000000103007819 */ /* 0x040fe20000010200 */
[----:B------:R-:W-:Y:S01]  /*9220*/  IMAD.SHL.U32 R3, R3, 0x2, RZ ;  /* 0x0000000203037824 */ /* 0x000fe200078e00ff */
[----:B------:R-:W-:-:S02]  /*9230*/  LOP3.LUT R6, R2, 0x30, RZ, 0x3c, !PT ;  /* 0x0000003002067812 */ /* 0x000fc400078e3cff */
[C---:B------:R-:W-:Y:S02]  /*9240*/  LOP3.LUT R5, R2.reuse, 0x40, RZ, 0x3c, !PT ;  /* 0x0000004002057812 */ /* 0x040fe400078e3cff */
[C---:B------:R-:W-:Y:S02]  /*9250*/  LOP3.LUT R4, R2.reuse, 0x50, RZ, 0x3c, !PT ;  /* 0x0000005002047812 */ /* 0x040fe400078e3cff */
[C---:B------:R-:W-:Y:S02]  /*9260*/  LOP3.LUT R6, R2.reuse, 0x60, RZ, 0x3c, !PT ;  /* 0x0000006002067812 */ /* 0x040fe400078e3cff */
[----:B------:R-:W-:Y:S02]  /*9270*/  LOP3.LUT R5, R2, 0x70, RZ, 0x3c, !PT ;  /* 0x0000007002057812 */ /* 0x000fe400078e3cff */
[----:B------:R-:W-:Y:S01]  /*9280*/  LOP3.LUT R29, R28, 0x40, RZ, 0x3c, !PT ;  /* 0x000000401c1d7812 */ /* 0x000fe200078e3cff */
[----:B------:R-:W-:Y:S02]  /*9290*/  USHF.L.U32 UR10, UR4, 0x1, URZ ;  /* 0x00000001040a7899 */ /* 0x000fe4000800063f */
[----:B------:R-:W-:-:S02]  /*92a0*/  USHF.R.S32.HI UR5, URZ, 0x6, UR5 ;  /* 0x000000063f057899 */ /* 0x000fc40008011405 */
[----:B------:R-:W-:Y:S01]  /*92b0*/  USHF.L.U64.HI UR6, UR4, 0x1, UR6 ;  /* 0x0000000104067899 */ /* 0x000fe20008010206 */
[----:B---3-5:R-:W-:Y:S02]  /*92c0*/  LOP3.LUT R4, R26, 0x40, RZ, 0x3c, !PT ;  /* 0x000000401a047812 */ /* 0x028fe400078e3cff */
.L_x_3:
[----:B0-----:R-:W2:Y:S04]  /*92d0*/  LDL.64 R6, [R1+0x3c8] ;  /* 0x0003c80001067983 */ /* 0x001ea80000100a00 */
[----:B--2---:R0:W-:Y:S04]  /*92e0*/  STL [R1+0x2dd8], R7 ;  /* 0x002dd80701007387 */ /* 0x0041e80000100800 */
[----:B0-----:R-:W2:Y:S01]  /*92f0*/  LDL R7, [R1+0x9ec] ;  /* 0x0009ec0001077983 */ /* 0x001ea20000100800 */
[----:B------:R-:W-:-:S03]  /*9300*/  IMAD.MOV.U32 R4, RZ, RZ, -0x40 ;  /* 0xffffffc0ff047424 */ /* 0x000fc600078e00ff */
[----:B------:R-:W-:Y:S04]  /*9310*/  STL [R1+0x271c], R3 ;  /* 0x00271c0301007387 */ /* 0x000fe80000100800 */
        /* <DEDUP_REMOVED lines=73> */
[----:B------:R-:W-:Y:S01]  /*97b0*/  STL [R1+0x2920], R3 ;  /* 0x0029200301007387 */ /* 0x000fe20000100800 */
[----:B--2---:R-:W-:-:S03]  /*97c0*/  IMAD R4, R7, R4, c[0x0][0x180] ;  /* 0x0000600007047624 */ /* 0x004fc600078e0204 */
        /* <DEDUP_REMOVED lines=150> */
[----:B-----5:R-:W-:Y:S04]  /*a130*/  STL [R1+0x26c8], R13 ;  /* 0x0026c80d01007387 */ /* 0x020fe80000100800 */
        /* <DEDUP_REMOVED lines=226> */
[----:B------:R0:W-:Y:S04]  /*af60*/  STL [R1+0x2dd4], R2 ;  /* 0x002dd40201007387 */ /* 0x0001e80000100800 */
        /* <DEDUP_REMOVED lines=23> */
[----:B------:R-:W2:Y:S01]  /*b0e0*/  LDL.LU R7, [R1+0x2dd8] ;  /* 0x002dd80001077983 */ /* 0x000ea20000300800 */
[----:B------:R-:W-:-:S02]  /*b0f0*/  ISETP.GT.AND P0, PT, R4, RZ, PT ;  /* 0x000000ff0400720c */ /* 0x000fc40003f04270 */
[----:B0-----:R-:W-:Y:S02]  /*b100*/  PRMT R2, RZ, 0x7610, R2 ;  /* 0x00007610ff027816 */ /* 0x001fe40000000002 */
[----:B------:R-:W-:Y:S02]  /*b110*/  PRMT R3, RZ, 0x7610, R3 ;  /* 0x00007610ff037816 */ /* 0x000fe40000000003 */
[----:B------:R-:W-:-:S07]  /*b120*/  PRMT R13, RZ, 0x7610, R13 ;  /* 0x00007610ff0d7816 */ /* 0x000fce000000000d */
[----:B--2---:R-:W2:Y:S04]  /*b130*/  @P0 LDG.E.U16 R2, [R6.64] ;  /* 0x0000000806020981 */ /* 0x004ea8000c1e1500 */
[----:B--2---:R0:W-:Y:S04]  /*b140*/  STL [R1+0x9e8], R2 ;  /* 0x0009e80201007387 */ /* 0x0041e80000100800 */
[----:B0-----:R-:W2:Y:S04]  /*b150*/  LDL.LU R2, [R1+0x2dd4] ;  /* 0x002dd40001027983 */ /* 0x001ea80000300800 */
[----:B------:R-:W3:Y:S04]  /*b160*/  LDL.64 R6, [R1+0x3c0] ;  /* 0x0003c00001067983 */ /* 0x000ee80000100a00 */
[----:B---3--:R-:W3:Y:S04]  /*b170*/  @P0 LDG.E.U16 R3, [R6.64] ;  /* 0x0000000806030981 */ /* 0x008ee8000c1e1500 */
[----:B---3--:R0:W-:Y:S04]  /*b180*/  STL [R1+0x9e4], R3 ;  /* 0x0009e40301007387 */ /* 0x0081e80000100800 */
[----:B0-----:R-:W3:Y:S04]  /*b190*/  LDL.LU R3, [R1+0x2dd0] ;  /* 0x002dd00001037983 */ /* 0x001ee80000300800 */
[----:B------:R-:W4:Y:S01]  /*b1a0*/  LDL.64 R6, [R1+0x3b8] ;  /* 0x0003b80001067983 */ /* 0x000f220000100a00 */
[----:B---3--:R-:W-:-:S03]  /*b1b0*/  PRMT R3, RZ, 0x7610, R3 ;  /* 0x00007610ff037816 */ /* 0x008fc60000000003 */
[----:B----4-:R-:W3:Y:S04]  /*b1c0*/  @P0 LDG.E.U16 R13, [R6.64] ;  /* 0x00000008060d0981 */ /* 0x010ee8000c1e1500 */
        /* <DEDUP_REMOVED lines=8> */
[----:B------:R-:W-:-:S02]  /*b250*/  ISETP.GT.AND P1, PT, R4, 0x1, PT ;  /* 0x000000010400780c */ /* 0x000fc40003f24270 */
[----:B---3--:R-:W-:Y:S01]  /*b260*/  PRMT R3, RZ, 0x7610, R3 ;  /* 0x00007610ff037816 */ /* 0x008fe20000000003 */
        /* <DEDUP_REMOVED lines=18> */
[----:B------:R-:W4:Y:S04]  /*b390*/  LDL R6, [R1+0x16e8] ;  /* 0x0016e80001067983 */ /* 0x000f280000100800 */
[----:B------:R-:W4:Y:S01]  /*b3a0*/  LDL R7, [R1+0x16ec] ;  /* 0x0016ec0001077983 */ /* 0x000f220000100800 */
[----:B---3--:R-:W-:-:S02]  /*b3b0*/  PRMT R3, RZ, 0x7610, R3 ;  /* 0x00007610ff037816 */ /* 0x008fc40000000003 */
[----:B----4-:R-:W-:-:S04]  /*b3c0*/  @P1 LOP3.LUT R7, R7, R6, RZ, 0x3c, !PT ;  /* 0x0000000607071212 */ /* 0x010fc800078e3cff */
[----:B------:R-:W-:-:S04]  /*b3d0*/  @P1 LOP3.LUT R6, R7, R6, RZ, 0x3c, !PT ;  /* 0x0000000607061212 */ /* 0x000fc800078e3cff */
[----:B------:R-:W-:-:S05]  /*b3e0*/  @P1 LOP3.LUT R7, R7, R6, RZ, 0x3c, !PT ;  /* 0x0000000607071212 */ /* 0x000fca00078e3cff */
[----:B------:R-:W3:Y:S04]  /*b3f0*/  @P1 LDG.E.U16 R13, [R6.64] ;  /* 0x00000008060d1981 */ /* 0x000ee8000c1e1500 */
        /* <DEDUP_REMOVED lines=31> */
[----:B------:R-:W-:-:S02]  /*b5f0*/  ISETP.GT.AND P0, PT, R4, 0x2, PT ;  /* 0x000000020400780c */ /* 0x000fc40003f04270 */
[----:B---3--:R-:W-:Y:S02]  /*b600*/  PRMT R3, RZ, 0x7610, R3 ;  /* 0x00007610ff037816 */ /* 0x008fe40000000003 */
        /* <DEDUP_REMOVED lines=1309> */
[----:B0-----:R-:W3:Y:S01]  /*107e0*/  LDL.LU R3, [R1+0x2b68] ;  /* 0x002b680001037983 */ /* 0x001ee20000300800 */
[----:B------:R-:W4:Y:S02]  /*107f0*/  LDL R6, [R1+0x1248] ;  /* 0x0012480001067983 */ /* 0x000f240000100800 */
        /* <DEDUP_REMOVED lines=2327> */
[----:B------:R-:W4:Y:S02]  /*19970*/  LDL R7, [R1+0xa54] ;  /* 0x000a540001077983 */ /* 0x000f240000100800 */
[----:B----4-:R-:W-:-:S04]  /*19980*/  @P1 LOP3.LUT R7, R7, R6, RZ, 0x3c, !PT ;  /* 0x0000000607071212 */ /* 0x010fc800078e3cff */
[----:B------:R-:W-:-:S04]  /*19990*/  @P1 LOP3.LUT R6, R7, R6, RZ, 0x3c, !PT ;  /* 0x0000000607061212 */ /* 0x000fc800078e3cff */
[----:B------:R-:W-:-:S05]  /*199a0*/  @P1 LOP3.LUT R7, R7, R6, RZ, 0x3c, !PT ;  /* 0x0000000607071212 */ /* 0x000fca00078e3cff */
[----:B------:R-:W4:Y:S04]  /*199b0*/  @P1 LDG.E.U16 R3, [R6.64] ;  /* 0x0000000806031981 */ /* 0x000f28000c1e1500 */
[----:B----4-:R0:W-:Y:S04]  /*199c0*/  STL [R1+0x134], R3 ;  /* 0x0001340301007387 */ /* 0x0101e80000100800 */
[----:B0-----:R-:W4:Y:S01]  /*199d0*/  LDL.LU R3, [R1+0x2768] ;  /* 0x0027680001037983 */ /* 0x001f220000300800 */
[----:B------:R-:W2:Y:S02]  /*199e0*/  LDL R6, [R1+0xa48] ;  /* 0x000a480001067983 */ /* 0x000ea40000100800 */
[----:B------:R-:W2:Y:S01]  /*199f0*/  LDL R7, [R1+0xa4c] ;  /* 0x000a4c0001077983 */ /* 0x000ea20000100800 */
[----:B----4-:R-:W-:-:S02]  /*19a00*/  PRMT R3, RZ, 0x7610, R3 ;  /* 0x00007610ff037816 */ /* 0x010fc40000000003 */
[----:B--2---:R-:W-:-:S04]  /*19a10*/  @P1 LOP3.LUT R7, R7, R6, RZ, 0x3c, !PT ;  /* 0x0000000607071212 */ /* 0x004fc800078e3cff */
[----:B------:R-:W-:-:S04]  /*19a20*/  @P1 LOP3.LUT R6, R7, R6, RZ, 0x3c, !PT ;  /* 0x0000000607061212 */ /* 0x000fc800078e3cff */
[----:B------:R-:W-:-:S05]  /*19a30*/  @P1 LOP3.LUT R7, R7, R6, RZ, 0x3c, !PT ;  /* 0x0000000607071212 */ /* 0x000fca00078e3cff */
[----:B------:R-:W2:Y:S04]  /*19a40*/  @P1 LDG.E.U16 R3, [R6.64] ;  /* 0x0000000806031981 */ /* 0x000ea8000c1e1500 */
[----:B--2---:R0:W-:Y:S04]  /*19a50*/  STL [R1+0x128], R3 ;  /* 0x0001280301007387 */ /* 0x0041e80000100800 */
[----:B0-----:R-:W2:Y:S01]  /*19a60*/  LDL.LU R3, [R1+0x2764] ;  /* 0x0027640001037983 */ /* 0x001ea20000300800 */
[----:B------:R-:W4:Y:S02]  /*19a70*/  LDL R6, [R1+0xa40] ;  /* 0x000a400001067983 */ /* 0x000f240000100800 */
[----:B------:R-:W4:Y:S01]  /*19a80*/  LDL R7, [R1+0xa44] ;  /* 0x000a440001077983 */ /* 0x000f220000100800 */
[----:B--2---:R-:W-:-:S02]  /*19a90*/  PRMT R3, RZ, 0x7610, R3 ;  /* 0x00007610ff037816 */ /* 0x004fc40000000003 */
[----:B----4-:R-:W-:-:S04]  /*19aa0*/  @P1 LOP3.LUT R7, R7, R6, RZ, 0x3c, !PT ;  /* 0x0000000607071212 */ /* 0x010fc800078e3cff */
        /* <DEDUP_REMOVED lines=16> */
[----:B------:R-:W-:-:S02]  /*19bb0*/  ISETP.GT.AND P0, PT, R4, 0x34, PT ;  /* 0x000000340400780c */ /* 0x000fc40003f04270 */
[----:B--2---:R-:W-:Y:S02]  /*19bc0*/  PRMT R3, RZ, 0x7610, R3 ;  /* 0x00007610ff037816 */ /* 0x004fe40000000003 */
        /* <DEDUP_REMOVED lines=149> */
[----:B------:R0:W2:Y:S04]  /*1a520*/  @P1 LDG.E.U16 R3, [R6.64] ;  /* 0x0000000806031981 */ /* 0x0000a8000c1e1500 */
[----:B0-----:R-:W4:Y:S04]  /*1a530*/  LDL R6, [R1+0x173c] ;  /* 0x00173c0001067983 */ /* 0x001f280000100800 */
[----:B------:R-:W4:Y:S01]  /*1a540*/  LDL R7, [R1+0x1744] ;  /* 0x0017440001077983 */ /* 0x000f220000100800 */
[----:B---3--:R-:W-:-:S03]  /*1a550*/  PRMT R13, RZ, 0x7610, R13 ;  /* 0x00007610ff0d7816 */ /* 0x008fc6000000000d */
[----:B--2---:R-:W-:Y:S01]  /*1a560*/  STL [R1+0x25b4], R3 ;  /* 0x0025b40301007387 */ /* 0x004fe20000100800 */
[----:B----4-:R-:W-:-:S04]  /*1a570*/  @P0 LOP3.LUT R7, R7, R6, RZ, 0x3c, !PT ;  /* 0x0000000607070212 */ /* 0x010fc800078e3cff */
[----:B------:R-:W-:-:S04]  /*1a580*/  @P0 LOP3.LUT R6, R7, R6, RZ, 0x3c, !PT ;  /* 0x0000000607060212 */ /* 0x000fc800078e3cff */
[----:B------:R-:W-:-:S05]  /*1a590*/  @P0 LOP3.LUT R7, R7, R6, RZ, 0x3c, !PT ;  /* 0x0000000607070212 */ /* 0x000fca00078e3cff */
[----:B------:R-:W2:Y:S04]  /*1a5a0*/  @P0 LDG.E.U16 R13, [R6.64] ;  /* 0x00000008060d0981 */ /* 0x000ea8000c1e1500 */
[----:B--2---:R0:W-:Y:S04]  /*1a5b0*/  STL [R1+0x140], R13 ;  /* 0x0001400d01007387 */ /* 0x0041e80000100800 */
[----:B0-----:R-:W2:Y:S01]  /*1a5c0*/  LDL.LU R13, [R1+0x2718] ;  /* 0x00271800010d7983 */ /* 0x001ea20000300800 */
[----:B------:R-:W3:Y:S02]  /*1a5d0*/  LDL R6, [R1+0x1730] ;  /* 0x0017300001067983 */ /* 0x000ee40000100800 */
[----:B------:R-:W3:Y:S01]  /*1a5e0*/  LDL R7, [R1+0x174c] ;  /* 0x00174c0001077983 */ /* 0x000ee20000100800 */
[----:B--2---:R-:W-:-:S02]  /*1a5f0*/  PRMT R13, RZ, 0x7610, R13 ;  /* 0x00007610ff0d7816 */ /* 0x004fc4000000000d */
[----:B---3--:R-:W-:-:S04]  /*1a600*/  @P0 LOP3.LUT R7, R7, R6, RZ, 0x3c, !PT ;  /* 0x0000000607070212 */ /* 0x008fc800078e3cff */
        /* <DEDUP_REMOVED lines=52> */
[----:B------:R-:W-:-:S02]  /*1a950*/  ISETP.GT.AND P1, PT, R4, 0x37, PT ;  /* 0x000000370400780c */ /* 0x000fc40003f24270 */
[----:B--2---:R-:W-:Y:S02]  /*1a960*/  PRMT R13, RZ, 0x7610, R13 ;  /* 0x00007610ff0d7816 */ /* 0x004fe4000000000d */
        /* <DEDUP_REMOVED lines=126> */
[----:B------:R-:W-:-:S02]  /*1b150*/  PRMT R2, RZ, 0x7610, R2 ;  /* 0x00007610ff027816 */ /* 0x000fc40000000002 */
[----:B---3--:R-:W-:-:S04]  /*1b160*/  @P0 LOP3.LUT R7, R7, R6, RZ, 0x3c, !PT ;  /* 0x0000000607070212 */ /* 0x008fc800078e3cff */
[----:B------:R-:W-:-:S04]  /*1b170*/  @P0 LOP3.LUT R6, R7, R6, RZ, 0x3c, !PT ;  /* 0x0000000607060212 */ /* 0x000fc800078e3cff */
[----:B------:R-:W-:-:S05]  /*1b180*/  @P0 LOP3.LUT R7, R7, R6, RZ, 0x3c, !PT ;  /* 0x0000000607070212 */ /* 0x000fca00078e3cff */
[----:B------:R-:W3:Y:S04]  /*1b190*/  @P0 LDG.E.U16 R2, [R6.64] ;  /* 0x0000000806020981 */ /* 0x000ee8000c1e1500 */
[----:B---3--:R0:W-:Y:S04]  /*1b1a0*/  STL [R1+0x94], R2 ;  /* 0x0000940201007387 */ /* 0x0081e80000100800 */
[----:B0-----:R-:W3:Y:S01]  /*1b1b0*/  LDL.LU R2, [R1+0x26c4] ;  /* 0x0026c40001027983 */ /* 0x001ee20000300800 */
[----:B------:R-:W4:Y:S02]  /*1b1c0*/  LDL R6, [R1+0x17e8] ;  /* 0x0017e80001067983 */ /* 0x000f240000100800 */
[----:B------:R-:W4:Y:S01]  /*1b1d0*/  LDL R7, [R1+0x17f8] ;  /* 0x0017f80001077983 */ /* 0x000f220000100800 */
[----:B------:R-:W-:-:S02]  /*1b1e0*/  PRMT R12, RZ, 0x7610, R12 ;  /* 0x00007610ff0c7816 */ /* 0x000fc4000000000c */
        /* <DEDUP_REMOVED lines=8> */
[----:B------:R-:W-:-:S02]  /*1b270*/  PRMT R27, RZ, 0x7610, R27 ;  /* 0x00007610ff1b7816 */ /* 0x000fc4000000001b */
[----:B------:R-:W-:Y:S02]  /*1b280*/  ISETP.GT.AND P1, PT, R4, 0x39, PT ;  /* 0x000000390400780c */ /* 0x000fe40003f24270 */
[----:B--2---:R-:W-:-:S04]  /*1b290*/  @P0 LOP3.LUT R7, R7, R6, RZ, 0x3c, !PT ;  /* 0x0000000607070212 */ /* 0x004fc800078e3cff */
[----:B------:R-:W-:-:S04]  /*1b2a0*/  @P0 LOP3.LUT R6, R7, R6, RZ, 0x3c, !PT ;  /* 0x0000000607060212 */ /* 0x000fc800078e3cff */
[----:B------:R-:W-:-:S05]  /*1b2b0*/  @P0 LOP3.LUT R7, R7, R6, RZ, 0x3c, !PT ;  /* 0x0000000607070212 */ /* 0x000fca00078e3cff */
[----:B------:R-:W2:Y:S04]  /*1b2c0*/  @P0 LDG.E.U16 R27, [R6.64] ;  /* 0x00000008061b0981 */ /* 0x000ea8000c1e1500 */
[----:B--2---:R0:W-:Y:S04]  /*1b2d0*/  STL [R1+0x8c], R27 ;  /* 0x00008c1b01007387 */ /* 0x0041e80000100800 */
[----:B0-----:R-:W2:Y:S01]  /*1b2e0*/  LDL.LU R27, [R1+0x26bc] ;  /* 0x0026bc00011b7983 */ /* 0x001ea20000300800 */
[----:B------:R-:W2:Y:S02]  /*1b2f0*/  LDL R6, [R1+0x17fc] ;  /* 0x0017fc0001067983 */ /* 0x000ea40000100800 */
[----:B------:R-:W2:Y:S01]  /*1b300*/  LDL R7, [R1+0x1804] ;  /* 0x0018040001077983 */ /* 0x000ea20000100800 */
[----:B------:R-:W-:-:S02]  /*1b310*/  PRMT R26, RZ, 0x7610, R26 ;  /* 0x00007610ff1a7816 */ /* 0x000fc4000000001a */
        /* <DEDUP_REMOVED lines=103> */
[----:B------:R0:W2:Y:S04]  /*1b990*/  @P0 LDG.E.U16 R13, [R6.64] ;  /* 0x00000008060d0981 */ /* 0x0000a8000c1e1500 */
[----:B0-----:R-:W3:Y:S04]  /*1b9a0*/  LDL R6, [R1+0x185c] ;  /* 0x00185c0001067983 */ /* 0x001ee80000100800 */
[----:B------:R-:W3:Y:S01]  /*1b9b0*/  LDL R7, [R1+0x1864] ;  /* 0x0018640001077983 */ /* 0x000ee20000100800 */
[----:B------:R-:W-:-:S03]  /*1b9c0*/  PRMT R9, RZ, 0x7610, R9 ;  /* 0x00007610ff097816 */ /* 0x000fc60000000009 */
[----:B--2---:R0:W-:Y:S04]  /*1b9d0*/  STL [R1+0x54], R13 ;  /* 0x0000540d01007387 */ /* 0x0041e80000100800 */
[----:B0-----:R-:W2:Y:S01]  /*1b9e0*/  LDL R13, [R1+0x188c] ;  /* 0x00188c00010d7983 */ /* 0x001ea20000100800 */
[----:B---3--:R-:W-:-:S04]  /*1b9f0*/  @P0 LOP3.LUT R7, R7, R6, RZ, 0x3c, !PT ;  /* 0x0000000607070212 */ /* 0x008fc800078e3cff */
[----:B------:R-:W-:-:S04]  /*1ba00*/  @P0 LOP3.LUT R6, R7, R6, RZ, 0x3c, !PT ;  /* 0x0000000607060212 */ /* 0x000fc800078e3cff */
[----:B------:R-:W-:-:S05]  /*1ba10*/  @P0 LOP3.LUT R7, R7, R6, RZ, 0x3c, !PT ;  /* 0x0000000607070212 */ /* 0x000fca00078e3cff */
[----:B------:R-:W3:Y:S04]  /*1ba20*/  @P0 LDG.E.U16 R9, [R6.64] ;  /* 0x0000000806090981 */ /* 0x000ee8000c1e1500 */
[----:B---3--:R0:W-:Y:S04]  /*1ba30*/  STL [R1+0x4c], R9 ;  /* 0x00004c0901007387 */ /* 0x0081e80000100800 */
[----:B0-----:R-:W3:Y:S01]  /*1ba40*/  LDL.LU R9, [R1+0x268c] ;  /* 0x00268c0001097983 */ /* 0x001ee20000300800 */
        /* <DEDUP_REMOVED lines=34> */
[----:B------:R-:W2:Y:S01]  /*1bc70*/  @P1 LDG.E.U16 R20, [R6.64] ;  /* 0x0000000806141981 */ /* 0x000ea2000c1e1500 */
[----:B------:R-:W-:-:S03]  /*1bc80*/  PRMT R18, RZ, 0x7610, R18 ;  /* 0x00007610ff127816 */ /* 0x000fc60000000012 */
[----:B--2---:R0:W-:Y:S04]  /*1bc90*/  STL [R1+0x2c], R20 ;  /* 0x00002c1401007387 */ /* 0x0041e80000100800 */
[----:B0-----:R-:W2:Y:S01]  /*1bca0*/  LDL.LU R20, [R1+0x267c] ;  /* 0x00267c0001147983 */ /* 0x001ea20000300800 */
[----:B------:R-:W2:Y:S02]  /*1bcb0*/  LDL R7, [R1+0x1870] ;  /* 0x0018700001077983 */ /* 0x000ea40000100800 */
[----:B------:R-:W-:Y:S02]  /*1bcc0*/  @P1 IMAD.MOV.U32 R6, RZ, RZ, R13 ;  /* 0x000000ffff061224 */ /* 0x000fe400078e000d */
[----:B------:R-:W3:Y:S04]  /*1bcd0*/  LDL R13, [R1+0x18b8] ;  /* 0x0018b800010d7983 */ /* 0x000ee80000100800 */
[----:B--2---:R-:W2:Y:S04]  /*1bce0*/  @P1 LDG.E.U16 R18, [R6.64] ;  /* 0x0000000806121981 */ /* 0x004ea8000c1e1500 */
        /* <DEDUP_REMOVED lines=12> */
[----:B--2---:R-:W-:Y:S01]  /*1bdb0*/  STL [R1+0x2628], R3 ;  /* 0x0026280301007387 */ /* 0x004fe20000100800 */
        /* <DEDUP_REMOVED lines=13> */
[----:B---3--:R0:W-:Y:S01]  /*1be90*/  STL [R1+0xc], R2 ;  /* 0x00000c0201007387 */ /* 0x0081e20000100800 */
[----:B------:R-:W3:Y:S02]  /*1bea0*/  LDL R6, [R1+0x1890] ;  /* 0x0018900001067983 */ /* 0x000ee40000100800 */
[----:B------:R-:W3:Y:S01]  /*1beb0*/  LDL R7, [R1+0x18ac] ;  /* 0x0018ac0001077983 */ /* 0x000ee20000100800 */
[----:B------:R-:W-:Y:S02]  /*1bec0*/  PRMT R3, RZ, 0x7610, R3 ;  /* 0x00007610ff037816 */ /* 0x000fe40000000003 */
[----:B----4-:R-:W-:-:S02]  /*1bed0*/  PRMT R12, RZ, 0x7610, R12 ;  /* 0x00007610ff0c7816 */ /* 0x010fc4000000000c */
[----:B------:R-:W-:Y:S02]  /*1bee0*/  PRMT R27, RZ, 0x7610, R27 ;  /* 0x00007610ff1b7816 */ /* 0x000fe4000000001b */
[----:B------:R-:W-:Y:S02]  /*1bef0*/  ISETP.GT.AND P0, PT, R4, 0x3c, PT ;  /* 0x0000003c0400780c */ /* 0x000fe40003f04270 */
[----:B------:R-:W-:Y:S02]  /*1bf00*/  PRMT R26, RZ, 0x7610, R26 ;  /* 0x00007610ff1a7816 */ /* 0x000fe4000000001a */
[----:B------:R-:W-:Y:S02]  /*1bf10*/  PRMT R24, RZ, 0x7610, R24 ;  /* 0x00007610ff187816 */ /* 0x000fe40000000018 */
[----:B------:R-:W-:Y:S02]  /*1bf20*/  PRMT R23, RZ, 0x7610, R23 ;  /* 0x00007610ff177816 */ /* 0x000fe40000000017 */
[----:B------:R-:W-:-:S02]  /*1bf30*/  PRMT R22, RZ, 0x7610, R22 ;  /* 0x00007610ff167816 */ /* 0x000fc40000000016 */
[----:B------:R-:W-:Y:S02]  /*1bf40*/  PRMT R21, RZ, 0x7610, R21 ;  /* 0x00007610ff157816 */ /* 0x000fe40000000015 */
[----:B------:R-:W-:Y:S02]  /*1bf50*/  PRMT R19, RZ, 0x7610, R19 ;  /* 0x00007610ff137816 */ /* 0x000fe40000000013 */
        /* <DEDUP_REMOVED lines=14> */
[----:B--2---:R-:W-:Y:S01]  /*1c040*/  PRMT R16, RZ, 0x7610, R16 ;  /* 0x00007610ff107816 */ /* 0x004fe20000000010 */
[----:B0-----:R-:W0:Y:S02]  /*1c050*/  S2R R2, SR_TID.X ;  /* 0x0000000000027919 */ /* 0x001e240000002100 */
[----:B0-----:R-:W-:-:S05]  /*1c060*/  LOP3.LUT R2, R2, 0x3f, RZ, 0xc0, !PT ;  /* 0x0000003f02027812 */ /* 0x001fca00078ec0ff */
[----:B------:R-:W-:Y:S01]  /*1c070*/  IMAD.SHL.U32 R2, R2, 0x2, RZ ;  /* 0x0000000202027824 */ /* 0x000fe200078e00ff */
[----:B---3--:R-:W-:-:S04]  /*1c080*/  @P1 LOP3.LUT R7, R7, R6, RZ, 0x3c, !PT ;  /* 0x0000000607071212 */ /* 0x008fc800078e3cff */
[----:B------:R-:W-:-:S04]  /*1c090*/  @P1 LOP3.LUT R6, R7, R6, RZ, 0x3c, !PT ;  /* 0x0000000607061212 */ /* 0x000fc800078e3cff */
[----:B------:R-:W-:-:S05]  /*1c0a0*/  @P1 LOP3.LUT R7, R7, R6, RZ, 0x3c, !PT ;  /* 0x0000000607071212 */ /* 0x000fca00078e3cff */
[----:B------:R0:W2:Y:S04]  /*1c0b0*/  @P1 LDG.E.U16 R3, [R6.64] ;  /* 0x0000000806031981 */ /* 0x0000a8000c1e1500 */
[----:B0-----:R-:W3:Y:S01]  /*1c0c0*/  LDL R7, [R1+0x18a8] ;  /* 0x0018a80001077983 */ /* 0x001ee20000100800 */
[----:B------:R-:W-:-:S03]  /*1c0d0*/  @P1 IMAD.MOV.U32 R6, RZ, RZ, R13 ;  /* 0x000000ffff061224 */ /* 0x000fc600078e000d */
[----:B--2---:R0:W-:Y:S01]  /*1c0e0*/  STL [R1+0x8], R3 ;  /* 0x0000080301007387 */ /* 0x0041e20000100800 */
[----:B------:R-:W2:Y:S03]  /*1c0f0*/  LDL R13, [R1+0x18c8] ;  /* 0x0018c800010d7983 */ /* 0x000ea60000100800 */
[----:B---3--:R1:W3:Y:S04]  /*1c100*/  @P1 LDG.E.U16 R12, [R6.64] ;  /* 0x00000008060c1981 */ /* 0x0082e8000c1e1500 */
[----:B0-----:R-:W4:Y:S04]  /*1c110*/  LDL R3, [R1+0x18cc] ;  /* 0x0018cc0001037983 */ /* 0x001f280000100800 */
[----:B-1----:R-:W2:Y:S04]  /*1c120*/  LDL R6, [R1+0x18b4] ;  /* 0x0018b40001067983 */ /* 0x002ea80000100800 */
[----:B------:R-:W2:Y:S02]  /*1c130*/  LDL R7, [R1+0x18c0] ;  /* 0x0018c00001077983 */ /* 0x000ea40000100800 */
[----:B--2---:R-:W-:-:S04]  /*1c140*/  @P1 LOP3.LUT R7, R7, R6, RZ, 0x3c, !PT ;  /* 0x0000000607071212 */ /* 0x004fc800078e3cff */
[----:B------:R-:W-:-:S04]  /*1c150*/  @P1 LOP3.LUT R6, R7, R6, RZ, 0x3c, !PT ;  /* 0x0000000607061212 */ /* 0x000fc800078e3cff */
[----:B------:R-:W-:Y:S01]  /*1c160*/  @P1 LOP3.LUT R7, R7, R6, RZ, 0x3c, !PT ;  /* 0x0000000607071212 */ /* 0x000fe200078e3cff */
[----:B---3--:R0:W-:Y:S04]  /*1c170*/  STL [R1+0x4], R12 ;  /* 0x0000040c01007387 */ /* 0x0081e80000100800 */
[----:B------:R1:W2:Y:S04]  /*1c180*/  @P1 LDG.E.U16 R27, [R6.64] ;  /* 0x00000008061b1981 */ /* 0x0002a8000c1e1500 */
[----:B0-----:R-:W3:Y:S04]  /*1c190*/  LDL R12, [R1+0x18d8] ;  /* 0x0018d800010c7983 */ /* 0x001ee80000100800 */
[----:B-1----:R-:W2:Y:S04]  /*1c1a0*/  LDL R6, [R1+0x18bc] ;  /* 0x0018bc0001067983 */ /* 0x002ea80000100800 */
[----:B------:R-:W2:Y:S02]  /*1c1b0*/  LDL R7, [R1+0x18c4] ;  /* 0x0018c40001077983 */ /* 0x000ea40000100800 */
[----:B--2---:R-:W-:-:S04]  /*1c1c0*/  @P0 LOP3.LUT R7, R7, R6, RZ, 0x3c, !PT ;  /* 0x0000000607070212 */ /* 0x004fc800078e3cff */
[----:B------:R-:W-:-:S04]  /*1c1d0*/  @P0 LOP3.LUT R6, R7, R6, RZ, 0x3c, !PT ;  /* 0x0000000607060212 */ /* 0x000fc800078e3cff */
[----:B------:R-:W-:Y:S01]  /*1c1e0*/  @P0 LOP3.LUT R7, R7, R6, RZ, 0x3c, !PT ;  /* 0x0000000607070212 */ /* 0x000fe200078e3cff */
[----:B------:R0:W-:Y:S04]  /*1c1f0*/  STL [R1+0x2624], R27 ;  /* 0x0026241b01007387 */ /* 0x0001e80000100800 */
[----:B------:R1:W2:Y:S04]  /*1c200*/  @P0 LDG.E.U16 R26, [R6.64] ;  /* 0x00000008061a0981 */ /* 0x0002a8000c1e1500 */
[----:B0-----:R-:W2:Y:S04]  /*1c210*/  LDL R27, [R1+0x18e4] ;  /* 0x0018e400011b7983 */ /* 0x001ea80000100800 */
[----:B-1----:R-:W2:Y:S01]  /*1c220*/  LDL R7, [R1+0x18b0] ;  /* 0x0018b00001077983 */ /* 0x002ea20000100800 */
[----:B----4-:R-:W-:-:S05]  /*1c230*/  @P0 IMAD.MOV.U32 R6, RZ, RZ, R3 ;  /* 0x000000ffff060224 */ /* 0x010fca00078e0003 */
[----:B--2---:R3:W2:Y:S04]  /*1c240*/  @P0 LDG.E.U16 R24, [R6.64] ;  /* 0x0000000806180981 */ /* 0x0046a8000c1e1500 */
[----:B------:R0:W-:Y:S01]  /*1c250*/  STL [R1+0x25f8], R26 ;  /* 0x0025f81a01007387 */ /* 0x0001e20000100800 */
[----:B------:R-:W4:Y:S02]  /*1c260*/  LDL R3, [R1+0x18ec] ;  /* 0x0018ec0001037983 */ /* 0x000f240000100800 */
[----:B---3--:R-:W-:Y:S02]  /*1c270*/  @P0 IMAD.MOV.U32 R6, RZ, RZ, R12 ;  /* 0x000000ffff060224 */ /* 0x008fe400078e000c */
[----:B------:R-:W-:Y:S01]  /*1c280*/  @P0 IMAD.MOV.U32 R7, RZ, RZ, R13 ;  /* 0x000000ffff070224 */ /* 0x000fe200078e000d */
[----:B0-----:R-:W3:Y:S04]  /*1c290*/  LDL R26, [R1+0x18d0] ;  /* 0x0018d000011a7983 */ /* 0x001ee80000100800 */
[----:B------:R0:W3:Y:S04]  /*1c2a0*/  @P0 LDG.E.U16 R23, [R6.64] ;  /* 0x0000000806170981 */ /* 0x0000e8000c1e1500 */
[----:B--2---:R1:W-:Y:S01]  /*1c2b0*/  STL [R1+0x25fc], R24 ;  /* 0x0025fc1801007387 */ /* 0x0043e20000100800 */
[----:B0-----:R-:W2:Y:S02]  /*1c2c0*/  LDL R6, [R1+0x18d4] ;  /* 0x0018d40001067983 */ /* 0x001ea40000100800 */
[----:B------:R-:W2:Y:S02]  /*1c2d0*/  LDL R7, [R1+0x18e0] ;  /* 0x0018e00001077983 */ /* 0x000ea40000100800 */
[----:B------:R-:W3:Y:S01]  /*1c2e0*/  LDL R13, [R1+0x18e8] ;  /* 0x0018e800010d7983 */ /* 0x000ee20000100800 */
[----:B------:R-:W3:Y:S04]  /*1c2f0*/  LDL R12, [R1+0x18f8] ;  /* 0x0018f800010c7983 */ /* 0x000ee80000100800 */
[----:B-1----:R-:W3:Y:S01]  /*1c300*/  LDL R24, [R1+0x18dc] ;  /* 0x0018dc0001187983 */ /* 0x002ee20000100800 */
[----:B--2---:R-:W-:-:S04]  /*1c310*/  @P0 LOP3.LUT R7, R7, R6, RZ, 0x3c, !PT ;  /* 0x0000000607070212 */ /* 0x004fc800078e3cff */
[----:B------:R-:W-:-:S04]  /*1c320*/  @P0 LOP3.LUT R6, R7, R6, RZ, 0x3c, !PT ;  /* 0x0000000607060212 */ /* 0x000fc800078e3cff */
[----:B------:R-:W-:-:S05]  /*1c330*/  @P0 LOP3.LUT R7, R7, R6, RZ, 0x3c, !PT ;  /* 0x0000000607070212 */ /* 0x000fca00078e3cff */
[----:B------:R0:W2:Y:S04]  /*1c340*/  @P0 LDG.E.U16 R22, [R6.64] ;  /* 0x0000000806160981 */ /* 0x0000a8000c1e1500 */
[----:B---3--:R-:W-:Y:S01]  /*1c350*/  STL [R1+0x2600], R23 ;  /* 0x0026001701007387 */ /* 0x008fe20000100800 */
[----:B0-----:R-:W-:Y:S02]  /*1c360*/  @P0 IMAD.MOV.U32 R7, RZ, RZ, R24 ;  /* 0x000000ffff070224 */ /* 0x001fe400078e0018 */
[----:B------:R-:W-:-:S05]  /*1c370*/  @P0 IMAD.MOV.U32 R6, RZ, RZ, R27 ;  /* 0x000000ffff060224 */ /* 0x000fca00078e001b */
[----:B------:R4:W3:Y:S04]  /*1c380*/  @P0 LDG.E.U16 R21, [R6.64] ;  /* 0x0000000806150981 */ /* 0x0008e8000c1e1500 */
[----:B--2---:R0:W-:Y:S01]  /*1c390*/  STL [R1+0x2604], R22 ;  /* 0x0026041601007387 */ /* 0x0041e20000100800 */
[----:B------:R-:W2:Y:S03]  /*1c3a0*/  LDL R24, [R1+0x18f4] ;  /* 0x0018f40001187983 */ /* 0x000ea60000100800 */
[----:B0-----:R-:W2:Y:S01]  /*1c3b0*/  LDL R22, [R1+0x1900] ;  /* 0x0019000001167983 */ /* 0x001ea20000100800 */
[----:B----4-:R-:W-:Y:S02]  /*1c3c0*/  @P0 IMAD.MOV.U32 R6, RZ, RZ, R3 ;  /* 0x000000ffff060224 */ /* 0x010fe400078e0003 */
[----:B------:R-:W-:-:S05]  /*1c3d0*/  @P0 IMAD.MOV.U32 R7, RZ, RZ, R26 ;  /* 0x000000ffff070224 */ /* 0x000fca00078e001a */
[----:B------:R0:W4:Y:S02]  /*1c3e0*/  @P0 LDG.E.U16 R19, [R6.64] ;  /* 0x0000000806130981 */ /* 0x000124000c1e1500 */
[----:B0-----:R-:W-:Y:S02]  /*1c3f0*/  @P0 IMAD.MOV.U32 R6, RZ, RZ, R12 ;  /* 0x000000ffff060224 */ /* 0x001fe400078e000c */
[----:B------:R-:W-:-:S05]  /*1c400*/  @P0 IMAD.MOV.U32 R7, RZ, RZ, R13 ;  /* 0x000000ffff070224 */ /* 0x000fca00078e000d */
[----:B------:R2:W4:Y:S04]  /*1c410*/  @P0 LDG.E.U16 R17, [R6.64] ;  /* 0x0000000806110981 */ /* 0x000528000c1e1500 */
[----:B---3--:R-:W-:Y:S01]  /*1c420*/  STL [R1+0x2608], R21 ;  /* 0x0026081501007387 */ /* 0x008fe20000100800 */
[----:B------:R-:W3:Y:S02]  /*1c430*/  LDL R23, [R1+0x18fc] ;  /* 0x0018fc0001177983 */ /* 0x000ee40000100800 */
[----:B------:R-:W3:Y:S02]  /*1c440*/  LDL R3, [R1+0x1904] ;  /* 0x0019040001037983 */ /* 0x000ee40000100800 */
[----:B--2---:R-:W-:Y:S02]  /*1c450*/  @P0 IMAD.MOV.U32 R7, RZ, RZ, R24 ;  /* 0x000000ffff070224 */ /* 0x004fe400078e0018 */
[----:B------:R-:W-:-:S05]  /*1c460*/  @P0 IMAD.MOV.U32 R6, RZ, RZ, R22 ;  /* 0x000000ffff060224 */ /* 0x000fca00078e0016 */
[----:B------:R3:W2:Y:S04]  /*1c470*/  @P0 LDG.E.U16 R15, [R6.64] ;  /* 0x00000008060f0981 */ /* 0x0006a8000c1e1500 */
[----:B----4-:R-:W-:Y:S01]  /*1c480*/  STL [R1+0x260c], R19 ;  /* 0x00260c1301007387 */ /* 0x010fe20000100800 */
[----:B------:R-:W4:Y:S02]  /*1c490*/  LDL R13, [R1+0x18f0] ;  /* 0x0018f000010d7983 */ /* 0x000f240000100800 */
[----:B------:R-:W4:Y:S01]  /*1c4a0*/  LDL R12, [R1+0x190c] ;  /* 0x00190c00010c7983 */ /* 0x000f220000100800 */
[----:B------:R-:W-:Y:S01]  /*1c4b0*/  ISETP.GT.AND P1, PT, R4, 0x3d, PT ;  /* 0x0000003d0400780c */ /* 0x000fe20003f24270 */
[----:B------:R0:W-:Y:S01]  /*1c4c0*/  STL [R1+0x2610], R17 ;  /* 0x0026101101007387 */ /* 0x0001e20000100800 */
[----:B------:R-:W4:Y:S03]  /*1c4d0*/  LDL R22, [R1+0x1908] ;  /* 0x0019080001167983 */ /* 0x000f260000100800 */
[----:B0-----:R-:W4:Y:S08]  /*1c4e0*/  LDL R17, [R1+0x1918] ;  /* 0x0019180001117983 */ /* 0x001f300000100800 */
[----:B---3--:R-:W-:-:S02]  /*1c4f0*/  @P1 IMAD.MOV.U32 R6, RZ, RZ, R3 ;  /* 0x000000ffff061224 */ /* 0x008fc400078e0003 */
[----:B------:R-:W-:-:S05]  /*1c500*/  @P1 IMAD.MOV.U32 R7, RZ, RZ, R23 ;  /* 0x000000ffff071224 */ /* 0x000fca00078e0017 */
[----:B------:R4:W3:Y:S04]  /*1c510*/  @P1 LDG.E.U16 R14, [R6.64] ;  /* 0x00000008060e1981 */ /* 0x0008e8000c1e1500 */
[----:B--2---:R-:W-:Y:S01]  /*1c520*/  STL [R1+0x2614], R15 ;  /* 0x0026140f01007387 */ /* 0x004fe20000100800 */
[----:B------:R-:W2:Y:S02]  /*1c530*/  LDL R26, [R1+0x1914] ;  /* 0x00191400011a7983 */ /* 0x000ea40000100800 */
[----:B------:R-:W2:Y:S02]  /*1c540*/  LDL R24, [R1+0x1920] ;  /* 0x0019200001187983 */ /* 0x000ea40000100800 */
[----:B------:R-:W2:Y:S01]  /*1c550*/  LDL R23, [R1+0x191c] ;  /* 0x00191c0001177983 */ /* 0x000ea20000100800 */
[----:B------:R-:W2:Y:S01]  /*1c560*/  LDL R3, [R1+0x1924] ;  /* 0x0019240001037983 */ /* 0x000ea20000100800 */
[----:B----4-:R-:W-:-:S02]  /*1c570*/  @P1 IMAD.MOV.U32 R6, RZ, RZ, R12 ;  /* 0x000000ffff061224 */ /* 0x010fc400078e000c */
        /* <DEDUP_REMOVED lines=10> */
[----:B------:R0:W2:Y:S02]  /*1c620*/  @P1 LDG.E.U16 R9, [R6.64] ;  /* 0x0000000806091981 */ /* 0x0000a4000c1e1500 */
[----:B0-----:R-:W-:Y:S02]  /*1c630*/  @P1 IMAD.MOV.U32 R6, RZ, RZ, R3 ;  /* 0x000000ffff061224 */ /* 0x001fe400078e0003 */
[----:B------:R-:W-:-:S05]  /*1c640*/  @P1 IMAD.MOV.U32 R7, RZ, RZ, R23 ;  /* 0x000000ffff071224 */ /* 0x000fca00078e0017 */
[----:B------:R0:W2:Y:S04]  /*1c650*/  @P1 LDG.E.U16 R8, [R6.64] ;  /* 0x0000000806081981 */ /* 0x0000a8000c1e1500 */
[----:B----4-:R-:W-:Y:S01]  /*1c660*/  STL [R1+0x25bc], R11 ;  /* 0x0025bc0b01007387 */ /* 0x010fe20000100800 */
[----:B------:R-:W4:Y:S02]  /*1c670*/  LDL R22, [R1+0x1928] ;  /* 0x0019280001167983 */ /* 0x000f240000100800 */
[----:B------:R-:W4:Y:S01]  /*1c680*/  LDL R17, [R1+0x1938] ;  /* 0x0019380001117983 */ /* 0x000f220000100800 */
[----:B------:R1:W-:Y:S01]  /*1c690*/  STL [R1+0x25c0], R10 ;  /* 0x0025c00a01007387 */ /* 0x0003e20000100800 */
[----:B0-----:R-:W-:-:S06]  /*1c6a0*/  PRMT R7, RZ, 0x7610, R7 ;  /* 0x00007610ff077816 */ /* 0x001fcc0000000007 */
[----:B---3--:R4:W3:Y:S04]  /*1c6b0*/  @P1 LDG.E.U16 R7, [R12.64] ;  /* 0x000000080c071981 */ /* 0x0088e8000c1e1500 */
[----:B--2---:R-:W-:Y:S01]  /*1c6c0*/  STL [R1+0x25c4], R9 ;  /* 0x0025c40901007387 */ /* 0x004fe20000100800 */
[----:B------:R-:W2:Y:S02]  /*1c6d0*/  LDL R27, [R1+0x1934] ;  /* 0x00193400011b7983 */ /* 0x000ea40000100800 */
[----:B------:R-:W2:Y:S01]  /*1c6e0*/  LDL R3, [R1+0x1940] ;  /* 0x0019400001037983 */ /* 0x000ea20000100800 */
[----:B------:R0:W-:Y:S01]  /*1c6f0*/  STL [R1+0x25c8], R8 ;  /* 0x0025c80801007387 */ /* 0x0001e20000100800 */
[----:B------:R-:W2:Y:S02]  /*1c700*/  LDL R26, [R1+0x193c] ;  /* 0x00193c00011a7983 */ /* 0x000ea40000100800 */
[----:B------:R-:W2:Y:S01]  /*1c710*/  LDL R24, [R1+0x1944] ;  /* 0x0019440001187983 */ /* 0x000ea20000100800 */
[----:B------:R-:W-:-:S02]  /*1c720*/  PRMT R6, RZ, 0x7610, R6 ;  /* 0x00007610ff067816 */ /* 0x000fc40000000006 */
[----:B------:R-:W-:Y:S01]  /*1c730*/  ISETP.GT.AND P0, PT, R4, 0x3e, PT ;  /* 0x0000003e0400780c */ /* 0x000fe20003f04270 */
[----:B----4-:R-:W-:Y:S02]  /*1c740*/  @P1 IMAD.MOV.U32 R12, RZ, RZ, R17 ;  /* 0x000000ffff0c1224 */ /* 0x010fe400078e0011 */
[----:B------:R-:W-:-:S05]  /*1c750*/  @P1 IMAD.MOV.U32 R13, RZ, RZ, R22 ;  /* 0x000000ffff0d1224 */ /* 0x000fca00078e0016 */
[----:B------:R2:W4:Y:S01]  /*1c760*/  @P1 LDG.E.U16 R6, [R12.64] ;  /* 0x000000080c061981 */ /* 0x000522000c1e1500 */
[----:B-1----:R-:W-:-:S03]  /*1c770*/  PRMT R10, RZ, 0x7610, R10 ;  /* 0x00007610ff0a7816 */ /* 0x002fc6000000000a */
[----:B---3--:R1:W-:Y:S01]  /*1c780*/  STL [R1+0x25cc], R7 ;  /* 0x0025cc0701007387 */ /* 0x0083e20000100800 */
[----:B------:R-:W3:Y:S02]  /*1c790*/  LDL R23, [R1+0x1930] ;  /* 0x0019300001177983 */ /* 0x000ee40000100800 */
[----:B0-----:R-:W3:Y:S02]  /*1c7a0*/  LDL R8, [R1+0x194c] ;  /* 0x00194c0001087983 */ /* 0x001ee40000100800 */
[----:B------:R-:W3:Y:S01]  /*1c7b0*/  LDL R22, [R1+0x1948] ;  /* 0x0019480001167983 */ /* 0x000ee20000100800 */
[----:B------:R-:W3:Y:S01]  /*1c7c0*/  LDL R17, [R1+0x1958] ;  /* 0x0019580001117983 */ /* 0x000ee20000100800 */
[----:B--2---:R-:W-:Y:S02]  /*1c7d0*/  @P1 IMAD.MOV.U32 R13, RZ, RZ, R27 ;  /* 0x000000ffff0d1224 */ /* 0x004fe400078e001b */
[----:B------:R-:W-:-:S05]  /*1c7e0*/  @P1 IMAD.MOV.U32 R12, RZ, RZ, R3 ;  /* 0x000000ffff0c1224 */ /* 0x000fca00078e0003 */
[----:B------:R0:W2:Y:S02]  /*1c7f0*/  @P1 LDG.E.U16 R5, [R12.64] ;  /* 0x000000080c051981 */ /* 0x0000a4000c1e1500 */
[----:B0-----:R-:W-:Y:S02]  /*1c800*/  @P0 IMAD.MOV.U32 R13, RZ, RZ, R26 ;  /* 0x000000ffff0d0224 */ /* 0x001fe400078e001a */
[----:B------:R-:W-:-:S05]  /*1c810*/  @P0 IMAD.MOV.U32 R12, RZ, RZ, R24 ;  /* 0x000000ffff0c0224 */ /* 0x000fca00078e0018 */
[----:B------:R3:W2:Y:S01]  /*1c820*/  @P0 LDG.E.U16 R10, [R12.64] ;  /* 0x000000080c0a0981 */ /* 0x0006a2000c1e1500 */
[----:B-1----:R-:W-:-:S03]  /*1c830*/  PRMT R7, RZ, 0x7610, R7 ;  /* 0x00007610ff077816 */ /* 0x002fc60000000007 */
[----:B----4-:R0:W-:Y:S01]  /*1c840*/  STL [R1+0x25d0], R6 ;  /* 0x0025d00601007387 */ /* 0x0101e20000100800 */
[----:B------:R-:W4:Y:S01]  /*1c850*/  LDL R3, [R1+0x1960] ;  /* 0x0019600001037983 */ /* 0x000f220000100800 */
[----:B------:R-:W-:Y:S01]  /*1c860*/  PRMT R15, RZ, 0x7610, R15 ;  /* 0x00007610ff0f7816 */ /* 0x000fe2000000000f */
[----:B---3--:R-:W-:Y:S02]  /*1c870*/  @P0 IMAD.MOV.U32 R13, RZ, RZ, R23 ;  /* 0x000000ffff0d0224 */ /* 0x008fe400078e0017 */
[----:B------:R-:W-:Y:S01]  /*1c880*/  @P0 IMAD.MOV.U32 R12, RZ, RZ, R8 ;  /* 0x000000ffff0c0224 */ /* 0x000fe200078e0008 */
[----:B0-----:R-:W3:Y:S04]  /*1c890*/  LDL R6, [R1+0x1954] ;  /* 0x0019540001067983 */ /* 0x001ee80000100800 */
[----:B------:R0:W3:Y:S02]  /*1c8a0*/  @P0 LDG.E.U16 R7, [R12.64] ;  /* 0x000000080c070981 */ /* 0x0000e4000c1e1500 */
[----:B0-----:R-:W-:-:S02]  /*1c8b0*/  @P0 IMAD.MOV.U32 R12, RZ, RZ, R17 ;  /* 0x000000ffff0c0224 */ /* 0x001fc400078e0011 */
[----:B------:R-:W-:-:S05]  /*1c8c0*/  @P0 IMAD.MOV.U32 R13, RZ, RZ, R22 ;  /* 0x000000ffff0d0224 */ /* 0x000fca00078e0016 */
[----:B------:R4:W3:Y:S04]  /*1c8d0*/  @P0 LDG.E.U16 R15, [R12.64] ;  /* 0x000000080c0f0981 */ /* 0x0008e8000c1e1500 */
[----:B--2---:R0:W-:Y:S04]  /*1c8e0*/  STL [R1+0x25d4], R5 ;  /* 0x0025d40501007387 */ /* 0x0041e80000100800 */
[----:B------:R1:W-:Y:S04]  /*1c8f0*/  STL [R1+0x60], R10 ;  /* 0x0000600a01007387 */ /* 0x0003e80000100800 */
[----:B0-----:R-:W2:Y:S01]  /*1c900*/  LDL R5, [R1+0x1964] ;  /* 0x0019640001057983 */ /* 0x001ea20000100800 */
[----:B------:R-:W-:Y:S01]  /*1c910*/  PRMT R21, RZ, 0x7610, R21 ;  /* 0x00007610ff157816 */ /* 0x000fe20000000015 */
[----:B------:R-:W2:Y:S02]  /*1c920*/  LDL R8, [R1+0x1950] ;  /* 0x0019500001087983 */ /* 0x000ea40000100800 */
[----:B-1----:R-:W2:Y:S01]  /*1c930*/  LDL R10, [R1+0x195c] ;  /* 0x00195c00010a7983 */ /* 0x002ea20000100800 */
[----:B----4-:R-:W-:-:S02]  /*1c940*/  @P0 IMAD.MOV.U32 R12, RZ, RZ, R3 ;  /* 0x000000ffff0c0224 */ /* 0x010fc400078e0003 */
[----:B---3--:R-:W-:Y:S01]  /*1c950*/  @P0 IMAD.MOV.U32 R13, RZ, RZ, R6 ;  /* 0x000000ffff0d0224 */ /* 0x008fe200078e0006 */
[----:B------:R0:W-:Y:S01]  /*1c960*/  STL [R1+0x58], R7 ;  /* 0x0000580701007387 */ /* 0x0001e20000100800 */
[----:B------:R-:W3:Y:S03]  /*1c970*/  LDL R17, [R1+0x1968] ;  /* 0x0019680001117983 */ /* 0x000ee60000100800 */
[----:B------:R2:W4:Y:S04]  /*1c980*/  @P0 LDG.E.U16 R21, [R12.64] ;  /* 0x000000080c150981 */ /* 0x000528000c1e1500 */
[----:B0-----:R-:W3:Y:S04]  /*1c990*/  LDL R7, [R1+0x196c] ;  /* 0x00196c0001077983 */ /* 0x001ee80000100800 */
[----:B------:R0:W-:Y:S01]  /*1c9a0*/  STL [R1+0x50], R15 ;  /* 0x0000500f01007387 */ /* 0x0001e20000100800 */
[----:B------:R-:W4:Y:S02]  /*1c9b0*/  LDL R6, [R1+0x1974] ;  /* 0x0019740001067983 */ /* 0x000f240000100800 */
[----:B------:R-:W4:Y:S01]  /*1c9c0*/  LDL R3, [R1+0x1980] ;  /* 0x0019800001037983 */ /* 0x000f220000100800 */
[----:B0-----:R-:W4:Y:S01]  /*1c9d0*/  LDL R15, [R1+0x1978] ;  /* 0x00197800010f7983 */ /* 0x001f220000100800 */
[----:B--2---:R-:W-:-:S03]  /*1c9e0*/  @P0 IMAD.MOV.U32 R12, RZ, RZ, R5 ;  /* 0x000000ffff0c0224 */ /* 0x004fc600078e0005 */
[----:B------:R-:W2:Y:S01]  /*1c9f0*/  LDL R5, [R1+0x1984] ;  /* 0x0019840001057983 */ /* 0x000ea20000100800 */
[----:B------:R-:W-:-:S03]  /*1ca00*/  @P0 IMAD.MOV.U32 R13, RZ, RZ, R10 ;  /* 0x000000ffff0d0224 */ /* 0x000fc600078e000a */
[----:B------:R-:W2:Y:S04]  /*1ca10*/  LDL R10, [R1+0x197c] ;  /* 0x00197c00010a7983 */ /* 0x000ea80000100800 */
[----:B------:R0:W2:Y:S01]  /*1ca20*/  @P0 LDG.E.U16 R0, [R12.64] ;  /* 0x000000080c000981 */ /* 0x0000a2000c1e1500 */
[----:B------:R-:W-:Y:S02]  /*1ca30*/  PRMT R19, RZ, 0x7610, R19 ;  /* 0x00007610ff137816 */ /* 0x000fe40000000013 */
[----:B------:R-:W-:Y:S01]  /*1ca40*/  PRMT R14, RZ, 0x7610, R14 ;  /* 0x00007610ff0e7816 */ /* 0x000fe2000000000e */
[----:B0-----:R-:W-:Y:S02]  /*1ca50*/  @P0 IMAD.MOV.U32 R13, RZ, RZ, R8 ;  /* 0x000000ffff0d0224 */ /* 0x001fe400078e0008 */
[----:B---3--:R-:W-:-:S05]  /*1ca60*/  @P0 IMAD.MOV.U32 R12, RZ, RZ, R7 ;  /* 0x000000ffff0c0224 */ /* 0x008fca00078e0007 */
[----:B------:R0:W3:Y:S02]  /*1ca70*/  @P0 LDG.E.U16 R19, [R12.64] ;  /* 0x000000080c130981 */ /* 0x0000e4000c1e1500 */
[----:B0-----:R-:W-:Y:S02]  /*1ca80*/  @P0 IMAD.MOV.U32 R13, RZ, RZ, R17 ;  /* 0x000000ffff0d0224 */ /* 0x001fe400078e0011 */
[----:B----4-:R-:W-:-:S05]  /*1ca90*/  @P0 IMAD.MOV.U32 R12, RZ, RZ, R15 ;  /* 0x000000ffff0c0224 */ /* 0x010fca00078e000f */
[----:B------:R0:W4:Y:S02]  /*1caa0*/  @P0 LDG.E.U16 R14, [R12.64] ;  /* 0x000000080c0e0981 */ /* 0x000124000c1e1500 */
[----:B0-----:R-:W-:Y:S02]  /*1cab0*/  @P0 IMAD.MOV.U32 R12, RZ, RZ, R3 ;  /* 0x000000ffff0c0224 */ /* 0x001fe400078e0003 */
[----:B------:R-:W-:Y:S01]  /*1cac0*/  @P0 IMAD.MOV.U32 R13, RZ, RZ, R6 ;  /* 0x000000ffff0d0224 */ /* 0x000fe200078e0006 */
[----:B--2---:R0:W-:Y:S01]  /*1cad0*/  STL [R1+0x25a4], R0 ;  /* 0x0025a40001007387 */ /* 0x0041e20000100800 */
[----:B------:R-:W2:Y:S02]  /*1cae0*/  LDL R8, [R1+0x1970] ;  /* 0x0019700001087983 */ /* 0x000ea40000100800 */
[----:B------:R-:W3:Y:S02]  /*1caf0*/  LDL R7, [R1+0x198c] ;  /* 0x00198c0001077983 */ /* 0x000ee40000100800 */
[----:B------:R-:W4:Y:S01]  /*1cb00*/  LDL R6, [R1+0x1988] ;  /* 0x0019880001067983 */ /* 0x000f220000100800 */
[----:B------:R-:W4:Y:S01]  /*1cb10*/  LDL R3, [R1+0x199c] ;  /* 0x00199c0001037983 */ /* 0x000f220000100800 */
[----:B0-----:R-:W-:-:S06]  /*1cb20*/  PRMT R0, RZ, 0x7610, R0 ;  /* 0x00007610ff007816 */ /* 0x001fcc0000000000 */
[----:B------:R0:W4:Y:S01]  /*1cb30*/  @P0 LDG.E.U16 R0, [R12.64] ;  /* 0x000000080c000981 */ /* 0x000122000c1e1500 */
[----:B------:R-:W-:Y:S02]  /*1cb40*/  ISETP.GT.AND P1, PT, R4, 0x3f, PT ;  /* 0x0000003f0400780c */ /* 0x000fe40003f24270 */
[----:B------:R-:W-:Y:S02]  /*1cb50*/  PRMT R9, RZ, 0x7610, R9 ;  /* 0x00007610ff097816 */ /* 0x000fe40000000009 */
[----:B------:R-:W-:-:S09]  /*1cb60*/  PRMT R11, RZ, 0x7610, R11 ;  /* 0x00007610ff0b7816 */ /* 0x000fd2000000000b */
[----:B0-----:R-:W-:Y:S02]  /*1cb70*/  @P1 IMAD.MOV.U32 R12, RZ, RZ, R5 ;  /* 0x000000ffff0c1224 */ /* 0x001fe400078e0005 */
[----:B------:R-:W-:Y:S01]  /*1cb80*/  @P1 IMAD.MOV.U32 R13, RZ, RZ, R10 ;  /* 0x000000ffff0d1224 */ /* 0x000fe200078e000a */
[----:B------:R-:W4:Y:S04]  /*1cb90*/  LDL R5, [R1+0x1998] ;  /* 0x0019980001057983 */ /* 0x000f280000100800 */
[----:B------:R2:W4:Y:S02]  /*1cba0*/  @P1 LDG.E.U16 R9, [R12.64] ;  /* 0x000000080c091981 */ /* 0x000524000c1e1500 */
[----:B--2---:R-:W-:Y:S02]  /*1cbb0*/  @P1 IMAD.MOV.U32 R13, RZ, RZ, R8 ;  /* 0x000000ffff0d1224 */ /* 0x004fe400078e0008 */
[----:B---3--:R-:W-:-:S05]  /*1cbc0*/  @P1 IMAD.MOV.U32 R12, RZ, RZ, R7 ;  /* 0x000000ffff0c1224 */ /* 0x008fca00078e0007 */
[----:B------:R4:W2:Y:S02]  /*1cbd0*/  @P1 LDG.E.U16 R11, [R12.64] ;  /* 0x000000080c0b1981 */ /* 0x0008a4000c1e1500 */
[----:B----4-:R-:W-:Y:S02]  /*1cbe0*/  @P1 IMAD.MOV.U32 R12, RZ, RZ, R3 ;  /* 0x000000ffff0c1224 */ /* 0x010fe400078e0003 */
[----:B------:R-:W-:Y:S01]  /*1cbf0*/  @P1 IMAD.MOV.U32 R13, RZ, RZ, R6 ;  /* 0x000000ffff0d1224 */ /* 0x000fe200078e0006 */
[----:B------:R0:W-:Y:S01]  /*1cc00*/  STL [R1+0x28], R0 ;  /* 0x0000280001007387 */ /* 0x0001e20000100800 */
[----:B------:R-:W3:Y:S03]  /*1cc10*/  LDL R10, [R1+0x1994] ;  /* 0x00199400010a7983 */ /* 0x000ee60000100800 */
[----:B------:R1:W4:Y:S04]  /*1cc20*/  @P1 LDG.E.U16 R28, [R12.64] ;  /* 0x000000080c1c1981 */ /* 0x000328000c1e1500 */
[----:B0-----:R-:W2:Y:S04]  /*1cc30*/  LDL R0, [R1+0x19a0] ;  /* 0x0019a00001007983 */ /* 0x001ea80000100800 */
[----:B------:R0:W-:Y:S04]  /*1cc40*/  STL [R1+0x20], R9 ;  /* 0x0000200901007387 */ /* 0x0001e80000100800 */
[----:B0-----:R-:W3:Y:S01]  /*1cc50*/  LDL R9, [R1+0x19b8] ;  /* 0x0019b80001097983 */ /* 0x001ee20000100800 */
[----:B------:R-:W-:Y:S02]  /*1cc60*/  STL [R1+0x48], R21 ;  /* 0x0000481501007387 */ /* 0x000fe40000100800 */
[----:B------:R-:W3:Y:S02]  /*1cc70*/  LDL R8, [R1+0x19b4] ;  /* 0x0019b40001087983 */ /* 0x000ee40000100800 */
[----:B------:R-:W3:Y:S01]  /*1cc80*/  LDL R7, [R1+0x19bc] ;  /* 0x0019bc0001077983 */ /* 0x000ee20000100800 */
[----:B------:R-:W3:Y:S01]  /*1cc90*/  LDL.LU R24, [R1+0x9e8] ;  /* 0x0009e80001187983 */ /* 0x000ee20000300800 */
[----:B------:R-:W3:Y:S02]  /*1cca0*/  LDL.LU R26, [R1+0x9e4] ;  /* 0x0009e400011a7983 */ /* 0x000ee40000300800 */
[----:B------:R-:W3:Y:S02]  /*1ccb0*/  LDL.LU R27, [R1+0x9e0] ;  /* 0x0009e000011b7983 */ /* 0x000ee40000300800 */
[----:B------:R-:W3:Y:S01]  /*1ccc0*/  LDL R6, [R1+0x19b0] ;  /* 0x0019b00001067983 */ /* 0x000ee20000100800 */
[----:B------:R-:W3:Y:S01]  /*1ccd0*/  LDL R3, [R1+0x19c4] ;  /* 0x0019c40001037983 */ /* 0x000ee20000100800 */
[----:B------:R-:W-:Y:S02]  /*1cce0*/  STL [R1+0x38], R19 ;  /* 0x0000381301007387 */ /* 0x000fe40000100800 */
[----:B-1----:R-:W-:Y:S01]  /*1ccf0*/  @P1 IMAD.MOV.U32 R13, RZ, RZ, R5 ;  /* 0x000000ffff0d1224 */ /* 0x002fe200078e0005 */
[----:B----4-:R-:W-:Y:S01]  /*1cd00*/  STL [R1+0x2528], R28 ;  /* 0x0025281c01007387 */ /* 0x010fe20000100800 */
[----:B------:R-:W-:Y:S02]  /*1cd10*/  STL [R1+0x30], R14 ;  /* 0x0000300e01007387 */ /* 0x000fe40000100800 */
[----:B------:R-:W4:Y:S02]  /*1cd20*/  LDL R5, [R1+0x19c0] ;  /* 0x0019c00001057983 */ /* 0x000f240000100800 */
[----:B--2---:R-:W-:-:S02]  /*1cd30*/  @P1 IMAD.MOV.U32 R12, RZ, RZ, R0 ;  /* 0x000000ffff0c1224 */ /* 0x004fc400078e0000 */
[----:B------:R-:W2:Y:S04]  /*1cd40*/  LDL R0, [R1+0x19e4] ;  /* 0x0019e40001007983 */ /* 0x000ea80000100800 */
[----:B------:R3:W2:Y:S02]  /*1cd50*/  @P1 LDG.E.U16 R29, [R12.64] ;  /* 0x000000080c1d1981 */ /* 0x0006a4000c1e1500 */
[----:B---3--:R-:W-:Y:S02]  /*1cd60*/  @P1 IMAD.MOV.U32 R13, RZ, RZ, R10 ;  /* 0x000000ffff0d1224 */ /* 0x008fe400078e000a */
[----:B------:R-:W-:-:S05]  /*1cd70*/  @P1 IMAD.MOV.U32 R12, RZ, RZ, R9 ;  /* 0x000000ffff0c1224 */ /* 0x000fca00078e0009 */
[----:B------:R0:W3:Y:S02]  /*1cd80*/  @P1 LDG.E.U16 R25, [R12.64] ;  /* 0x000000080c191981 */ /* 0x0000e4000c1e1500 */
[----:B0-----:R-:W-:Y:S02]  /*1cd90*/  @P1 IMAD.MOV.U32 R12, RZ, RZ, R7 ;  /* 0x000000ffff0c1224 */ /* 0x001fe400078e0007 */
[----:B------:R-:W-:-:S05]  /*1cda0*/  @P1 IMAD.MOV.U32 R13, RZ, RZ, R8 ;  /* 0x000000ffff0d1224 */ /* 0x000fca00078e0008 */
[----:B------:R0:W3:Y:S02]  /*1cdb0*/  @P1 LDG.E.U16 R20, [R12.64] ;  /* 0x000000080c141981 */ /* 0x0000e4000c1e1500 */
[----:B0-----:R-:W-:Y:S02]  /*1cdc0*/  @P1 IMAD.MOV.U32 R12, RZ, RZ, R3 ;  /* 0x000000ffff0c1224 */ /* 0x001fe400078e0003 */
[----:B------:R-:W-:-:S05]  /*1cdd0*/  @P1 IMAD.MOV.U32 R13, RZ, RZ, R6 ;  /* 0x000000ffff0d1224 */ /* 0x000fca00078e0006 */
[----:B------:R4:W3:Y:S02]  /*1cde0*/  @P1 LDG.E.U16 R18, [R12.64] ;  /* 0x000000080c121981 */ /* 0x0008e4000c1e1500 */
[----:B----4-:R-:W-:Y:S02]  /*1cdf0*/  @P1 IMAD.MOV.U32 R13, RZ, RZ, R5 ;  /* 0x000000ffff0d1224 */ /* 0x010fe400078e0005 */
[----:B--2---:R-:W-:-:S05]  /*1ce00*/  @P1 IMAD.MOV.U32 R12, RZ, RZ, R0 ;  /* 0x000000ffff0c1224 */ /* 0x004fca00078e0000 */
[----:B------:R-:W2:Y:S04]  /*1ce10*/  @P1 LDG.E.U16 R16, [R12.64] ;  /* 0x000000080c101981 */ /* 0x000ea8000c1e1500 */
[----:B------:R-:W0:Y:S01]  /*1ce20*/  S2R R3, SR_TID.X ;  /* 0x0000000000037919 */ /* 0x000e220000002100 */
[----:B------:R-:W-:Y:S06]  /*1ce30*/  BAR.SYNC.DEFER_BLOCKING 0x0 ;  /* 0x0000000000007b1d */ /* 0x000fec0000010000 */
[----:B------:R-:W-:Y:S04]  /*1ce40*/  STL [R1+0x252c], R29 ;  /* 0x00252c1d01007387 */ /* 0x000fe80000100800 */
[----:B---3--:R-:W-:Y:S01]  /*1ce50*/  STL [R1+0x2530], R25 ;  /* 0x0025301901007387 */ /* 0x008fe20000100800 */
[----:B0-----:R-:W-:-:S03]  /*1ce60*/  LOP3.LUT R3, R3, 0x3f, RZ, 0xc0, !PT ;  /* 0x0000003f03037812 */ /* 0x001fc600078ec0ff */
[----:B------:R0:W-:Y:S04]  /*1ce70*/  STS.U16 [R2+0x80], R26 ;  /* 0x0000801a02007388 */ /* 0x0001e80000000400 */
[----:B------:R-:W-:Y:S01]  /*1ce80*/  STL [R1+0x2534], R20 ;  /* 0x0025341401007387 */ /* 0x000fe20000100800 */
[----:B------:R-:W-:-:S03]  /*1ce90*/  ISETP.GE.AND P0, PT, R3, R4, PT ;  /* 0x000000040300720c */ /* 0x000fc60003f06270 */
[----:B------:R-:W-:Y:S01]  /*1cea0*/  STL [R1+0x2538], R18 ;  /* 0x0025381201007387 */ /* 0x000fe20000100800 */
[----:B------:R-:W-:Y:S03]  /*1ceb0*/  STL [R1+0x18], R11 ;  /* 0x0000180b01007387 */ /* 0x000fe60000100800 */
[----:B--2---:R-:W-:Y:S01]  /*1cec0*/  STL [R1+0x253c], R16 ;  /* 0x00253c1001007387 */ /* 0x004fe20000100800 */
[----:B------:R-:W-:Y:S02]  /*1ced0*/  STL [R1+0x2654], R3 ;  /* 0x0026540301007387 */ /* 0x000fe40000100800 */
[----:B------:R1:W-:Y:S02]  /*1cee0*/  STL [R1+0x25d8], R4 ;  /* 0x0025d80401007387 */ /* 0x0003e40000100800 */
[----:B0-----:R-:W2:Y:S01]  /*1cef0*/  LDL.LU R26, [R1+0x9dc] ;  /* 0x0009dc00011a7983 */ /* 0x001ea20000300800 */
[----:B-1----:R-:W3:Y:S04]  /*1cf00*/  LDL.LU R4, [R1+0x9d0] ;  /* 0x0009d00001047983 */ /* 0x002ee80000300800 */
[----:B---3--:R0:W-:Y:S04]  /*1cf10*/  STL [R1+0x266c], R4 ;  /* 0x00266c0401007387 */ /* 0x0081e80000100800 */
[----:B0-----:R-:W3:Y:S04]  /*1cf20*/  LDL.LU R4, [R1+0x9d4] ;  /* 0x0009d40001047983 */ /* 0x001ee80000300800 */
[----:B------:R-:W-:Y:S04]  /*1cf30*/  STS.U16 [R2+0x100], R27 ;  /* 0x0001001b02007388 */ /* 0x000fe80000000400 */
[----:B---3--:R0:W-:Y:S04]  /*1cf40*/  STL [R1+0x2670], R4 ;  /* 0x0026700401007387 */ /* 0x0081e80000100800 */
[----:B0-----:R-:W3:Y:S01]  /*1cf50*/  LDL.LU R4, [R1+0x9d8] ;  /* 0x0009d80001047983 */ /* 0x001ee20000300800 */
[----:B------:R-:W4:Y:S02]  /*1cf60*/  LDL.LU R3, [R1+0x9cc] ;  /* 0x0009cc0001037983 */ /* 0x000f240000300800 */
[----:B------:R-:W4:Y:S02]  /*1cf70*/  LDL.LU R16, [R1+0x8e8] ;  /* 0x0008e80001107983 */ /* 0x000f240000300800 */
[----:B------:R-:W4:Y:S01]  /*1cf80*/  LDL.LU R12, [R1+0x8e4] ;  /* 0x0008e400010c7983 */ /* 0x000f220000300800 */
[----:B------:R-:W4:Y:S01]  /*1cf90*/  LDL.LU R13, [R1+0x8e0] ;  /* 0x0008e000010d7983 */ /* 0x000f220000300800 */
        /* <DEDUP_REMOVED lines=19> */
[----:B------:R-:W4:Y:S04]  /*1d0d0*/  LDL.LU R23, [R1+0x6d0] ;  /* 0x0006d00001177983 */ /* 0x000f280000300800 */
[----:B------:R0:W-:Y:S01]  /*1d0e0*/  STS.U16 [R2], R24 ;  /* 0x0000001802007388 */ /* 0x0001e20000000400 */
[----:B------:R-:W4:Y:S03]  /*1d0f0*/  LDL.LU R27, [R1+0x6cc] ;  /* 0x0006cc00011b7983 */ /* 0x000f260000300800 */
[----:B--2---:R1:W-:Y:S04]  /*1d100*/  STS.U16 [R2+0x180], R26 ;  /* 0x0001801a02007388 */ /* 0x0043e80000000400 */
[----:B0-----:R-:W2:Y:S01]  /*1d110*/  LDL.LU R24, [R1+0x5e8] ;  /* 0x0005e80001187983 */ /* 0x001ea20000300800 */
[----:B-1----:R-:W2:Y:S03]  /*1d120*/  LDL.LU R26, [R1+0x5e4] ;  /* 0x0005e400011a7983 */ /* 0x002ea60000300800 */
[----:B---3--:R0:W-:Y:S04]  /*1d130*/  STS.U16 [R2+0x200], R4 ;  /* 0x0002000402007388 */ /* 0x0081e80000000400 */
[----:B0-----:R-:W3:Y:S04]  /*1d140*/  LDL.LU R4, [R1+0x2670] ;  /* 0x0026700001047983 */ /* 0x001ee80000300800 */
[----:B---3--:R0:W-:Y:S04]  /*1d150*/  STS.U16 [R2+0x280], R4 ;  /* 0x0002800402007388 */ /* 0x0081e80000000400 */
[----:B0-----:R-:W3:Y:S04]  /*1d160*/  LDL.LU R4, [R1+0x266c] ;  /* 0x00266c0001047983 */ /* 0x001ee80000300800 */
[----:B----4-:R0:W-:Y:S04]  /*1d170*/  STS.U16 [R2+0x6380], R27 ;  /* 0x0063801b02007388 */ /* 0x0101e80000000400 */
[----:B0-----:R-:W4:Y:S04]  /*1d180*/  LDL.LU R27, [R1+0x5e0] ;  /* 0x0005e000011b7983 */ /* 0x001f280000300800 */
[----:B---3--:R0:W-:Y:S04]  /*1d190*/  STS.U16 [R2+0x300], R4 ;  /* 0x0003000402007388 */ /* 0x0081e80000000400 */
[----:B0-----:R-:W3:Y:S04]  /*1d1a0*/  LDL.LU R4, [R1+0x5d4] ;  /* 0x0005d40001047983 */ /* 0x001ee80000300800 */
[----:B---3--:R0:W-:Y:S04]  /*1d1b0*/  STL [R1+0x2664], R4 ;  /* 0x0026640401007387 */ /* 0x0081e80000100800 */
[----:B0-----:R-:W3:Y:S04]  /*1d1c0*/  LDL.LU R4, [R1+0x5d8] ;  /* 0x0005d80001047983 */ /* 0x001ee80000300800 */
[----:B------:R-:W-:Y:S04]  /*1d1d0*/  STS.U16 [R2+0x380], R3 ;  /* 0x0003800302007388 */ /* 0x000fe80000000400 */
        /* <DEDUP_REMOVED lines=12> */
[----:B---3--:R0:W-:Y:S04]  /*1d2a0*/  STL [R1+0x2668], R4 ;  /* 0x0026680401007387 */ /* 0x0081e80000100800 */
[----:B0-----:R-:W3:Y:S01]  /*1d2b0*/  LDL.LU R4, [R1+0x5dc] ;  /* 0x0005dc0001047983 */ /* 0x001ee20000300800 */
[----:B------:R-:W3:Y:S02]  /*1d2c0*/  LDL.LU R3, [R1+0x5d0] ;  /* 0x0005d00001037983 */ /* 0x000ee40000300800 */
[----:B------:R-:W3:Y:S02]  /*1d2d0*/  LDL.LU R16, [R1+0x5cc] ;  /* 0x0005cc0001107983 */ /* 0x000ee40000300800 */
[----:B------:R-:W3:Y:S01]  /*1d2e0*/  LDL.LU R12, [R1+0x4e8] ;  /* 0x0004e800010c7983 */ /* 0x000ee20000300800 */
[----:B------:R-:W3:Y:S01]  /*1d2f0*/  LDL.LU R13, [R1+0x4e4] ;  /* 0x0004e400010d7983 */ /* 0x000ee20000300800 */
[----:B------:R-:W3:Y:S02]  /*1d300*/  LDL.LU R18, [R1+0x4e0] ;  /* 0x0004e00001127983 */ /* 0x000ee40000300800 */
[----:B------:R-:W3:Y:S02]  /*1d310*/  LDL.LU R20, [R1+0x4dc] ;  /* 0x0004dc0001147983 */ /* 0x000ee40000300800 */
[----:B------:R-:W3:Y:S01]  /*1d320*/  LDL.LU R25, [R1+0x4d8] ;  /* 0x0004d80001197983 */ /* 0x000ee20000300800 */
[----:B------:R-:W3:Y:S01]  /*1d330*/  LDL.LU R29, [R1+0x4d4] ;  /* 0x0004d400011d7983 */ /* 0x000ee20000300800 */
[----:B------:R-:W3:Y:S02]  /*1d340*/  LDL.LU R28, [R1+0x4d0] ;  /* 0x0004d000011c7983 */ /* 0x000ee40000300800 */
[----:B------:R-:W3:Y:S02]  /*1d350*/  LDL.LU R0, [R1+0x4cc] ;  /* 0x0004cc0001007983 */ /* 0x000ee40000300800 */
[----:B------:R-:W3:Y:S01]  /*1d360*/  LDL.LU R5, [R1+0x1a8] ;  /* 0x0001a80001057983 */ /* 0x000ee20000300800 */
[----:B------:R-:W3:Y:S04]  /*1d370*/  LDL.LU R6, [R1+0x1a4] ;  /* 0x0001a40001067983 */ /* 0x000ee80000300800 */
[----:B------:R0:W-:Y:S01]  /*1d380*/  STS.U16 [R2+0x4200], R8 ;  /* 0x0042000802007388 */ /* 0x0001e20000000400 */
[----:B------:R-:W3:Y:S03]  /*1d390*/  LDL.LU R7, [R1+0x1a0] ;  /* 0x0001a00001077983 */ /* 0x000ee60000300800 */
[----:B------:R1:W-:Y:S04]  /*1d3a0*/  STS.U16 [R2+0x4280], R9 ;  /* 0x0042800902007388 */ /* 0x0003e80000000400 */
[----:B------:R1:W-:Y:S04]  /*1d3b0*/  STS.U16 [R2+0x4300], R10 ;  /* 0x0043000a02007388 */ /* 0x0003e80000000400 */
[----:B------:R2:W-:Y:S04]  /*1d3c0*/  STS.U16 [R2+0x4380], R11 ;  /* 0x0043800b02007388 */ /* 0x0005e80000000400 */
[----:B------:R4:W-:Y:S04]  /*1d3d0*/  STS.U16 [R2+0x6000], R14 ;  /* 0x0060000e02007388 */ /* 0x0009e80000000400 */
[----:B------:R4:W-:Y:S04]  /*1d3e0*/  STS.U16 [R2+0x6080], R15 ;  /* 0x0060800f02007388 */ /* 0x0009e80000000400 */
[----:B0-----:R-:W3:Y:S01]  /*1d3f0*/  LDL.LU R8, [R1+0x19c] ;  /* 0x00019c0001087983 */ /* 0x001ee20000300800 */
[----:B-1----:R-:W3:Y:S02]  /*1d400*/  LDL.LU R9, [R1+0x198] ;  /* 0x0001980001097983 */ /* 0x002ee40000300800 */
[----:B------:R-:W3:Y:S01]  /*1d410*/  LDL.LU R10, [R1+0x194] ;  /* 0x00019400010a7983 */ /* 0x000ee20000300800 */
[----:B--2---:R-:W2:Y:S01]  /*1d420*/  LDL.LU R11, [R1+0x190] ;  /* 0x00019000010b7983 */ /* 0x004ea20000300800 */
[----:B----4-:R-:W4:Y:S03]  /*1d430*/  LDL.LU R14, [R1+0x18c] ;  /* 0x00018c00010e7983 */ /* 0x010f260000300800 */
[----:B------:R0:W-:Y:S01]  /*1d440*/  STS.U16 [R2+0x6100], R17 ;  /* 0x0061001102007388 */ /* 0x0001e20000000400 */
[----:B------:R-:W2:Y:S03]  /*1d450*/  LDL.LU R15, [R1+0xa8] ;  /* 0x0000a800010f7983 */ /* 0x000ea60000300800 */
[----:B------:R1:W-:Y:S04]  /*1d460*/  STS.U16 [R2+0x6180], R19 ;  /* 0x0061801302007388 */ /* 0x0003e80000000400 */
[----:B------:R1:W-:Y:S04]  /*1d470*/  STS.U16 [R2+0x6200], R21 ;  /* 0x0062001502007388 */ /* 0x0003e80000000400 */
[----:B------:R1:W-:Y:S04]  /*1d480*/  STS.U16 [R2+0x6280], R22 ;  /* 0x0062801602007388 */ /* 0x0003e80000000400 */
[----:B------:R1:W-:Y:S04]  /*1d490*/  STS.U16 [R2+0x6300], R23 ;  /* 0x0063001702007388 */ /* 0x0003e80000000400 */
[----:B------:R1:W-:Y:S04]  /*1d4a0*/  STS.U16 [R2+0x8000], R24 ;  /* 0x0080001802007388 */ /* 0x0003e80000000400 */
[----:B0-----:R-:W2:Y:S01]  /*1d4b0*/  LDL.LU R17, [R1+0xa4] ;  /* 0x0000a40001117983 */ /* 0x001ea20000300800 */
[----:B-1----:R-:W2:Y:S02]  /*1d4c0*/  LDL.LU R19, [R1+0xa0] ;  /* 0x0000a00001137983 */ /* 0x002ea40000300800 */
[----:B------:R-:W2:Y:S01]  /*1d4d0*/  LDL.LU R21, [R1+0x9c] ;  /* 0x00009c0001157983 */ /* 0x000ea20000300800 */
[----:B------:R-:W2:Y:S01]  /*1d4e0*/  LDL.LU R22, [R1+0x98] ;  /* 0x0000980001167983 */ /* 0x000ea20000300800 */
[----:B------:R-:W2:Y:S03]  /*1d4f0*/  LDL.LU R23, [R1+0x94] ;  /* 0x0000940001177983 */ /* 0x000ea60000300800 */
[----:B------:R0:W-:Y:S01]  /*1d500*/  STS.U16 [R2+0x8080], R26 ;  /* 0x0080801a02007388 */ /* 0x0001e20000000400 */
[----:B------:R-:W2:Y:S03]  /*1d510*/  LDL.LU R24, [R1+0x90] ;  /* 0x0000900001187983 */ /* 0x000ea60000300800 */
[----:B------:R1:W-:Y:S04]  /*1d520*/  STS.U16 [R2+0x8100], R27 ;  /* 0x0081001b02007388 */ /* 0x0003e80000000400 */
[----:B0-----:R-:W4:Y:S01]  /*1d530*/  LDL.LU R26, [R1+0x8c] ;  /* 0x00008c00011a7983 */ /* 0x001f220000300800 */
[----:B-1----:R-:W4:Y:S03]  /*1d540*/  LDL.LU R27, [R1+0x9c8] ;  /* 0x0009c800011b7983 */ /* 0x002f260000300800 */
[----:B---3--:R0:W-:Y:S04]  /*1d550*/  STS.U16 [R2+0x8180], R4 ;  /* 0x0081800402007388 */ /* 0x0081e80000000400 */
[----:B0-----:R-:W3:Y:S04]  /*1d560*/  LDL.LU R4, [R1+0x2668] ;  /* 0x0026680001047983 */ /* 0x001ee80000300800 */
[----:B--2---:R-:W-:Y:S04]  /*1d570*/  STS.U16 [R2+0xe300], R24 ;  /* 0x00e3001802007388 */ /* 0x004fe80000000400 */
[----:B---3--:R0:W-:Y:S04]  /*1d580*/  STS.U16 [R2+0x8200], R4 ;  /* 0x0082000402007388 */ /* 0x0081e80000000400 */
[----:B0-----:R-:W2:Y:S01]  /*1d590*/  LDL.LU R4, [R1+0x2664] ;  /* 0x0026640001047983 */ /* 0x001ea20000300800 */
[----:B------:R-:W3:Y:S03]  /*1d5a0*/  LDL.LU R24, [R1+0x9c0] ;  /* 0x0009c00001187983 */ /* 0x000ee60000300800 */
        /* <DEDUP_REMOVED lines=17> */
[----:B----4-:R-:W-:Y:S04]  /*1d6c0*/  STS.U16 [R2+0xc380], R14 ;  /* 0x00c3800e02007388 */ /* 0x010fe80000000400 */
[----:B------:R-:W-:Y:S04]  /*1d6d0*/  STS.U16 [R2+0xe000], R15 ;  /* 0x00e0000f02007388 */ /* 0x000fe80000000400 */
[----:B------:R-:W-:Y:S04]  /*1d6e0*/  STS.U16 [R2+0xe080], R17 ;  /* 0x00e0801102007388 */ /* 0x000fe80000000400 */
[----:B------:R-:W-:Y:S04]  /*1d6f0*/  STS.U16 [R2+0xe100], R19 ;  /* 0x00e1001302007388 */ /* 0x000fe80000000400 */
[----:B------:R-:W-:Y:S04]  /*1d700*/  STS.U16 [R2+0xe180], R21 ;  /* 0x00e1801502007388 */ /* 0x000fe80000000400 */
[----:B------:R-:W-:Y:S04]  /*1d710*/  STS.U16 [R2+0xe200], R22 ;  /* 0x00e2001602007388 */ /* 0x000fe80000000400 */
[----:B------:R-:W-:Y:S04]  /*1d720*/  STS.U16 [R2+0xe280], R23 ;  /* 0x00e2801702007388 */ /* 0x000fe80000000400 */
[----:B------:R-:W-:Y:S04]  /*1d730*/  STS.U16 [R2+0xe380], R26 ;  /* 0x00e3801a02007388 */ /* 0x000fe80000000400 */
[----:B--2---:R0:W-:Y:S04]  /*1d740*/  STS.U16 [R2+0x8280], R4 ;  /* 0x0082800402007388 */ /* 0x0041e80000000400 */
[----:B---3--:R1:W-:Y:S01]  /*1d750*/  STL [R1+0x2660], R24 ;  /* 0x0026601801007387 */ /* 0x0083e20000100800 */
[----:B0-----:R-:W-:-:S03]  /*1d760*/  LOP3.LUT R4, R2, 0x10, RZ, 0x3c, !PT ;  /* 0x0000001002047812 */ /* 0x001fc600078e3cff */
[----:B-1----:R-:W2:Y:S01]  /*1d770*/  LDL.LU R24, [R1+0x9c4] ;  /* 0x0009c40001187983 */ /* 0x002ea20000300800 */
[----:B------:R-:W3:Y:S03]  /*1d780*/  LDL.LU R2, [R1+0x9b8] ;  /* 0x0009b80001027983 */ /* 0x000ee60000300800 */
[----:B------:R-:W-:Y:S04]  /*1d790*/  STS.U16 [R4+0x400], R27 ;  /* 0x0004001b04007388 */ /* 0x000fe80000000400 */
[----:B---3--:R0:W-:Y:S04]  /*1d7a0*/  STL [R1+0x265c], R2 ;  /* 0x00265c0201007387 */ /* 0x0081e80000100800 */
[----:B0-----:R-:W3:Y:S01]  /*1d7b0*/  LDL.LU R2, [R1+0x9bc] ;  /* 0x0009bc0001027983 */ /* 0x001ee20000300800 */
[----:B------:R-:W4:Y:S02]  /*1d7c0*/  LDL.LU R3, [R1+0x9b4] ;  /* 0x0009b40001037983 */ /* 0x000f240000300800 */
        /* <DEDUP_REMOVED lines=24> */
[----:B------:R-:W3:Y:S01]  /*1d950*/  LDL.LU R27, [R1+0x6b0] ;  /* 0x0006b000011b7983 */ /* 0x000ee20000300800 */
[----:B--2---:R0:W-:Y:S04]  /*1d960*/  STS.U16 [R4+0x480], R24 ;  /* 0x0004801804007388 */ /* 0x0041e80000000400 */
[----:B0-----:R-:W2:Y:S04]  /*1d970*/  LDL.LU R24, [R1+0x2660] ;  /* 0x0026600001187983 */ /* 0x001ea80000300800 */
[----:B--2---:R0:W-:Y:S01]  /*1d980*/  STS.U16 [R4+0x500], R24 ;  /* 0x0005001804007388 */ /* 0x0041e20000000400 */
[----:B---3--:R1:W-:Y:S03]  /*1d990*/  STS.U16 [R4+0x580], R2 ;  /* 0x0005800204007388 */ /* 0x0083e60000000400 */
[----:B0-----:R-:W2:Y:S01]  /*1d9a0*/  LDL.LU R24, [R1+0x6ac] ;  /* 0x0006ac0001187983 */ /* 0x001ea20000300800 */
[----:B-1----:R-:W3:Y:S03]  /*1d9b0*/  LDL.LU R2, [R1+0x265c] ;  /* 0x00265c0001027983 */ /* 0x002ee60000300800 */
[----:B---3--:R-:W-:Y:S01]  /*1d9c0*/  STS.U16 [R4+0x600], R2 ;  /* 0x0006000204007388 */ /* 0x008fe20000000400 */
[----:B----4-:R-:W-:Y:S02]  /*1d9d0*/  STS.U16 [R4+0x680], R3 ;  /* 0x0006800304007388 */ /* 0x010fe40000000400 */
[----:B------:R-:W-:Y:S02]  /*1d9e0*/  STS.U16 [R4+0x700], R16 ;  /* 0x0007001004007388 */ /* 0x000fe40000000400 */
[----:B------:R-:W-:Y:S01]  /*1d9f0*/  STS.U16 [R4+0x780], R12 ;  /* 0x0007800c04007388 */ /* 0x000fe20000000400 */
[----:B------:R-:W-:Y:S01]  /*1da00*/  STS.U16 [R4+0x2400], R13 ;  /* 0x0024000d04007388 */ /* 0x000fe20000000400 */
[----:B------:R-:W-:Y:S02]  /*1da10*/  STS.U16 [R4+0x2480], R18 ;  /* 0x0024801204007388 */ /* 0x000fe40000000400 */
        /* <DEDUP_REMOVED lines=19> */
[----:B------:R0:W-:Y:S02]  /*1db50*/  STS.U16 [R4+0x6680], R26 ;  /* 0x0066801a04007388 */ /* 0x0001e40000000400 */
[----:B------:R1:W-:Y:S01]  /*1db60*/  STS.U16 [R4+0x6700], R27 ;  /* 0x0067001b04007388 */ /* 0x0003e20000000400 */
[----:B0-----:R-:W3:Y:S01]  /*1db70*/  LDL.LU R26, [R1+0x5c8] ;  /* 0x0005c800011a7983 */ /* 0x001ee20000300800 */
[----:B-1----:R-:W4:Y:S02]  /*1db80*/  LDL.LU R27, [R1+0x5c4] ;  /* 0x0005c400011b7983 */ /* 0x002f240000300800 */
[----:B------:R-:W3:Y:S02]  /*1db90*/  LDL.LU R3, [R1+0x5bc] ;  /* 0x0005bc0001037983 */ /* 0x000ee40000300800 */
[----:B--2---:R-:W-:Y:S01]  /*1dba0*/  STS.U16 [R4+0x6780], R24 ;  /* 0x0067801804007388 */ /* 0x004fe20000000400 */
[----:B---3--:R0:W-:Y:S04]  /*1dbb0*/  STL [R1+0x2658], R3 ;  /* 0x0026580301007387 */ /* 0x0081e80000100800 */
[----:B0-----:R-:W2:Y:S01]  /*1dbc0*/  LDL.LU R3, [R1+0x5c0] ;  /* 0x0005c00001037983 */ /* 0x001ea20000300800 */
        /* <DEDUP_REMOVED lines=24> */
[----:B------:R-:W3:Y:S03]  /*1dd50*/  LDL.LU R24, [R1+0x78] ;  /* 0x0000780001187983 */ /* 0x000ee60000300800 */
[----:B------:R0:W-:Y:S01]  /*1dd60*/  STS.U16 [R4+0x8400], R26 ;  /* 0x0084001a04007388 */ /* 0x0001e20000000400 */
[----:B----4-:R1:W-:Y:S03]  /*1dd70*/  STS.U16 [R4+0x8480], R27 ;  /* 0x0084801b04007388 */ /* 0x0103e60000000400 */
[----:B0-----:R-:W4:Y:S01]  /*1dd80*/  LDL.LU R26, [R1+0x74] ;  /* 0x00007400011a7983 */ /* 0x001f220000300800 */
[----:B-1----:R-:W3:Y:S03]  /*1dd90*/  LDL.LU R27, [R1+0x70] ;  /* 0x00007000011b7983 */ /* 0x002ee60000300800 */
[----:B--2---:R0:W-:Y:S04]  /*1dda0*/  STS.U16 [R4+0x8500], R3 ;  /* 0x0085000304007388 */ /* 0x0041e80000000400 */
[----:B0-----:R-:W2:Y:S04]  /*1ddb0*/  LDL.LU R3, [R1+0x2658] ;  /* 0x0026580001037983 */ /* 0x001ea80000300800 */
[----:B--2---:R0:W-:Y:S01]  /*1ddc0*/  STS.U16 [R4+0x8580], R3 ;  /* 0x0085800304007388 */ /* 0x0041e20000000400 */
[----:B---3--:R1:W-:Y:S03]  /*1ddd0*/  STS.U16 [R4+0x8600], R2 ;  /* 0x0086000204007388 */ /* 0x0083e60000000400 */
[----:B0-----:R-:W2:Y:S04]  /*1dde0*/  LDL.LU R3, [R1+0x2654] ;  /* 0x0026540001037983 */ /* 0x001ea80000300800 */
[----:B-1----:R-:W0:Y:S01]  /*1ddf0*/  S2R R2, SR_TID.X ;  /* 0x0000000000027919 */ /* 0x002e220000002100 */
        /* <DEDUP_REMOVED lines=8> */
[----:B------:R1:W-:Y:S01]  /*1de80*/  STS.U16 [R4+0xa680], R0 ;  /* 0x00a6800004007388 */ /* 0x0003e20000000400 */
[----:B0-----:R-:W-:-:S05]  /*1de90*/  LOP3.LUT R2, R2, 0x3f, RZ, 0xc0, !PT ;  /* 0x0000003f02027812 */ /* 0x001fca00078ec0ff */
[----:B------:R-:W-:-:S05]  /*1dea0*/  IMAD.SHL.U32 R2, R2, 0x2, RZ ;  /* 0x0000000202027824 */ /* 0x000fca00078e00ff */
[----:B-1----:R-:W-:-:S05]  /*1deb0*/  LOP3.LUT R0, R2, 0x20, RZ, 0x3c, !PT ;  /* 0x0000002002007812 */ /* 0x002fca00078e3cff */
[----:B------:R0:W-:Y:S04]  /*1dec0*/  STL [R1+0x264c], R0 ;  /* 0x00264c0001007387 */ /* 0x0001e80000100800 */
[----:B0-----:R-:W3:Y:S01]  /*1ded0*/  LDL.LU R0, [R1+0x6c] ;  /* 0x00006c0001007983 */ /* 0x001ee20000300800 */
[----:B------:R-:W2:Y:S03]  /*1dee0*/  LDL.LU R2, [R1+0x9a0] ;  /* 0x0009a00001027983 */ /* 0x000ea60000300800 */
[----:B--2---:R0:W-:Y:S04]  /*1def0*/  STL [R1+0x2644], R2 ;  /* 0x0026440201007387 */ /* 0x0041e80000100800 */
[----:B0-----:R-:W2:Y:S04]  /*1df00*/  LDL.LU R2, [R1+0x9a4] ;  /* 0x0009a40001027983 */ /* 0x001ea80000300800 */
        /* <DEDUP_REMOVED lines=17> */
[----:B----4-:R-:W-:Y:S01]  /*1e020*/  STS.U16 [R4+0xe680], R26 ;  /* 0x00e6801a04007388 */ /* 0x010fe20000000400 */
[----:B------:R0:W-:Y:S04]  /*1e030*/  STS.U16 [R4+0xe700], R27 ;  /* 0x00e7001b04007388 */ /* 0x0001e80000000400 */
[----:B--2---:R1:W-:Y:S01]  /*1e040*/  STL [R1+0x2650], R2 ;  /* 0x0026500201007387 */ /* 0x0043e20000100800 */
[----:B0-----:R-:W2:Y:S02]  /*1e050*/  LDL.LU R4, [R1+0x99c] ;  /* 0x00099c0001047983 */ /* 0x001ea40000300800 */
[----:B------:R-:W4:Y:S02]  /*1e060*/  LDL.LU R16, [R1+0x998] ;  /* 0x0009980001107983 */ /* 0x000f240000300800 */
[----:B------:R-:W2:Y:S01]  /*1e070*/  LDL.LU R12, [R1+0x994] ;  /* 0x00099400010c7983 */ /* 0x000ea20000300800 */
[----:B------:R-:W2:Y:S01]  /*1e080*/  LDL.LU R13, [R1+0x990] ;  /* 0x00099000010d7983 */ /* 0x000ea20000300800 */
[----:B------:R-:W2:Y:S02]  /*1e090*/  LDL.LU R18, [R1+0x98c] ;  /* 0x00098c0001127983 */ /* 0x000ea40000300800 */
[----:B------:R-:W2:Y:S02]  /*1e0a0*/  LDL.LU R20, [R1+0x8a8] ;  /* 0x0008a80001147983 */ /* 0x000ea40000300800 */
        /* <DEDUP_REMOVED lines=11> */
[----:B-1----:R-:W-:-:S02]  /*1e160*/  IMAD.SHL.U32 R2, R3, 0x2, RZ ;  /* 0x0000000203027824 */ /* 0x002fc400078e00ff */
[----:B------:R-:W2:Y:S01]  /*1e170*/  LDL.LU R15, [R1+0x798] ;  /* 0x00079800010f7983 */ /* 0x000ea20000300800 */
[----:B------:R-:W2:Y:S01]  /*1e180*/  LDL.LU R17, [R1+0x794] ;  /* 0x0007940001117983 */ /* 0x000ea20000300800 */
[----:B------:R-:W2:Y:S02]  /*1e190*/  LDL.LU R19, [R1+0x790] ;  /* 0x0007900001137983 */ /* 0x000ea40000300800 */
[----:B------:R-:W2:Y:S02]  /*1e1a0*/  LDL.LU R21, [R1+0x78c] ;  /* 0x00078c0001157983 */ /* 0x000ea40000300800 */
[----:B------:R-:W2:Y:S01]  /*1e1b0*/  LDL.LU R22, [R1+0x6a8] ;  /* 0x0006a80001167983 */ /* 0x000ea20000300800 */
[----:B------:R-:W-:Y:S01]  /*1e1c0*/  LOP3.LUT R2, R2, 0x10, RZ, 0x3c, !PT ;  /* 0x0000001002027812 */ /* 0x000fe200078e3cff */
[----:B------:R-:W2:Y:S01]  /*1e1d0*/  LDL.LU R23, [R1+0x6a4] ;  /* 0x0006a40001177983 */ /* 0x000ea20000300800 */
[----:B------:R-:W2:Y:S02]  /*1e1e0*/  LDL.LU R24, [R1+0x6a0] ;  /* 0x0006a00001187983 */ /* 0x000ea40000300800 */
[----:B------:R-:W2:Y:S02]  /*1e1f0*/  LDL.LU R26, [R1+0x69c] ;  /* 0x00069c00011a7983 */ /* 0x000ea40000300800 */
[----:B------:R-:W2:Y:S01]  /*1e200*/  LDL.LU R27, [R1+0x698] ;  /* 0x00069800011b7983 */ /* 0x000ea20000300800 */
[----:B------:R-:W2:Y:S04]  /*1e210*/  LDL.LU R3, [R1+0x694] ;  /* 0x0006940001037983 */ /* 0x000ea80000300800 */
[----:B---3--:R0:W-:Y:S04]  /*1e220*/  STS.U16 [R2+0xe780], R0 ;  /* 0x00e7800002007388 */ /* 0x0081e80000000400 */
[----:B0-----:R-:W3:Y:S01]  /*1e230*/  LDL.LU R2, [R1+0x2650] ;  /* 0x0026500001027983 */ /* 0x001ee20000300800 */
[----:B------:R-:W3:Y:S03]  /*1e240*/  LDL.LU R0, [R1+0x264c] ;  /* 0x00264c0001007983 */ /* 0x000ee60000300800 */
[----:B---3--:R0:W-:Y:S04]  /*1e250*/  STS.U16 [R0+0x800], R2 ;  /* 0x0008000200007388 */ /* 0x0081e80000000400 */
[----:B0-----:R-:W3:Y:S04]  /*1e260*/  LDL.LU R2, [R1+0x2648] ;  /* 0x0026480001027983 */ /* 0x001ee80000300800 */
[----:B---3--:R0:W-:Y:S04]  /*1e270*/  STS.U16 [R0+0x880], R2 ;  /* 0x0008800200007388 */ /* 0x0081e80000000400 */
[----:B0-----:R-:W3:Y:S04]  /*1e280*/  LDL.LU R2, [R1+0x2644] ;  /* 0x0026440001027983 */ /* 0x001ee80000300800 */
[----:B---3--:R0:W-:Y:S04]  /*1e290*/  STS.U16 [R0+0x900], R2 ;  /* 0x0009000200007388 */ /* 0x0081e80000000400 */
[----:B0-----:R-:W3:Y:S04]  /*1e2a0*/  LDL.LU R2, [R1+0x5a4] ;  /* 0x0005a40001027983 */ /* 0x001ee80000300800 */
[----:B---3--:R0:W-:Y:S04]  /*1e2b0*/  STL [R1+0x2638], R2 ;  /* 0x0026380201007387 */ /* 0x0081e80000100800 */
[----:B0-----:R-:W3:Y:S04]  /*1e2c0*/  LDL.LU R2, [R1+0x5a8] ;  /* 0x0005a80001027983 */ /* 0x001ee80000300800 */
[----:B---3--:R0:W-:Y:S04]  /*1e2d0*/  STL [R1+0x263c], R2 ;  /* 0x00263c0201007387 */ /* 0x0081e80000100800 */
[----:B0-----:R-:W3:Y:S01]  /*1e2e0*/  LDL.LU R2, [R1+0x68c] ;  /* 0x00068c0001027983 */ /* 0x001ee20000300800 */
[----:B--2---:R-:W-:Y:S02]  /*1e2f0*/  STS.U16 [R0+0x980], R4 ;  /* 0x0009800400007388 */ /* 0x004fe40000000400 */
[----:B----4-:R-:W-:Y:S02]  /*1e300*/  STS.U16 [R0+0xa00], R16 ;  /* 0x000a001000007388 */ /* 0x010fe40000000400 */
        /* <DEDUP_REMOVED lines=10> */
[----:B------:R-:W-:Y:S03]  /*1e3b0*/  STS.U16 [R0+0x2b80], R8 ;  /* 0x002b800800007388 */ /* 0x000fe60000000400 */
[----:B---3--:R0:W-:Y:S04]  /*1e3c0*/  STL [R1+0x2640], R2 ;  /* 0x0026400201007387 */ /* 0x0081e80000100800 */
[----:B0-----:R-:W2:Y:S01]  /*1e3d0*/  LDL.LU R2, [R1+0x690] ;  /* 0x0006900001027983 */ /* 0x001ea20000300800 */
[----:B------:R-:W3:Y:S02]  /*1e3e0*/  LDL.LU R4, [R1+0x5a0] ;  /* 0x0005a00001047983 */ /* 0x000ee40000300800 */
[----:B------:R-:W4:Y:S02]  /*1e3f0*/  LDL.LU R16, [R1+0x59c] ;  /* 0x00059c0001107983 */ /* 0x000f240000300800 */
        /* <DEDUP_REMOVED lines=11> */
[----:B------:R-:W3:Y:S02]  /*1e4b0*/  LDL.LU R8, [R1+0x490] ;  /* 0x0004900001087983 */ /* 0x000ee40000300800 */
[----:B------:R1:W-:Y:S02]  /*1e4c0*/  STS.U16 [R0+0x4880], R10 ;  /* 0x0048800a00007388 */ /* 0x0003e40000000400 */
[----:B------:R1:W-:Y:S01]  /*1e4d0*/  STS.U16 [R0+0x4900], R11 ;  /* 0x0049000b00007388 */ /* 0x0003e20000000400 */
[----:B------:R1:W-:Y:S01]  /*1e4e0*/  STS.U16 [R0+0x4980], R14 ;  /* 0x0049800e00007388 */ /* 0x0003e20000000400 */
[----:B------:R1:W-:Y:S02]  /*1e4f0*/  STS.U16 [R0+0x4a00], R15 ;  /* 0x004a000f00007388 */ /* 0x0003e40000000400 */
[----:B------:R1:W-:Y:S01]  /*1e500*/  STS.U16 [R0+0x4a80], R17 ;  /* 0x004a801100007388 */ /* 0x0003e20000000400 */
[----:B0-----:R-:W3:Y:S01]  /*1e510*/  LDL.LU R9, [R1+0x48c] ;  /* 0x00048c0001097983 */ /* 0x001ee20000300800 */
[----:B-1----:R-:W3:Y:S03]  /*1e520*/  LDL.LU R10, [R1+0x168] ;  /* 0x00016800010a7983 */ /* 0x002ee60000300800 */
[----:B------:R-:W3:Y:S04]  /*1e530*/  LDL.LU R11, [R1+0x164] ;  /* 0x00016400010b7983 */ /* 0x000ee80000300800 */
[----:B------:R-:W3:Y:S01]  /*1e540*/  LDL.LU R14, [R1+0x160] ;  /* 0x00016000010e7983 */ /* 0x000ee20000300800 */
[----:B------:R-:W3:Y:S02]  /*1e550*/  LDL.LU R15, [R1+0x15c] ;  /* 0x00015c00010f7983 */ /* 0x000ee40000300800 */
[----:B------:R0:W-:Y:S02]  /*1e560*/  STS.U16 [R0+0x4b00], R19 ;  /* 0x004b001300007388 */ /* 0x0001e40000000400 */
[----:B------:R-:W3:Y:S01]  /*1e570*/  LDL.LU R17, [R1+0x158] ;  /* 0x0001580001117983 */ /* 0x000ee20000300800 */
[----:B------:R1:W-:Y:S01]  /*1e580*/  STS.U16 [R0+0x4b80], R21 ;  /* 0x004b801500007388 */ /* 0x0003e20000000400 */
[----:B------:R1:W-:Y:S02]  /*1e590*/  STS.U16 [R0+0x6800], R22 ;  /* 0x0068001600007388 */ /* 0x0003e40000000400 */
[----:B------:R1:W-:Y:S02]  /*1e5a0*/  STS.U16 [R0+0x6880], R23 ;  /* 0x0068801700007388 */ /* 0x0003e40000000400 */
[----:B------:R1:W-:Y:S01]  /*1e5b0*/  STS.U16 [R0+0x6900], R24 ;  /* 0x0069001800007388 */ /* 0x0003e20000000400 */
[----:B------:R1:W-:Y:S04]  /*1e5c0*/  STS.U16 [R0+0x6980], R26 ;  /* 0x0069801a00007388 */ /* 0x0003e80000000400 */
[----:B0-----:R-:W3:Y:S01]  /*1e5d0*/  LDL.LU R19, [R1+0x154] ;  /* 0x0001540001137983 */ /* 0x001ee20000300800 */
[----:B-1----:R-:W3:Y:S03]  /*1e5e0*/  LDL.LU R21, [R1+0x150] ;  /* 0x0001500001157983 */ /* 0x002ee60000300800 */
[----:B------:R-:W3:Y:S04]  /*1e5f0*/  LDL.LU R22, [R1+0x14c] ;  /* 0x00014c0001167983 */ /* 0x000ee80000300800 */
[----:B------:R-:W3:Y:S01]  /*1e600*/  LDL.LU R23, [R1+0x68] ;  /* 0x0000680001177983 */ /* 0x000ee20000300800 */
[----:B------:R-:W3:Y:S02]  /*1e610*/  LDL.LU R24, [R1+0x64] ;  /* 0x0000640001187983 */ /* 0x000ee40000300800 */
[----:B------:R0:W-:Y:S02]  /*1e620*/  STS.U16 [R0+0x6a00], R27 ;  /* 0x006a001b00007388 */ /* 0x0001e40000000400 */
[----:B------:R-:W3:Y:S01]  /*1e630*/  LDL.LU R26, [R1+0x5c] ;  /* 0x00005c00011a7983 */ /* 0x000ee20000300800 */
[----:B------:R1:W-:Y:S04]  /*1e640*/  STS.U16 [R0+0x6a80], R3 ;  /* 0x006a800300007388 */ /* 0x0003e80000000400 */
[----:B0-----:R-:W3:Y:S01]  /*1e650*/  LDL.LU R27, [R1+0x54] ;  /* 0x00005400011b7983 */ /* 0x001ee20000300800 */
[----:B-1----:R-:W3:Y:S03]  /*1e660*/  LDL.LU R3, [R1+0x4c] ;  /* 0x00004c0001037983 */ /* 0x002ee60000300800 */
[----:B--2---:R0:W-:Y:S04]  /*1e670*/  STS.U16 [R0+0x6b00], R2 ;  /* 0x006b000200007388 */ /* 0x0041e80000000400 */
[----:B0-----:R-:W2:Y:S04]  /*1e680*/  LDL.LU R2, [R1+0x2640] ;  /* 0x0026400001027983 */ /* 0x001ea80000300800 */
[----:B--2---:R0:W-:Y:S04]  /*1e690*/  STS.U16 [R0+0x6b80], R2 ;  /* 0x006b800200007388 */ /* 0x0041e80000000400 */
[----:B0-----:R-:W2:Y:S04]  /*1e6a0*/  LDL.LU R2, [R1+0x263c] ;  /* 0x00263c0001027983 */ /* 0x001ea80000300800 */
[----:B--2---:R0:W-:Y:S04]  /*1e6b0*/  STS.U16 [R0+0x8800], R2 ;  /* 0x0088000200007388 */ /* 0x0041e80000000400 */
[----:B0-----:R-:W2:Y:S04]  /*1e6c0*/  LDL.LU R2, [R1+0x2638] ;  /* 0x0026380001027983 */ /* 0x001ea80000300800 */
[----:B--2---:R-:W-:Y:S01]  /*1e6d0*/  STS.U16 [R0+0x8880], R2 ;  /* 0x0088800200007388 */ /* 0x004fe20000000400 */
[----:B---3--:R-:W-:Y:S02]  /*1e6e0*/  STS.U16 [R0+0x8900], R4 ;  /* 0x0089000400007388 */ /* 0x008fe40000000400 */
        /* <DEDUP_REMOVED lines=25> */
[----:B------:R0:W-:Y:S02]  /*1e880*/  STS.U16 [R0+0xea00], R3 ;  /* 0x00ea000300007388 */ /* 0x0001e40000000400 */
[----:B0-----:R-:W2:Y:S01]  /*1e890*/  LDL.LU R3, [R1+0x44] ;  /* 0x0000440001037983 */ /* 0x001ea20000300800 */
[----:B------:R-:W3:Y:S03]  /*1e8a0*/  LDL.LU R16, [R1+0x988] ;  /* 0x0009880001107983 */ /* 0x000ee60000300800 */
[----:B------:R-:W0:Y:S04]  /*1e8b0*/  S2R R2, SR_TID.X ;  /* 0x0000000000027919 */ /* 0x000e280000002100 */
[----:B---3--:R1:W-:Y:S01]  /*1e8c0*/  STL [R1+0x2630], R16 ;  /* 0x0026301001007387 */ /* 0x0083e20000100800 */
[----:B------:R-:W3:Y:S01]  /*1e8d0*/  LDL.LU R12, [R1+0x984] ;  /* 0x00098400010c7983 */ /* 0x000ee20000300800 */
[----:B0-----:R-:W-:-:S05]  /*1e8e0*/  LOP3.LUT R2, R2, 0x3f, RZ, 0xc0, !PT ;  /* 0x0000003f02027812 */ /* 0x001fca00078ec0ff */
[----:B------:R-:W-:-:S05]  /*1e8f0*/  IMAD.SHL.U32 R2, R2, 0x2, RZ ;  /* 0x0000000202027824 */ /* 0x000fca00078e00ff */
[C---:B-1----:R-:W-:Y:S02]  /*1e900*/  LOP3.LUT R16, R2.reuse, 0x20, RZ, 0x3c, !PT ;  /* 0x0000002002107812 */ /* 0x042fe400078e3cff */
[----:B------:R-:W-:Y:S01]  /*1e910*/  LOP3.LUT R4, R2, 0x30, RZ, 0x3c, !PT ;  /* 0x0000003002047812 */ /* 0x000fe200078e3cff */
        /* <DEDUP_REMOVED lines=26> */
[----:B------:R-:W4:Y:S03]  /*1eac0*/  LDL.LU R2, [R1+0x34] ;  /* 0x0000340001027983 */ /* 0x000f260000300800 */
[----:B--2---:R0:W-:Y:S04]  /*1ead0*/  STS.U16 [R16+0xea80], R3 ;  /* 0x00ea800310007388 */ /* 0x0041e80000000400 */
[----:B0-----:R-:W2:Y:S04]  /*1eae0*/  LDL.LU R3, [R1+0x678] ;  /* 0x0006780001037983 */ /* 0x001ea80000300800 */
[----:B---3--:R0:W-:Y:S04]  /*1eaf0*/  STS.U16 [R16+0xeb00], R12 ;  /* 0x00eb000c10007388 */ /* 0x0081e80000000400 */
[----:B0-----:R-:W3:Y:S04]  /*1eb00*/  LDL.LU R12, [R1+0x2634] ;  /* 0x00263400010c7983 */ /* 0x001ee80000300800 */
[----:B----4-:R0:W-:Y:S04]  /*1eb10*/  STS.U16 [R16+0xeb80], R2 ;  /* 0x00eb800210007388 */ /* 0x0101e80000000400 */
[----:B0-----:R-:W4:Y:S04]  /*1eb20*/  LDL.LU R16, [R1+0x2630] ;  /* 0x0026300001107983 */ /* 0x001f280000300800 */
[----:B----4-:R-:W-:Y:S01]  /*1eb30*/  STS.U16 [R4+0xc00], R16 ;  /* 0x000c001004007388 */ /* 0x010fe20000000400 */
[----:B---3--:R-:W-:Y:S02]  /*1eb40*/  STS.U16 [R4+0xc80], R12 ;  /* 0x000c800c04007388 */ /* 0x008fe40000000400 */
        /* <DEDUP_REMOVED lines=22> */
[----:B------:R0:W-:Y:S01]  /*1ecb0*/  STS.U16 [R4+0x6c00], R26 ;  /* 0x006c001a04007388 */ /* 0x0001e20000000400 */
[----:B------:R1:W-:Y:S02]  /*1ecc0*/  STS.U16 [R4+0x6c80], R27 ;  /* 0x006c801b04007388 */ /* 0x0003e40000000400 */
[----:B--2---:R2:W-:Y:S01]  /*1ecd0*/  STS.U16 [R4+0x6d00], R3 ;  /* 0x006d000304007388 */ /* 0x0045e20000000400 */
[----:B0-----:R-:W3:Y:S01]  /*1ece0*/  LDL.LU R26, [R1+0x670] ;  /* 0x00067000011a7983 */ /* 0x001ee20000300800 */
[----:B-1----:R-:W4:Y:S02]  /*1ecf0*/  LDL.LU R27, [R1+0x668] ;  /* 0x00066800011b7983 */ /* 0x002f240000300800 */
[----:B--2---:R-:W2:Y:S02]  /*1ed00*/  LDL.LU R3, [R1+0x658] ;  /* 0x0006580001037983 */ /* 0x004ea40000300800 */
[----:B--2---:R0:W-:Y:S04]  /*1ed10*/  STL [R1+0x262c], R3 ;  /* 0x00262c0301007387 */ /* 0x0041e80000100800 */
[----:B0-----:R-:W2:Y:S01]  /*1ed20*/  LDL.LU R3, [R1+0x660] ;  /* 0x0006600001037983 */ /* 0x001ea20000300800 */
        /* <DEDUP_REMOVED lines=24> */
[----:B------:R-:W2:Y:S03]  /*1eeb0*/  LDL.LU R24, [R1+0x110] ;  /* 0x0001100001187983 */ /* 0x000ea60000300800 */
[----:B---3--:R0:W-:Y:S01]  /*1eec0*/  STS.U16 [R4+0x6d80], R26 ;  /* 0x006d801a04007388 */ /* 0x0081e20000000400 */
[----:B----4-:R1:W-:Y:S03]  /*1eed0*/  STS.U16 [R4+0x6e00], R27 ;  /* 0x006e001b04007388 */ /* 0x0103e60000000400 */
[----:B0-----:R-:W3:Y:S01]  /*1eee0*/  LDL.LU R26, [R1+0x2c] ;  /* 0x00002c00011a7983 */ /* 0x001ee20000300800 */
[----:B-1----:R-:W4:Y:S03]  /*1eef0*/  LDL.LU R27, [R1+0x24] ;  /* 0x00002400011b7983 */ /* 0x002f260000300800 */
[----:B--2---:R0:W-:Y:S04]  /*1ef00*/  STS.U16 [R4+0x6e80], R3 ;  /* 0x006e800304007388 */ /* 0x0041e80000000400 */
[----:B0-----:R-:W2:Y:S04]  /*1ef10*/  LDL.LU R3, [R1+0x262c] ;  /* 0x00262c0001037983 */ /* 0x001ea80000300800 */
[----:B--2---:R0:W-:Y:S01]  /*1ef20*/  STS.U16 [R4+0x6f00], R3 ;  /* 0x006f000304007388 */ /* 0x0041e20000000400 */
[----:B------:R1:W-:Y:S03]  /*1ef30*/  STS.U16 [R4+0x6f80], R2 ;  /* 0x006f800204007388 */ /* 0x0003e60000000400 */
[----:B0-----:R-:W2:Y:S01]  /*1ef40*/  LDL.LU R3, [R1+0x2628] ;  /* 0x0026280001037983 */ /* 0x001ea20000300800 */
[----:B-1----:R-:W2:Y:S02]  /*1ef50*/  LDL.LU R2, [R1+0x14] ;  /* 0x0000140001027983 */ /* 0x002ea40000300800 */
        /* <DEDUP_REMOVED lines=8> */
[----:B------:R0:W-:Y:S02]  /*1efe0*/  STS.U16 [R4+0xac00], R0 ;  /* 0x00ac000004007388 */ /* 0x0001e40000000400 */
        /* <DEDUP_REMOVED lines=15> */
[----:B0-----:R-:W2:Y:S01]  /*1f0e0*/  LDL.LU R0, [R1+0xc] ;  /* 0x00000c0001007983 */ /* 0x001ea20000300800 */
[----:B---3--:R-:W-:Y:S02]  /*1f0f0*/  STS.U16 [R4+0xec00], R26 ;  /* 0x00ec001a04007388 */ /* 0x008fe40000000400 */
[----:B----4-:R0:W-:Y:S02]  /*1f100*/  STS.U16 [R4+0xec80], R27 ;  /* 0x00ec801b04007388 */ /* 0x0101e40000000400 */
[----:B0-----:R-:W3:Y:S01]  /*1f110*/  LDL.LU R27, [R1+0x8] ;  /* 0x00000800011b7983 */ /* 0x001ee20000300800 */
[----:B------:R-:W4:Y:S02]  /*1f120*/  LDL.LU R16, [R1+0x968] ;  /* 0x0009680001107983 */ /* 0x000f240000300800 */
[----:B------:R-:W3:Y:S02]  /*1f130*/  LDL.LU R12, [R1+0x960] ;  /* 0x00096000010c7983 */ /* 0x000ee40000300800 */
[----:B------:R-:W3:Y:S01]  /*1f140*/  LDL.LU R13, [R1+0x958] ;  /* 0x00095800010d7983 */ /* 0x000ee20000300800 */
        /* <DEDUP_REMOVED lines=21> */
[----:B--2---:R0:W-:Y:S01]  /*1f2a0*/  STS.U16 [R4+0xed00], R3 ;  /* 0x00ed000304007388 */ /* 0x0041e20000000400 */
[----:B------:R1:W-:Y:S03]  /*1f2b0*/  STS.U16 [R4+0xed80], R2 ;  /* 0x00ed800204007388 */ /* 0x0003e60000000400 */
[----:B0-----:R-:W2:Y:S04]  /*1f2c0*/  LDL.LU R3, [R1+0x648] ;  /* 0x0006480001037983 */ /* 0x001ea80000300800 */
[----:B-1----:R-:W0:Y:S04]  /*1f2d0*/  S2R R2, SR_TID.X ;  /* 0x0000000000027919 */ /* 0x002e280000002100 */
[----:B------:R1:W-:Y:S01]  /*1f2e0*/  STS.U16 [R4+0xee00], R0 ;  /* 0x00ee000004007388 */ /* 0x0003e20000000400 */
[----:B0-----:R-:W-:-:S05]  /*1f2f0*/  LOP3.LUT R2, R2, 0x3f, RZ, 0xc0, !PT ;  /* 0x0000003f02027812 */ /* 0x001fca00078ec0ff */
[----:B------:R-:W-:Y:S01]  /*1f300*/  IMAD.SHL.U32 R2, R2, 0x2, RZ ;  /* 0x0000000202027824 */ /* 0x000fe200078e00ff */
[----:B---3--:R0:W-:Y:S04]  /*1f310*/  STS.U16 [R4+0xee80], R27 ;  /* 0x00ee801b04007388 */ /* 0x0081e80000000400 */
[----:B-1----:R-:W-:Y:S02]  /*1f320*/  LOP3.LUT R0, R2, 0x40, RZ, 0x3c, !PT ;  /* 0x0000004002007812 */ /* 0x002fe400078e3cff */
[----:B------:R-:W3:Y:S04]  /*1f330*/  LDL.LU R2, [R1+0x4] ;  /* 0x0000040001027983 */ /* 0x000ee80000300800 */
[----:B0-----:R-:W2:Y:S04]  /*1f340*/  LDL.LU R27, [R1+0x2624] ;  /* 0x00262400011b7983 */ /* 0x001ea80000300800 */
[----:B---3--:R-:W-:Y:S04]  /*1f350*/  STS.U16 [R4+0xef00], R2 ;  /* 0x00ef000204007388 */ /* 0x008fe80000000400 */
[----:B--2---:R-:W-:Y:S01]  /*1f360*/  STS.U16 [R4+0xef80], R27 ;  /* 0x00ef801b04007388 */ /* 0x004fe20000000400 */
        /* <DEDUP_REMOVED lines=16> */
[----:B------:R0:W-:Y:S03]  /*1f470*/  STS.U16 [R0+0x5000], R15 ;  /* 0x0050000f00007388 */ /* 0x0001e60000000400 */
[----:B0-----:R-:W2:Y:S04]  /*1f480*/  LDL.LU R15, [R1+0x628] ;  /* 0x00062800010f7983 */ /* 0x001ea80000300800 */
[----:B--2---:R0:W-:Y:S04]  /*1f490*/  STL [R1+0x2618], R15 ;  /* 0x0026180f01007387 */ /* 0x0041e80000100800 */
[----:B0-----:R-:W2:Y:S04]  /*1f4a0*/  LDL.LU R15, [R1+0x630] ;  /* 0x00063000010f7983 */ /* 0x001ea80000300800 */
[----:B--2---:R0:W-:Y:S04]  /*1f4b0*/  STL [R1+0x261c], R15 ;  /* 0x00261c0f01007387 */ /* 0x0041e80000100800 */
[----:B0-----:R-:W2:Y:S01]  /*1f4c0*/  LDL.LU R15, [R1+0x638] ;  /* 0x00063800010f7983 */ /* 0x001ea20000300800 */
        /* <DEDUP_REMOVED lines=35> */
[----:B------:R-:W3:Y:S03]  /*1f700*/  LDL.LU R14, [R1+0xd8] ;  /* 0x0000d800010e7983 */ /* 0x000ee60000300800 */
[----:B0-----:R-:W3:Y:S04]  /*1f710*/  LDL.LU R3, [R1+0xd0] ;  /* 0x0000d00001037983 */ /* 0x001ee80000300800 */
[----:B--2---:R0:W-:Y:S04]  /*1f720*/  STS.U16 [R0+0x7080], R15 ;  /* 0x0070800f00007388 */ /* 0x0041e80000000400 */
[----:B0-----:R-:W2:Y:S04]  /*1f730*/  LDL.LU R15, [R1+0x2620] ;  /* 0x00262000010f7983 */ /* 0x001ea80000300800 */
[----:B--2---:R0:W-:Y:S04]  /*1f740*/  STS.U16 [R0+0x7100], R15 ;  /* 0x0071000f00007388 */ /* 0x0041e80000000400 */
[----:B0-----:R-:W2:Y:S04]  /*1f750*/  LDL.LU R15, [R1+0x261c] ;  /* 0x00261c00010f7983 */ /* 0x001ea80000300800 */
[----:B--2---:R0:W-:Y:S04]  /*1f760*/  STS.U16 [R0+0x7180], R15 ;  /* 0x0071800f00007388 */ /* 0x0041e80000000400 */
[----:B0-----:R-:W2:Y:S04]  /*1f770*/  LDL.LU R15, [R1+0x2618] ;  /* 0x00261800010f7983 */ /* 0x001ea80000300800 */
[----:B--2---:R0:W-:Y:S01]  /*1f780*/  STS.U16 [R0+0x7200], R15 ;  /* 0x0072000f00007388 */ /* 0x0041e20000000400 */
[----:B---3--:R1:W-:Y:S02]  /*1f790*/  STS.U16 [R0+0x7280], R17 ;  /* 0x0072801100007388 */ /* 0x0083e40000000400 */
[----:B----4-:R2:W-:Y:S02]  /*1f7a0*/  STS.U16 [R0+0x7300], R19 ;  /* 0x0073001300007388 */ /* 0x0105e40000000400 */
[----:B------:R3:W-:Y:S01]  /*1f7b0*/  STS.U16 [R0+0x7380], R21 ;  /* 0x0073801500007388 */ /* 0x0007e20000000400 */
[----:B------:R3:W-:Y:S01]  /*1f7c0*/  STS.U16 [R0+0x9000], R22 ;  /* 0x0090001600007388 */ /* 0x0007e20000000400 */
[----:B------:R3:W-:Y:S03]  /*1f7d0*/  STS.U16 [R0+0x9080], R23 ;  /* 0x0090801700007388 */ /* 0x0007e60000000400 */
[----:B0-----:R-:W4:Y:S01]  /*1f7e0*/  LDL.LU R15, [R1+0x2614] ;  /* 0x00261400010f7983 */ /* 0x001f220000300800 */
[----:B-1----:R-:W4:Y:S02]  /*1f7f0*/  LDL.LU R17, [R1+0x2610] ;  /* 0x0026100001117983 */ /* 0x002f240000300800 */
[----:B--2---:R-:W2:Y:S02]  /*1f800*/  LDL.LU R19, [R1+0x260c] ;  /* 0x00260c0001137983 */ /* 0x004ea40000300800 */
[----:B---3--:R-:W3:Y:S01]  /*1f810*/  LDL.LU R21, [R1+0x2608] ;  /* 0x0026080001157983 */ /* 0x008ee20000300800 */
[----:B------:R-:W2:Y:S01]  /*1f820*/  LDL.LU R22, [R1+0x2604] ;  /* 0x0026040001167983 */ /* 0x000ea20000300800 */
[----:B------:R-:W2:Y:S03]  /*1f830*/  LDL.LU R23, [R1+0x2600] ;  /* 0x0026000001177983 */ /* 0x000ea60000300800 */
[----:B------:R0:W-:Y:S01]  /*1f840*/  STS.U16 [R0+0x9100], R24 ;  /* 0x0091001800007388 */ /* 0x0001e20000000400 */
[----:B------:R1:W-:Y:S03]  /*1f850*/  STS.U16 [R0+0x9180], R26 ;  /* 0x0091801a00007388 */ /* 0x0003e60000000400 */
[----:B0-----:R-:W2:Y:S01]  /*1f860*/  LDL.LU R24, [R1+0x25fc] ;  /* 0x0025fc0001187983 */ /* 0x001ea20000300800 */
[----:B-1----:R-:W2:Y:S02]  /*1f870*/  LDL.LU R26, [R1+0x25f8] ;  /* 0x0025f800011a7983 */ /* 0x002ea40000300800 */
[----:B------:R0:W-:Y:S02]  /*1f880*/  STS.U16 [R0+0x9200], R2 ;  /* 0x0092000200007388 */ /* 0x0001e40000000400 */
[----:B------:R-:W-:Y:S01]  /*1f890*/  STS.U16 [R0+0x9280], R27 ;  /* 0x0092801b00007388 */ /* 0x000fe20000000400 */
[----:B0-----:R-:W0:Y:S04]  /*1f8a0*/  S2R R2, SR_TID.X ;  /* 0x0000000000027919 */ /* 0x001e280000002100 */
[----:B------:R1:W-:Y:S01]  /*1f8b0*/  STS.U16 [R0+0x9300], R4 ;  /* 0x0093000400007388 */ /* 0x0003e20000000400 */
[----:B------:R1:W-:Y:S02]  /*1f8c0*/  STS.U16 [R0+0x9380], R16 ;  /* 0x0093801000007388 */ /* 0x0003e40000000400 */
[----:B------:R1:W-:Y:S02]  /*1f8d0*/  STS.U16 [R0+0xb000], R12 ;  /* 0x00b0000c00007388 */ /* 0x0003e40000000400 */
[----:B------:R1:W-:Y:S01]  /*1f8e0*/  STS.U16 [R0+0xb080], R13 ;  /* 0x00b0800d00007388 */ /* 0x0003e20000000400 */
[----:B------:R1:W-:Y:S01]  /*1f8f0*/  STS.U16 [R0+0xb100], R18 ;  /* 0x00b1001200007388 */ /* 0x0003e20000000400 */
[----:B------:R1:W-:Y:S02]  /*1f900*/  STS.U16 [R0+0xb180], R20 ;  /* 0x00b1801400007388 */ /* 0x0003e40000000400 */
[----:B------:R0:W-:Y:S02]  /*1f910*/  STS.U16 [R0+0xb200], R25 ;  /* 0x00b2001900007388 */ /* 0x0001e40000000400 */
[----:B------:R0:W-:Y:S01]  /*1f920*/  STS.U16 [R0+0xb280], R29 ;  /* 0x00b2801d00007388 */ /* 0x0001e20000000400 */
[----:B------:R0:W-:Y:S01]  /*1f930*/  STS.U16 [R0+0xb300], R28 ;  /* 0x00b3001c00007388 */ /* 0x0001e20000000400 */
[----:B------:R-:W-:Y:S02]  /*1f940*/  STS.U16 [R0+0xb380], R5 ;  /* 0x00b3800500007388 */ /* 0x000fe40000000400 */
[----:B------:R-:W-:Y:S01]  /*1f950*/  STS.U16 [R0+0xd000], R6 ;  /* 0x00d0000600007388 */ /* 0x000fe20000000400 */
[----:B-1----:R-:W3:Y:S01]  /*1f960*/  LDL.LU R4, [R1+0x914] ;  /* 0x0009140001047983 */ /* 0x002ee20000300800 */
[----:B------:R-:W-:Y:S02]  /*1f970*/  STS.U16 [R0+0xd080], R7 ;  /* 0x00d0800700007388 */ /* 0x000fe40000000400 */
[----:B------:R-:W3:Y:S02]  /*1f980*/  LDL.LU R16, [R1+0x910] ;  /* 0x0009100001107983 */ /* 0x000ee40000300800 */
[----:B------:R-:W-:Y:S01]  /*1f990*/  STS.U16 [R0+0xd100], R8 ;  /* 0x00d1000800007388 */ /* 0x000fe20000000400 */
[----:B------:R-:W4:Y:S04]  /*1f9a0*/  LDL.LU R12, [R1+0x90c] ;  /* 0x00090c00010c7983 */ /* 0x000f280000300800 */
[----:B------:R-:W-:Y:S01]  /*1f9b0*/  STS.U16 [R0+0xd180], R9 ;  /* 0x00d1800900007388 */ /* 0x000fe20000000400 */
[----:B------:R-:W4:Y:S02]  /*1f9c0*/  LDL.LU R13, [R1+0x828] ;  /* 0x00082800010d7983 */ /* 0x000f240000300800 */
[----:B------:R-:W-:Y:S02]  /*1f9d0*/  STS.U16 [R0+0xd200], R10 ;  /* 0x00d2000a00007388 */ /* 0x000fe40000000400 */
[----:B------:R-:W4:Y:S01]  /*1f9e0*/  LDL.LU R18, [R1+0x824] ;  /* 0x0008240001127983 */ /* 0x000f220000300800 */
[----:B------:R-:W-:Y:S04]  /*1f9f0*/  STS.U16 [R0+0xd280], R11 ;  /* 0x00d2800b00007388 */ /* 0x000fe80000000400 */
[----:B------:R-:W4:Y:S01]  /*1fa00*/  LDL.LU R20, [R1+0x820] ;  /* 0x0008200001147983 */ /* 0x000f220000300800 */
[----:B0-----:R-:W-:Y:S01]  /*1fa10*/  LOP3.LUT R2, R2, 0x3f, RZ, 0xc0, !PT ;  /* 0x0000003f02027812 */ /* 0x001fe200078ec0ff */
[----:B------:R-:W-:Y:S02]  /*1fa20*/  STS.U16 [R0+0xd300], R14 ;  /* 0x00d3000e00007388 */ /* 0x000fe40000000400 */
[----:B------:R-:W4:Y:S04]  /*1fa30*/  LDL.LU R25, [R1+0x81c] ;  /* 0x00081c0001197983 */ /* 0x000f280000300800 */
[----:B------:R-:W-:Y:S01]  /*1fa40*/  STS.U16 [R0+0xd380], R3 ;  /* 0x00d3800300007388 */ /* 0x000fe20000000400 */
[----:B------:R-:W4:Y:S02]  /*1fa50*/  LDL.LU R29, [R1+0x818] ;  /* 0x00081800011d7983 */ /* 0x000f240000300800 */
[----:B------:R-:W4:Y:S02]  /*1fa60*/  LDL.LU R28, [R1+0x814] ;  /* 0x00081400011c7983 */ /* 0x000f240000300800 */
[----:B------:R-:W-:-:S05]  /*1fa70*/  IMAD.SHL.U32 R2, R2, 0x2, RZ ;  /* 0x0000000202027824 */ /* 0x000fca00078e00ff */
[C---:B------:R-:W-:Y:S01]  /*1fa80*/  LOP3.LUT R27, R2.reuse, 0x50, RZ, 0x3c, !PT ;  /* 0x00000050021b7812 */ /* 0x040fe200078e3cff */
[----:B--2---:R0:W-:Y:S04]  /*1fa90*/  STS.U16 [R0+0xf000], R26 ;  /* 0x00f0001a00007388 */ /* 0x0041e80000000400 */
[----:B0-----:R-:W2:Y:S01]  /*1faa0*/  LDL.LU R0, [R1+0x810] ;  /* 0x0008100001007983 */ /* 0x001ea20000300800 */
[----:B------:R-:W2:Y:S02]  /*1fab0*/  LDL.LU R5, [R1+0x80c] ;  /* 0x00080c0001057983 */ /* 0x000ea40000300800 */
[----:B------:R-:W2:Y:S02]  /*1fac0*/  LDL.LU R6, [R1+0x70c] ;  /* 0x00070c0001067983 */ /* 0x000ea40000300800 */
[----:B------:R-:W2:Y:S01]  /*1fad0*/  LDL.LU R7, [R1+0x708] ;  /* 0x0007080001077983 */ /* 0x000ea20000300800 */
[----:B------:R-:W2:Y:S01]  /*1fae0*/  LDL.LU R8, [R1+0x704] ;  /* 0x0007040001087983 */ /* 0x000ea20000300800 */
[----:B------:R-:W2:Y:S01]  /*1faf0*/  LDL.LU R9, [R1+0x700] ;  /* 0x0007000001097983 */ /* 0x000ea20000300800 */
[----:B------:R-:W-:Y:S01]  /*1fb00*/  LOP3.LUT R26, R2, 0x40, RZ, 0x3c, !PT ;  /* 0x00000040021a7812 */ /* 0x000fe200078e3cff */
[----:B------:R-:W2:Y:S01]  /*1fb10*/  LDL.LU R10, [R1+0x6fc] ;  /* 0x0006fc00010a7983 */ /* 0x000ea20000300800 */
[----:B------:R-:W2:Y:S01]  /*1fb20*/  LDL.LU R11, [R1+0x6f8] ;  /* 0x0006f800010b7983 */ /* 0x000ea20000300800 */
[----:B------:R-:W2:Y:S02]  /*1fb30*/  LDL.LU R14, [R1+0x6f4] ;  /* 0x0006f400010e7983 */ /* 0x000ea40000300800 */
[----:B------:R-:W2:Y:S01]  /*1fb40*/  LDL.LU R3, [R1+0x6f0] ;  /* 0x0006f00001037983 */ /* 0x000ea20000300800 */
[----:B------:R-:W-:Y:S01]  /*1fb50*/  STS.U16 [R26+0xf080], R24 ;  /* 0x00f080181a007388 */ /* 0x000fe20000000400 */
[----:B------:R0:W-:Y:S02]  /*1fb60*/  STL [R1+0x25dc], R24 ;  /* 0x0025dc1801007387 */ /* 0x0001e40000100800 */
[----:B------:R-:W-:Y:S02]  /*1fb70*/  STS.U16 [R26+0xf100], R23 ;  /* 0x00f100171a007388 */ /* 0x000fe40000000400 */
[----:B------:R-:W-:Y:S01]  /*1fb80*/  STS.U16 [R26+0xf180], R22 ;  /* 0x00f180161a007388 */ /* 0x000fe20000000400 */
[----:B---3--:R-:W-:Y:S04]  /*1fb90*/  STS.U16 [R26+0xf200], R21 ;  /* 0x00f200151a007388 */ /* 0x008fe80000000400 */
[----:B0-----:R-:W3:Y:S01]  /*1fba0*/  LDL.LU R24, [R1+0x918] ;  /* 0x0009180001187983 */ /* 0x001ee20000300800 */
[----:B------:R0:W-:Y:S03]  /*1fbb0*/  STL [R1+0x25e0], R23 ;  /* 0x0025e01701007387 */ /* 0x0001e60000100800 */
[----:B0-----:R-:W2:Y:S01]  /*1fbc0*/  LDL.LU R23, [R1+0x91c] ;  /* 0x00091c0001177983 */ /* 0x001ea20000300800 */
[----:B------:R0:W-:Y:S03]  /*1fbd0*/  STL [R1+0x25e4], R22 ;  /* 0x0025e41601007387 */ /* 0x0001e60000100800 */
[----:B0-----:R-:W2:Y:S01]  /*1fbe0*/  LDL.LU R22, [R1+0x920] ;  /* 0x0009200001167983 */ /* 0x001ea20000300800 */
[----:B------:R0:W-:Y:S03]  /*1fbf0*/  STL [R1+0x25e8], R21 ;  /* 0x0025e81501007387 */ /* 0x0001e60000100800 */
[----:B0-----:R-:W2:Y:S01]  /*1fc00*/  LDL.LU R21, [R1+0x924] ;  /* 0x0009240001157983 */ /* 0x001ea20000300800 */
[----:B------:R-:W2:Y:S02]  /*1fc10*/  LDL.LU R2, [R1+0x928] ;  /* 0x0009280001027983 */ /* 0x000ea40000300800 */
[----:B------:R-:W-:Y:S02]  /*1fc20*/  STS.U16 [R26+0xf280], R19 ;  /* 0x00f280131a007388 */ /* 0x000fe40000000400 */
[----:B----4-:R-:W-:Y:S01]  /*1fc30*/  STS.U16 [R26+0xf300], R17 ;  /* 0x00f300111a007388 */ /* 0x010fe20000000400 */
[----:B------:R-:W-:Y:S04]  /*1fc40*/  STS.U16 [R26+0xf380], R15 ;  /* 0x00f3800f1a007388 */ /* 0x000fe80000000400 */
[----:B------:R-:W-:Y:S01]  /*1fc50*/  STL [R1+0x25ec], R19 ;  /* 0x0025ec1301007387 */ /* 0x000fe20000100800 */
[----:B------:R-:W-:Y:S02]  /*1fc60*/  STL [R1+0x25f0], R17 ;  /* 0x0025f01101007387 */ /* 0x000fe40000100800 */
[----:B------:R-:W-:Y:S01]  /*1fc70*/  STL [R1+0x2540], R26 ;  /* 0x0025401a01007387 */ /* 0x000fe20000100800 */
[----:B--2---:R-:W-:Y:S01]  /*1fc80*/  STS.U16 [R27+0x1400], R2 ;  /* 0x001400021b007388 */ /* 0x004fe20000000400 */
[----:B------:R-:W-:Y:S02]  /*1fc90*/  STS.U16 [R27+0x1480], R21 ;  /* 0x001480151b007388 */ /* 0x000fe40000000400 */
[----:B------:R-:W-:Y:S02]  /*1fca0*/  STS.U16 [R27+0x1500], R22 ;  /* 0x001500161b007388 */ /* 0x000fe40000000400 */
[----:B------:R-:W-:Y:S01]  /*1fcb0*/  STS.U16 [R27+0x1580], R23 ;  /* 0x001580171b007388 */ /* 0x000fe20000000400 */
[----:B---3--:R-:W-:Y:S01]  /*1fcc0*/  STS.U16 [R27+0x1600], R24 ;  /* 0x001600181b007388 */ /* 0x008fe20000000400 */
        /* <DEDUP_REMOVED lines=10> */
[----:B0-----:R-:W2:Y:S01]  /*1fd70*/  LDL.LU R0, [R1+0x608] ;  /* 0x0006080001007983 */ /* 0x001ea20000300800 */
[----:B------:R-:W3:Y:S02]  /*1fd80*/  LDL.LU R17, [R1+0x600] ;  /* 0x0006000001117983 */ /* 0x000ee40000300800 */
        /* <DEDUP_REMOVED lines=8> */
[----:B------:R-:W-:Y:S01]  /*1fe10*/  STS.U16 [R27+0x5780], R3 ;  /* 0x005780031b007388 */ /* 0x000fe20000000400 */
        /* <DEDUP_REMOVED lines=27> */
[----:B------:R-:W4:Y:S01]  /*1ffd0*/  LDL.LU R29, [R1+0xb8] ;  /* 0x0000b800011d7983 */ /* 0x000f220000300800 */
[----:B--2---:R0:W-:Y:S04]  /*1ffe0*/  STS.U16 [R27+0x7400], R0 ;  /* 0x007400001b007388 */ /* 0x0041e80000000400 */
[----:B0-----:R-:W4:Y:S04]  /*1fff0*/  LDL.LU R0, [R1+0xb4] ;  /* 0x0000b40001007983 */ /* 0x001f280000300800 */
[----:B---3--:R0:W-:Y:S04]  /*20000*/  STS.U16 [R27+0x7480], R17 ;  /* 0x007480111b007388 */ /* 0x0081e80000000400 */
[----:B0-----:R-:W3:Y:S04]  /*20010*/  LDL.LU R17, [R1+0x25f4] ;  /* 0x0025f40001117983 */ /* 0x001ee80000300800 */
[----:B---3--:R0:W-:Y:S01]  /*20020*/  STS.U16 [R27+0x7500], R17 ;  /* 0x007500111b007388 */ /* 0x0081e20000000400 */
[----:B----4-:R1:W-:Y:S02]  /*20030*/  STS.U16 [R27+0x7580], R28 ;  /* 0x0075801c1b007388 */ /* 0x0103e40000000400 */
[----:B------:R3:W-:Y:S02]  /*20040*/  STS.U16 [R27+0x7600], R19 ;  /* 0x007600131b007388 */ /* 0x0007e40000000400 */
[----:B------:R4:W-:Y:S01]  /*20050*/  STS.U16 [R27+0x7680], R21 ;  /* 0x007680151b007388 */ /* 0x0009e20000000400 */
[----:B------:R4:W-:Y:S01]  /*20060*/  STS.U16 [R27+0x7700], R22 ;  /* 0x007700161b007388 */ /* 0x0009e20000000400 */
[----:B------:R4:W-:Y:S03]  /*20070*/  STS.U16 [R27+0x7780], R23 ;  /* 0x007780171b007388 */ /* 0x0009e60000000400 */
[----:B0-----:R-:W2:Y:S01]  /*20080*/  LDL.LU R17, [R1+0x25f0] ;  /* 0x0025f00001117983 */ /* 0x001ea20000300800 */
[----:B-1----:R-:W2:Y:S02]  /*20090*/  LDL.LU R28, [R1+0xb0] ;  /* 0x0000b000011c7983 */ /* 0x002ea40000300800 */
[----:B---3--:R-:W3:Y:S02]  /*200a0*/  LDL.LU R19, [R1+0x25ec] ;  /* 0x0025ec0001137983 */ /* 0x008ee40000300800 */
[----:B----4-:R-:W4:Y:S01]  /*200b0*/  LDL.LU R21, [R1+0x25e8] ;  /* 0x0025e80001157983 */ /* 0x010f220000300800 */
[----:B------:R-:W3:Y:S01]  /*200c0*/  LDL.LU R22, [R1+0x25e4] ;  /* 0x0025e40001167983 */ /* 0x000ee20000300800 */
[----:B------:R-:W3:Y:S03]  /*200d0*/  LDL.LU R23, [R1+0x25e0] ;  /* 0x0025e00001177983 */ /* 0x000ee60000300800 */
[----:B------:R0:W-:Y:S01]  /*200e0*/  STS.U16 [R27+0x9400], R24 ;  /* 0x009400181b007388 */ /* 0x0001e20000000400 */
[----:B------:R1:W-:Y:S02]  /*200f0*/  STS.U16 [R27+0x9480], R4 ;  /* 0x009480041b007388 */ /* 0x0003e40000000400 */
[----:B------:R1:W-:Y:S02]  /*20100*/  STS.U16 [R27+0x9500], R5 ;  /* 0x009500051b007388 */ /* 0x0003e40000000400 */
[----:B------:R1:W-:Y:S01]  /*20110*/  STS.U16 [R27+0x9580], R6 ;  /* 0x009580061b007388 */ /* 0x0003e20000000400 */
[----:B------:R1:W-:Y:S01]  /*20120*/  STS.U16 [R27+0x9600], R7 ;  /* 0x009600071b007388 */ /* 0x0003e20000000400 */
[----:B------:R1:W-:Y:S03]  /*20130*/  STS.U16 [R27+0x9680], R8 ;  /* 0x009680081b007388 */ /* 0x0003e60000000400 */
[----:B0-----:R-:W3:Y:S01]  /*20140*/  LDL.LU R24, [R1+0x25dc] ;  /* 0x0025dc0001187983 */ /* 0x001ee20000300800 */
[----:B-1----:R-:W3:Y:S03]  /*20150*/  LDL.LU R4, [R1+0x25d8] ;  /* 0x0025d80001047983 */ /* 0x002ee60000300800 */
[----:B------:R-:W3:Y:S01]  /*20160*/  LDL.LU R5, [R1+0x25d4] ;  /* 0x0025d40001057983 */ /* 0x000ee20000300800 */
[----:B------:R-:W3:Y:S03]  /*20170*/  LDL.LU R6, [R1+0x25d0] ;  /* 0x0025d00001067983 */ /* 0x000ee60000300800 */
[----:B------:R-:W3:Y:S01]  /*20180*/  LDL.LU R7, [R1+0x25cc] ;  /* 0x0025cc0001077983 */ /* 0x000ee20000300800 */
[----:B------:R-:W3:Y:S03]  /*20190*/  LDL.LU R8, [R1+0x25c8] ;  /* 0x0025c80001087983 */ /* 0x000ee60000300800 */
[----:B------:R0:W-:Y:S01]  /*201a0*/  STS.U16 [R27+0x9700], R9 ;  /* 0x009700091b007388 */ /* 0x0001e20000000400 */
[----:B------:R1:W-:Y:S02]  /*201b0*/  STS.U16 [R27+0x9780], R10 ;  /* 0x0097800a1b007388 */ /* 0x0003e40000000400 */
[----:B------:R1:W-:Y:S02]  /*201c0*/  STS.U16 [R27+0xb400], R11 ;  /* 0x00b4000b1b007388 */ /* 0x0003e40000000400 */
[----:B------:R1:W-:Y:S01]  /*201d0*/  STS.U16 [R27+0xb480], R14 ;  /* 0x00b4800e1b007388 */ /* 0x0003e20000000400 */
[----:B------:R1:W-:Y:S04]  /*201e0*/  STS.U16 [R27+0xb500], R3 ;  /* 0x00b500031b007388 */ /* 0x0003e80000000400 */
[----:B0-----:R-:W3:Y:S01]  /*201f0*/  LDL.LU R9, [R1+0x25c4] ;  /* 0x0025c40001097983 */ /* 0x001ee20000300800 */
[----:B-1----:R-:W3:Y:S03]  /*20200*/  LDL.LU R10, [R1+0x25c0] ;  /* 0x0025c000010a7983 */ /* 0x002ee60000300800 */
[----:B------:R-:W3:Y:S01]  /*20210*/  LDL.LU R11, [R1+0x25bc] ;  /* 0x0025bc00010b7983 */ /* 0x000ee20000300800 */
[----:B------:R-:W3:Y:S03]  /*20220*/  LDL.LU R14, [R1+0x25b8] ;  /* 0x0025b800010e7983 */ /* 0x000ee60000300800 */
[----:B------:R-:W3:Y:S04]  /*20230*/  LDL.LU R3, [R1+0x25b4] ;  /* 0x0025b40001037983 */ /* 0x000ee80000300800 */
[----:B------:R0:W-:Y:S04]  /*20240*/  STS.U16 [R27+0xb580], R2 ;  /* 0x00b580021b007388 */ /* 0x0001e80000000400 */
[----:B0-----:R-:W0:Y:S01]  /*20250*/  S2R R2, SR_TID.X ;  /* 0x0000000000027919 */ /* 0x001e220000002100 */
[----:B------:R1:W-:Y:S02]  /*20260*/  STS.U16 [R27+0xb600], R26 ;  /* 0x00b6001a1b007388 */ /* 0x0003e40000000400 */
[----:B------:R1:W-:Y:S02]  /*20270*/  STS.U16 [R27+0xb680], R15 ;  /* 0x00b6800f1b007388 */ /* 0x0003e40000000400 */
[----:B------:R1:W-:Y:S01]  /*20280*/  STS.U16 [R27+0xb700], R16 ;  /* 0x00b700101b007388 */ /* 0x0003e20000000400 */
[----:B------:R-:W-:Y:S01]  /*20290*/  STS.U16 [R27+0xb780], R12 ;  /* 0x00b7800c1b007388 */ /* 0x000fe20000000400 */
[----:B------:R-:W-:Y:S02]  /*202a0*/  STS.U16 [R27+0xd400], R13 ;  /* 0x00d4000d1b007388 */ /* 0x000fe40000000400 */
[----:B------:R-:W-:Y:S02]  /*202b0*/  STS.U16 [R27+0xd480], R18 ;  /* 0x00d480121b007388 */ /* 0x000fe40000000400 */
[----:B------:R-:W-:Y:S01]  /*202c0*/  STS.U16 [R27+0xd500], R20 ;  /* 0x00d500141b007388 */ /* 0x000fe20000000400 */
[----:B------:R-:W-:Y:S04]  /*202d0*/  STS.U16 [R27+0xd580], R25 ;  /* 0x00d580191b007388 */ /* 0x000fe80000000400 */
[----:B-1----:R-:W4:Y:S01]  /*202e0*/  LDL.LU R26, [R1+0x8f0] ;  /* 0x0008f000011a7983 */ /* 0x002f220000300800 */
[----:B------:R-:W-:Y:S02]  /*202f0*/  STS.U16 [R27+0xd600], R29 ;  /* 0x00d6001d1b007388 */ /* 0x000fe40000000400 */
[----:B------:R-:W4:Y:S02]  /*20300*/  LDL.LU R15, [R1+0x8ec] ;  /* 0x0008ec00010f7983 */ /* 0x000f240000300800 */
[----:B------:R1:W-:Y:S01]  /*20310*/  STS.U16 [R27+0xd680], R0 ;  /* 0x00d680001b007388 */ /* 0x0003e20000000400 */
[----:B------:R-:W4:Y:S04]  /*20320*/  LDL.LU R16, [R1+0x808] ;  /* 0x0008080001107983 */ /* 0x000f280000300800 */
[----:B-1----:R-:W4:Y:S01]  /*20330*/  LDL.LU R0, [R1+0x804] ;  /* 0x0008040001007983 */ /* 0x002f220000300800 */
[----:B------:R-:W4:Y:S01]  /*20340*/  LDL.LU R12, [R1+0x800] ;  /* 0x00080000010c7983 */ /* 0x000f220000300800 */
[----:B0-----:R-:W-:Y:S01]  /*20350*/  LOP3.LUT R2, R2, 0x3f, RZ, 0xc0, !PT ;  /* 0x0000003f02027812 */ /* 0x001fe200078ec0ff */
[----:B------:R-:W4:Y:S01]  /*20360*/  LDL.LU R13, [R1+0x7fc] ;  /* 0x0007fc00010d7983 */ /* 0x000f220000300800 */
[----:B------:R-:W4:Y:S01]  /*20370*/  LDL.LU R18, [R1+0x7f8] ;  /* 0x0007f80001127983 */ /* 0x000f220000300800 */
[----:B------:R-:W4:Y:S02]  /*20380*/  LDL.LU R20, [R1+0x7f4] ;  /* 0x0007f40001147983 */ /* 0x000f240000300800 */
[----:B------:R-:W4:Y:S02]  /*20390*/  LDL.LU R25, [R1+0x7f0] ;  /* 0x0007f00001197983 */ /* 0x000f240000300800 */
[----:B------:R-:W4:Y:S02]  /*203a0*/  LDL.LU R29, [R1+0x7ec] ;  /* 0x0007ec00011d7983 */ /* 0x000f240000300800 */
[----:B------:R-:W-:Y:S01]  /*203b0*/  IMAD.SHL.U32 R2, R2, 0x2, RZ ;  /* 0x0000000202027824 */ /* 0x000fe200078e00ff */
[----:B--2---:R0:W-:Y:S04]  /*203c0*/  STS.U16 [R27+0xd700], R28 ;  /* 0x00d7001c1b007388 */ /* 0x0041e80000000400 */
[----:B0-----:R-:W2:Y:S04]  /*203d0*/  LDL.LU R28, [R1+0x6ec] ;  /* 0x0006ec00011c7983 */ /* 0x001ea80000300800 */
[----:B---3--:R-:W-:Y:S01]  /*203e0*/  STS.U16 [R27+0xd780], R3 ;  /* 0x00d780031b007388 */ /* 0x008fe20000000400 */
[----:B------:R0:W-:Y:S02]  /*203f0*/  STS.U16 [R27+0xf400], R14 ;  /* 0x00f4000e1b007388 */ /* 0x0001e40000000400 */
[----:B------:R1:W-:Y:S02]  /*20400*/  STS.U16 [R27+0xf480], R11 ;  /* 0x00f4800b1b007388 */ /* 0x0003e40000000400 */
[----:B------:R3:W-:Y:S01]  /*20410*/  STS.U16 [R27+0xf500], R10 ;  /* 0x00f5000a1b007388 */ /* 0x0007e20000000400 */
[----:B------:R3:W-:Y:S01]  /*20420*/  STS.U16 [R27+0xf580], R9 ;  /* 0x00f580091b007388 */ /* 0x0007e20000000400 */
[----:B------:R3:W-:Y:S03]  /*20430*/  STS.U16 [R27+0xf600], R8 ;  /* 0x00f600081b007388 */ /* 0x0007e60000000400 */
[----:B0-----:R-:W2:Y:S01]  /*20440*/  LDL.LU R14, [R1+0x8f4] ;  /* 0x0008f400010e7983 */ /* 0x001ea20000300800 */
[----:B-1----:R-:W2:Y:S02]  /*20450*/  LDL.LU R11, [R1+0x8f8] ;  /* 0x0008f800010b7983 */ /* 0x002ea40000300800 */
[----:B---3--:R-:W3:Y:S01]  /*20460*/  LDL.LU R10, [R1+0x8fc] ;  /* 0x0008fc00010a7983 */ /* 0x008ee20000300800 */
[----:B------:R-:W2:Y:S04]  /*20470*/  LDL.LU R9, [R1+0x900] ;  /* 0x0009000001097983 */ /* 0x000ea80000300800 */
[----:B------:R-:W2:Y:S01]  /*20480*/  LDL.LU R8, [R1+0x904] ;  /* 0x0009040001087983 */ /* 0x000ea20000300800 */
[----:B------:R-:W-:-:S02]  /*20490*/  LOP3.LUT R3, R2, 0x60, RZ, 0x3c, !PT ;  /* 0x0000006002037812 */ /* 0x000fc400078e3cff */
[----:B------:R-:W2:Y:S01]  /*204a0*/  LDL.LU R2, [R1+0x908] ;  /* 0x0009080001027983 */ /* 0x000ea20000300800 */
[----:B------:R-:W-:Y:S01]  /*204b0*/  STS.U16 [R27+0xf680], R7 ;  /* 0x00f680071b007388 */ /* 0x000fe20000000400 */
[----:B------:R-:W-:Y:S02]  /*204c0*/  STS.U16 [R27+0xf700], R6 ;  /* 0x00f700061b007388 */ /* 0x000fe40000000400 */
[----:B------:R-:W-:Y:S02]  /*204d0*/  STS.U16 [R27+0xf780], R5 ;  /* 0x00f780051b007388 */ /* 0x000fe40000000400 */
[----:B------:R-:W-:Y:S01]  /*204e0*/  STL [R1+0x2544], R27 ;  /* 0x0025441b01007387 */ /* 0x000fe20000100800 */
[----:B--2---:R0:W-:Y:S01]  /*204f0*/  STS.U16 [R3+0x1800], R2 ;  /* 0x0018000203007388 */ /* 0x0041e20000000400 */
[----:B------:R1:W-:Y:S02]  /*20500*/  STS.U16 [R3+0x1880], R8 ;  /* 0x0018800803007388 */ /* 0x0003e40000000400 */
[----:B------:R2:W-:Y:S02]  /*20510*/  STS.U16 [R3+0x1900], R9 ;  /* 0x0019000903007388 */ /* 0x0005e40000000400 */
[----:B---3--:R-:W-:Y:S01]  /*20520*/  STS.U16 [R3+0x1980], R10 ;  /* 0x0019800a03007388 */ /* 0x008fe20000000400 */
[----:B------:R-:W-:Y:S01]  /*20530*/  STS.U16 [R3+0x1a00], R11 ;  /* 0x001a000b03007388 */ /* 0x000fe20000000400 */
[----:B------:R3:W-:Y:S02]  /*20540*/  STS.U16 [R3+0x1a80], R14 ;  /* 0x001a800e03007388 */ /* 0x0007e40000000400 */
[----:B----4-:R-:W-:Y:S02]  /*20550*/  STS.U16 [R3+0x1b00], R26 ;  /* 0x001b001a03007388 */ /* 0x010fe40000000400 */
[----:B------:R3:W-:Y:S01]  /*20560*/  STS.U16 [R3+0x1b80], R15 ;  /* 0x001b800f03007388 */ /* 0x0007e20000000400 */
[----:B0-----:R-:W4:Y:S04]  /*20570*/  LDL R2, [R1+0x19f0] ;  /* 0x0019f00001027983 */ /* 0x001f280000100800 */
[----:B-1----:R-:W4:Y:S04]  /*20580*/  LDL R8, [R1+0x19f4] ;  /* 0x0019f40001087983 */ /* 0x002f280000100800 */
[----:B--2---:R-:W4:Y:S04]  /*20590*/  LDL R9, [R1+0x19e8] ;  /* 0x0019e80001097983 */ /* 0x004f280000100800 */
[----:B---3--:R-:W2:Y:S04]  /*205a0*/  LDL R14, [R1+0x1a00] ;  /* 0x001a0000010e7983 */ /* 0x008ea80000100800 */
[----:B------:R-:W3:Y:S04]  /*205b0*/  LDL R10, [R1+0x1a08] ;  /* 0x001a0800010a7983 */ /* 0x000ee80000100800 */
[----:B------:R-:W2:Y:S04]  /*205c0*/  LDL R15, [R1+0x19e0] ;  /* 0x0019e000010f7983 */ /* 0x000ea80000100800 */
[----:B------:R-:W-:Y:S01]  /*205d0*/  STS.U16 [R3+0x3800], R16 ;  /* 0x0038001003007388 */ /* 0x000fe20000000400 */
[----:B------:R0:W-:Y:S03]  /*205e0*/  STS.U16 [R3+0x3880], R0 ;  /* 0x0038800003007388 */ /* 0x0001e60000000400 */
[----:B------:R-:W3:Y:S04]  /*205f0*/  LDL R11, [R1+0x19ec] ;  /* 0x0019ec00010b7983 */ /* 0x000ee80000100800 */
[----:B0-----:R-:W2:Y:S01]  /*20600*/  LDL R0, [R1+0x1a04] ;  /* 0x001a040001007983 */ /* 0x001ea20000100800 */
[----:B------:R0:W-:Y:S02]  /*20610*/  STS.U16 [R3+0x3900], R12 ;  /* 0x0039000c03007388 */ /* 0x0001e40000000400 */
[----:B------:R1:W-:Y:S01]  /*20620*/  STS.U16 [R3+0x3980], R13 ;  /* 0x0039800d03007388 */ /* 0x0003e20000000400 */
[----:B0-----:R-:W2:Y:S04]  /*20630*/  LDL R12, [R1+0x1a0c] ;  /* 0x001a0c00010c7983 */ /* 0x001ea80000100800 */
[----:B-1----:R-:W2:Y:S01]  /*20640*/  LDL R13, [R1+0x19dc] ;  /* 0x0019dc00010d7983 */ /* 0x002ea20000100800 */
[----:B------:R-:W-:-:S02]  /*20650*/  PRMT R4, RZ, 0x7610, R4 ;  /* 0x00007610ff047816 */ /* 0x000fc40000000004 */
[----:B------:R-:W-:Y:S02]  /*20660*/  PRMT R5, RZ, 0x7610, R5 ;  /* 0x00007610ff057816 */ /* 0x000fe40000000005 */
[----:B------:R-:W-:Y:S02]  /*20670*/  PRMT R6, RZ, 0x7610, R6 ;  /* 0x00007610ff067816 */ /* 0x000fe40000000006 */
[----:B------:R-:W-:Y:S01]  /*20680*/  PRMT R7, RZ, 0x7610, R7 ;  /* 0x00007610ff077816 */ /* 0x000fe20000000007 */
[----:B----4-:R2:W4:Y:S05]  /*20690*/  @!P0 LDG.E.U16 R4, [R8.64] ;  /* 0x0000000808048981 */ /* 0x01052a000c1e1500 */
[----:B---3--:R0:W3:Y:S01]  /*206a0*/  @!P0 LDG.E.U16 R7, [R10.64] ;  /* 0x000000080a078981 */ /* 0x0080e2000c1e1500 */
[----:B--2---:R-:W-:-:S02]  /*206b0*/  @!P0 IMAD.MOV.U32 R8, RZ, RZ, R14 ;  /* 0x000000ffff088224 */ /* 0x004fc400078e000e */
[----:B------:R-:W-:-:S05]  /*206c0*/  @!P0 IMAD.MOV.U32 R9, RZ, RZ, R15 ;  /* 0x000000ffff098224 */ /* 0x000fca00078e000f */
[----:B------:R1:W2:Y:S02]  /*206d0*/  @!P0 LDG.E.U16 R5, [R8.64] ;  /* 0x0000000808058981 */ /* 0x0002a4000c1e1500 */
[----:B-1----:R-:W-:Y:S02]  /*206e0*/  @!P0 IMAD.MOV.U32 R8, RZ, RZ, R0 ;  /* 0x000000ffff088224 */ /* 0x002fe400078e0000 */
[----:B------:R-:W-:-:S05]  /*206f0*/  @!P0 IMAD.MOV.U32 R9, RZ, RZ, R2 ;  /* 0x000000ffff098224 */ /* 0x000fca00078e0002 */
[----:B------:R1:W3:Y:S01]  /*20700*/  @!P0 LDG.E.U16 R6, [R8.64] ;  /* 0x0000000808068981 */ /* 0x0002e2000c1e1500 */
[----:B0-----:R-:W-:Y:S02]  /*20710*/  @!P0 IMAD.MOV.U32 R10, RZ, RZ, R12 ;  /* 0x000000ffff0a8224 */ /* 0x001fe400078e000c */
[----:B------:R-:W-:Y:S01]  /*20720*/  @!P0 IMAD.MOV.U32 R11, RZ, RZ, R13 ;  /* 0x000000ffff0b8224 */ /* 0x000fe200078e000d */
[----:B-1----:R-:W-:-:S06]  /*20730*/  PRMT R8, RZ, 0x7610, R8 ;  /* 0x00007610ff087816 */ /* 0x002fcc0000000008 */
[----:B------:R-:W3:Y:S04]  /*20740*/  @!P0 LDG.E.U16 R8, [R10.64] ;  /* 0x000000080a088981 */ /* 0x000ee8000c1e1500 */
[----:B------:R0:W-:Y:S04]  /*20750*/  STS.U16 [R3+0x3a00], R18 ;  /* 0x003a001203007388 */ /* 0x0001e80000000400 */
[----:B----4-:R-:W-:Y:S04]  /*20760*/  STL [R1+0x2548], R4 ;  /* 0x0025480401007387 */ /* 0x010fe80000100800 */
[----:B--2---:R-:W-:Y:S01]  /*20770*/  STL [R1+0x254c], R5 ;  /* 0x00254c0501007387 */ /* 0x004fe20000100800 */
[----:B------:R-:W2:Y:S02]  /*20780*/  LDL R2, [R1+0x19d8] ;  /* 0x0019d80001027983 */ /* 0x000ea40000100800 */
[----:B------:R-:W4:Y:S01]  /*20790*/  LDL R0, [R1+0x1a10] ;  /* 0x001a100001007983 */ /* 0x000f220000100800 */
[----:B---3--:R1:W-:Y:S01]  /*207a0*/  STL [R1+0x2550], R6 ;  /* 0x0025500601007387 */ /* 0x0083e20000100800 */
[----:B0-----:R-:W3:Y:S02]  /*207b0*/  LDL R18, [R1+0x19d4] ;  /* 0x0019d40001127983 */ /* 0x001ee40000100800 */
[----:B------:R-:W3:Y:S02]  /*207c0*/  LDL R16, [R1+0x1a14] ;  /* 0x001a140001107983 */ /* 0x000ee40000100800 */
[----:B------:R0:W-:Y:S01]  /*207d0*/  STL [R1+0x2554], R7 ;  /* 0x0025540701007387 */ /* 0x0001e20000100800 */
[----:B------:R-:W3:Y:S04]  /*207e0*/  LDL R15, [R1+0x19fc] ;  /* 0x0019fc00010f7983 */ /* 0x000ee80000100800 */
[----:B------:R-:W3:Y:S04]  /*207f0*/  LDL R14, [R1+0x1a18] ;  /* 0x001a1800010e7983 */ /* 0x000ee80000100800 */
[----:B-1----:R-:W3:Y:S04]  /*20800*/  LDL R6, [R1+0x1a1c] ;  /* 0x001a1c0001067983 */ /* 0x002ee80000100800 */
[----:B0-----:R-:W3:Y:S04]  /*20810*/  LDL R7, [R1+0x19f8] ;  /* 0x0019f80001077983 */ /* 0x001ee80000100800 */
[----:B------:R-:W-:Y:S01]  /*20820*/  STL [R1+0x2558], R8 ;  /* 0x0025580801007387 */ /* 0x000fe20000100800 */
[----:B------:R-:W3:Y:S02]  /*20830*/  LDL R5, [R1+0x19d0] ;  /* 0x0019d00001057983 */ /* 0x000ee40000100800 */
[----:B------:R-:W3:Y:S01]  /*20840*/  LDL R4, [R1+0x1a2c] ;  /* 0x001a2c0001047983 */ /* 0x000ee20000100800 */
[----:B------:R-:W-:-:S02]  /*20850*/  PRMT R9, RZ, 0x7610, R9 ;  /* 0x00007610ff097816 */ /* 0x000fc40000000009 */
[----:B------:R-:W-:Y:S02]  /*20860*/  PRMT R10, RZ, 0x7610, R10 ;  /* 0x00007610ff0a7816 */ /* 0x000fe4000000000a */
[----:B------:R-:W-:Y:S01]  /*20870*/  PRMT R11, RZ, 0x7610, R11 ;  /* 0x00007610ff0b7816 */ /* 0x000fe2000000000b */
[----:B--2---:R-:W-:Y:S02]  /*20880*/  @!P0 IMAD.MOV.U32 R13, RZ, RZ, R2 ;  /* 0x000000ffff0d8224 */ /* 0x004fe400078e0002 */
[----:B----4-:R-:W-:Y:S01]  /*20890*/  @!P0 IMAD.MOV.U32 R12, RZ, RZ, R0 ;  /* 0x000000ffff0c8224 */ /* 0x010fe200078e0000 */
[----:B------:R-:W2:Y:S04]  /*208a0*/  LDL R2, [R1+0x19cc] ;  /* 0x0019cc0001027983 */ /* 0x000ea80000100800 */
[----:B------:R-:W4:Y:S04]  /*208b0*/  LDL R0, [R1+0x1a28] ;  /* 0x001a280001007983 */ /* 0x000f280000100800 */
[----:B------:R3:W2:Y:S02]  /*208c0*/  @!P0 LDG.E.U16 R9, [R12.64] ;  /* 0x000000080c098981 */ /* 0x0006a4000c1e1500 */
[----:B---3--:R-:W-:-:S02]  /*208d0*/  @!P0 IMAD.MOV.U32 R13, RZ, RZ, R18 ;  /* 0x000000ffff0d8224 */ /* 0x008fc400078e0012 */
[----:B------:R-:W-:Y:S01]  /*208e0*/  @!P0 IMAD.MOV.U32 R12, RZ, RZ, R16 ;  /* 0x000000ffff0c8224 */ /* 0x000fe200078e0010 */
[----:B------:R0:W3:Y:S04]  /*208f0*/  @!P0 LDG.E.U16 R11, [R14.64] ;  /* 0x000000080e0b8981 */ /* 0x0000e8000c1e1500 */
[----:B------:R1:W3:Y:S01]  /*20900*/  @!P0 LDG.E.U16 R10, [R12.64] ;  /* 0x000000080c0a8981 */ /* 0x0002e2000c1e1500 */
[----:B0-----:R-:W-:Y:S01]  /*20910*/  @!P0 IMAD.MOV.U32 R14, RZ, RZ, R6 ;  /* 0x000000ffff0e8224 */ /* 0x001fe200078e0006 */
[----:B-1----:R-:W-:Y:S01]  /*20920*/  PRMT R12, RZ, 0x7610, R12 ;  /* 0x00007610ff0c7816 */ /* 0x002fe2000000000c */
[----:B------:R-:W-:Y:S01]  /*20930*/  @!P0 IMAD.MOV.U32 R15, RZ, RZ, R7 ;  /* 0x000000ffff0f8224 */ /* 0x000fe200078e0007 */
[----:B------:R-:W-:-:S04]  /*20940*/  PRMT R13, RZ, 0x7610, R13 ;  /* 0x00007610ff0d7816 */ /* 0x000fc8000000000d */
[----:B------:R0:W3:Y:S02]  /*20950*/  @!P0 LDG.E.U16 R12, [R14.64] ;  /* 0x000000080e0c8981 */ /* 0x0000e4000c1e1500 */
[----:B0-----:R-:W-:Y:S02]  /*20960*/  @!P0 IMAD.MOV.U32 R14, RZ, RZ, R4 ;  /* 0x000000ffff0e8224 */ /* 0x001fe400078e0004 */
[----:B------:R-:W-:-:S05]  /*20970*/  @!P0 IMAD.MOV.U32 R15, RZ, RZ, R5 ;  /* 0x000000ffff0f8224 */ /* 0x000fca00078e0005 */
[----:B------:R0:W3:Y:S01]  /*20980*/  @!P0 LDG.E.U16 R13, [R14.64] ;  /* 0x000000080e0d8981 */ /* 0x0000e2000c1e1500 */
[----:B------:R-:W-:-:S03]  /*20990*/  PRMT R17, RZ, 0x7610, R17 ;  /* 0x00007610ff117816 */ /* 0x000fc60000000011 */
[----:B------:R-:W-:Y:S01]  /*209a0*/  STS.U16 [R3+0x3a80], R20 ;  /* 0x003a801403007388 */ /* 0x000fe20000000400 */
[----:B------:R-:W-:Y:S02]  /*209b0*/  STS.U16 [R3+0x3b00], R25 ;  /* 0x003b001903007388 */ /* 0x000fe40000000400 */
[----:B------:R-:W-:Y:S02]  /*209c0*/  STS.U16 [R3+0x3b80], R29 ;  /* 0x003b801d03007388 */ /* 0x000fe40000000400 */
[----:B------:R-:W-:Y:S01]  /*209d0*/  STS.U16 [R3+0x5800], R28 ;  /* 0x0058001c03007388 */ /* 0x000fe20000000400 */
[----:B--2---:R-:W-:Y:S01]  /*209e0*/  STL [R1+0x255c], R9 ;  /* 0x00255c0901007387 */ /* 0x004fe20000100800 */
[----:B0-----:R-:W-:Y:S02]  /*209f0*/  @!P0 IMAD.MOV.U32 R15, RZ, RZ, R2 ;  /* 0x000000ffff0f8224 */ /* 0x001fe400078e0002 */
[----:B----4-:R-:W-:-:S05]  /*20a00*/  @!P0 IMAD.MOV.U32 R14, RZ, RZ, R0 ;  /* 0x000000ffff0e8224 */ /* 0x010fca00078e0000 */
[----:B------:R0:W2:Y:S04]  /*20a10*/  @!P0 LDG.E.U16 R17, [R14.64] ;  /* 0x000000080e118981 */ /* 0x0000a8000c1e1500 */
[----:B---3--:R-:W-:Y:S01]  /*20a20*/  STL [R1+0x2560], R10 ;  /* 0x0025600a01007387 */ /* 0x008fe20000100800 */
[----:B------:R-:W-:Y:S03]  /*20a30*/  STL [R1+0x2564], R11 ;  /* 0x0025640b01007387 */ /* 0x000fe60000100800 */
[----:B------:R1:W-:Y:S04]  /*20a40*/  STL [R1+0x2568], R12 ;  /* 0x0025680c01007387 */ /* 0x0003e80000100800 */
[----:B------:R3:W-:Y:S04]  /*20a50*/  STL [R1+0x256c], R13 ;  /* 0x00256c0d01007387 */ /* 0x0007e80000100800 */
[----:B-1----:R-:W4:Y:S01]  /*20a60*/  LDL R12, [R1+0x1a20] ;  /* 0x001a2000010c7983 */ /* 0x002f220000100800 */
[----:B------:R-:W2:Y:S02]  /*20a70*/  LDL R11, [R1+0x19a4] ;  /* 0x0019a400010b7983 */ /* 0x000ea40000100800 */
[----:B------:R-:W2:Y:S01]  /*20a80*/  LDL R10, [R1+0x19a8] ;  /* 0x0019a800010a7983 */ /* 0x000ea20000100800 */
[----:B------:R-:W2:Y:S04]  /*20a90*/  LDL R9, [R1+0x9f8] ;  /* 0x0009f80001097983 */ /* 0x000ea80000100800 */
[----:B------:R-:W2:Y:S04]  /*20aa0*/  LDL R8, [R1+0x1990] ;  /* 0x0019900001087983 */ /* 0x000ea80000100800 */
[----:B------:R-:W2:Y:S04]  /*20ab0*/  LDL R7, [R1+0x9f0] ;  /* 0x0009f00001077983 */ /* 0x000ea80000100800 */
[----:B------:R-:W2:Y:S04]  /*20ac0*/  LDL R6, [R1+0x9f4] ;  /* 0x0009f40001067983 */ /* 0x000ea80000100800 */
[----:B---3--:R-:W3:Y:S01]  /*20ad0*/  LDL R13, [R1+0x19ac] ;  /* 0x0019ac00010d7983 */ /* 0x008ee20000100800 */
        /* <DEDUP_REMOVED lines=12> */
[----:B0-----:R-:W2:Y:S02]  /*20ba0*/  LDL R14, [R1+0x19c8] ;  /* 0x0019c800010e7983 */ /* 0x001ea40000100800 */
[----:B------:R-:W2:Y:S01]  /*20bb0*/  LDL R15, [R1+0x1a24] ;  /* 0x001a2400010f7983 */ /* 0x000ea20000100800 */
[----:B------:R-:W-:-:S02]  /*20bc0*/  PRMT R19, RZ, 0x7610, R19 ;  /* 0x00007610ff137816 */ /* 0x000fc40000000013 */
[----:B------:R-:W-:Y:S02]  /*20bd0*/  PRMT R21, RZ, 0x7610, R21 ;  /* 0x00007610ff157816 */ /* 0x000fe40000000015 */
[----:B------:R-:W-:Y:S02]  /*20be0*/  PRMT R22, RZ, 0x7610, R22 ;  /* 0x00007610ff167816 */ /* 0x000fe40000000016 */
[----:B------:R-:W-:Y:S02]  /*20bf0*/  PRMT R23, RZ, 0x7610, R23 ;  /* 0x00007610ff177816 */ /* 0x000fe40000000017 */
[----:B------:R-:W-:Y:S02]  /*20c00*/  PRMT R24, RZ, 0x7610, R24 ;  /* 0x00007610ff187816 */ /* 0x000fe40000000018 */
[----:B--2---:R-:W-:-:S04]  /*20c10*/  @!P0 LOP3.LUT R15, R15, R14, RZ, 0x3c, !PT ;  /* 0x0000000e0f0f8212 */ /* 0x004fc800078e3cff */
[----:B------:R-:W-:-:S04]  /*20c20*/  @!P0 LOP3.LUT R14, R15, R14, RZ, 0x3c, !PT ;  /* 0x0000000e0f0e8212 */ /* 0x000fc800078e3cff */
[----:B------:R-:W-:-:S05]  /*20c30*/  @!P0 LOP3.LUT R15, R15, R14, RZ, 0x3c, !PT ;  /* 0x0000000e0f0f8212 */ /* 0x000fca00078e3cff */
[----:B------:R4:W2:Y:S02]  /*20c40*/  @!P0 LDG.E.U16 R19, [R14.64] ;  /* 0x000000080e138981 */ /* 0x0008a4000c1e1500 */
[----:B----4-:R-:W-:Y:S02]  /*20c50*/  @!P0 IMAD.MOV.U32 R14, RZ, RZ, R12 ;  /* 0x000000ffff0e8224 */ /* 0x010fe400078e000c */
[----:B---3--:R-:W-:-:S05]  /*20c60*/  @!P0 IMAD.MOV.U32 R15, RZ, RZ, R13 ;  /* 0x000000ffff0f8224 */ /* 0x008fca00078e000d */
[----:B------:R0:W3:Y:S02]  /*20c70*/  @!P0 LDG.E.U16 R21, [R14.64] ;  /* 0x000000080e158981 */ /* 0x0000e4000c1e1500 */
[----:B0-----:R-:W-:Y:S02]  /*20c80*/  @!P0 IMAD.MOV.U32 R14, RZ, RZ, R10 ;  /* 0x000000ffff0e8224 */ /* 0x001fe400078e000a */
[----:B------:R-:W-:-:S05]  /*20c90*/  @!P0 IMAD.MOV.U32 R15, RZ, RZ, R11 ;  /* 0x000000ffff0f8224 */ /* 0x000fca00078e000b */
[----:B------:R0:W4:Y:S02]  /*20ca0*/  @!P0 LDG.E.U16 R22, [R14.64] ;  /* 0x000000080e168981 */ /* 0x000124000c1e1500 */
[----:B0-----:R-:W-:Y:S02]  /*20cb0*/  @!P0 IMAD.MOV.U32 R14, RZ, RZ, R8 ;  /* 0x000000ffff0e8224 */ /* 0x001fe400078e0008 */
[----:B------:R-:W-:-:S05]  /*20cc0*/  @!P0 IMAD.MOV.U32 R15, RZ, RZ, R9 ;  /* 0x000000ffff0f8224 */ /* 0x000fca00078e0009 */
[----:B------:R0:W4:Y:S02]  /*20cd0*/  @!P0 LDG.E.U16 R23, [R14.64] ;  /* 0x000000080e178981 */ /* 0x000124000c1e1500 */
[----:B0-----:R-:W-:Y:S02]  /*20ce0*/  @!P0 IMAD.MOV.U32 R14, RZ, RZ, R6 ;  /* 0x000000ffff0e8224 */ /* 0x001fe400078e0006 */
[----:B------:R-:W-:-:S05]  /*20cf0*/  @!P0 IMAD.MOV.U32 R15, RZ, RZ, R7 ;  /* 0x000000ffff0f8224 */ /* 0x000fca00078e0007 */
[----:B------:R-:W4:Y:S04]  /*20d00*/  @!P0 LDG.E.U16 R24, [R14.64] ;  /* 0x000000080e188981 */ /* 0x000f28000c1e1500 */
[----:B------:R-:W-:Y:S01]  /*20d10*/  STS.U16 [R3+0x5880], R5 ;  /* 0x0058800503007388 */ /* 0x000fe20000000400 */
[----:B------:R-:W-:Y:S02]  /*20d20*/  STS.U16 [R3+0x5900], R4 ;  /* 0x0059000403007388 */ /* 0x000fe40000000400 */
[----:B------:R-:W-:Y:S02]  /*20d30*/  STS.U16 [R3+0x5980], R27 ;  /* 0x0059801b03007388 */ /* 0x000fe40000000400 */
[----:B------:R-:W-:Y:S01]  /*20d40*/  STS.U16 [R3+0x5a00], R2 ;  /* 0x005a000203007388 */ /* 0x000fe20000000400 */
[----:B------:R-:W-:Y:S01]  /*20d50*/  STS.U16 [R3+0x5a80], R26 ;  /* 0x005a801a03007388 */ /* 0x000fe20000000400 */
[----:B------:R-:W-:Y:S03]  /*20d60*/  STS.U16 [R3+0x5b00], R16 ;  /* 0x005b001003007388 */ /* 0x000fe60000000400 */
[----:B------:R-:W-:Y:S01]  /*20d70*/  STL [R1+0x2570], R17 ;  /* 0x0025701101007387 */ /* 0x000fe20000100800 */
[----:B------:R-:W-:Y:S02]  /*20d80*/  STS.U16 [R3+0x5b80], R18 ;  /* 0x005b801203007388 */ /* 0x000fe40000000400 */
[----:B------:R-:W-:Y:S02]  /*20d90*/  STS.U16 [R3+0x7800], R20 ;  /* 0x0078001403007388 */ /* 0x000fe40000000400 */
[----:B------:R-:W-:Y:S01]  /*20da0*/  STS.U16 [R3+0x7880], R25 ;  /* 0x0078801903007388 */ /* 0x000fe20000000400 */
[----:B------:R-:W-:Y:S01]  /*20db0*/  STS.U16 [R3+0x7900], R29 ;  /* 0x0079001d03007388 */ /* 0x000fe20000000400 */
[----:B------:R-:W-:Y:S02]  /*20dc0*/  STS.U16 [R3+0x7980], R28 ;  /* 0x0079801c03007388 */ /* 0x000fe40000000400 */
[----:B------:R0:W-:Y:S01]  /*20dd0*/  STS.U16 [R3+0x7a00], R0 ;  /* 0x007a000003007388 */ /* 0x0001e20000000400 */
[----:B--2---:R-:W-:Y:S04]  /*20de0*/  STL [R1+0x2574], R19 ;  /* 0x0025741301007387 */ /* 0x004fe80000100800 */
[----:B---3--:R-:W-:Y:S04]  /*20df0*/  STL [R1+0x2578], R21 ;  /* 0x0025781501007387 */ /* 0x008fe80000100800 */
[----:B----4-:R-:W-:Y:S04]  /*20e00*/  STL [R1+0x257c], R22 ;  /* 0x00257c1601007387 */ /* 0x010fe80000100800 */
[----:B------:R-:W-:Y:S04]  /*20e10*/  STL [R1+0x2580], R23 ;  /* 0x0025801701007387 */ /* 0x000fe80000100800 */
[----:B------:R-:W-:Y:S01]  /*20e20*/  STL [R1+0x2584], R24 ;  /* 0x0025841801007387 */ /* 0x000fe20000100800 */
[----:B0-----:R-:W2:Y:S03]  /*20e30*/  LDL.LU R0, [R1+0x584] ;  /* 0x0005840001007983 */ /* 0x001ea60000300800 */
[----:B--2---:R0:W-:Y:S04]  /*20e40*/  STL [R1+0x25a8], R0 ;  /* 0x0025a80001007387 */ /* 0x0041e80000100800 */
[----:B0-----:R-:W2:Y:S04]  /*20e50*/  LDL.LU R0, [R1+0x64c] ;  /* 0x00064c0001007983 */ /* 0x001ea80000300800 */
[----:B--2---:R0:W-:Y:S04]  /*20e60*/  STL [R1+0x25ac], R0 ;  /* 0x0025ac0001007387 */ /* 0x0041e80000100800 */
[----:B0-----:R-:W2:Y:S04]  /*20e70*/  LDL.LU R0, [R1+0x654] ;  /* 0x0006540001007983 */ /* 0x001ea80000300800 */
        /* <DEDUP_REMOVED lines=29> */
[----:B--2---:R0:W-:Y:S04]  /*21050*/  STS.U16 [R3+0x7a80], R0 ;  /* 0x007a800003007388 */ /* 0x0041e80000000400 */
[----:B0-----:R-:W2:Y:S04]  /*21060*/  LDL.LU R0, [R1+0x25b0] ;  /* 0x0025b00001007983 */ /* 0x001ea80000300800 */
[----:B--2---:R0:W-:Y:S04]  /*21070*/  STS.U16 [R3+0x7b00], R0 ;  /* 0x007b000003007388 */ /* 0x0041e80000000400 */
[----:B0-----:R-:W2:Y:S04]  /*21080*/  LDL.LU R0, [R1+0x25ac] ;  /* 0x0025ac0001007983 */ /* 0x001ea80000300800 */
[----:B--2---:R0:W-:Y:S04]  /*21090*/  STS.U16 [R3+0x7b80], R0 ;  /* 0x007b800003007388 */ /* 0x0041e80000000400 */
[----:B0-----:R-:W2:Y:S04]  /*210a0*/  LDL.LU R0, [R1+0x25a8] ;  /* 0x0025a80001007983 */ /* 0x001ea80000300800 */
[----:B--2---:R0:W-:Y:S01]  /*210b0*/  STS.U16 [R3+0x9800], R0 ;  /* 0x0098000003007388 */ /* 0x0041e20000000400 */
[----:B---3--:R-:W-:Y:S02]  /*210c0*/  STS.U16 [R3+0x9880], R2 ;  /* 0x0098800203007388 */ /* 0x008fe40000000400 */
[----:B----4-:R1:W-:Y:S01]  /*210d0*/  STS.U16 [R3+0x9900], R24 ;  /* 0x0099001803007388 */ /* 0x0103e20000000400 */
[----:B0-----:R-:W2:Y:S01]  /*210e0*/  LDL.LU R0, [R1+0x25a4] ;  /* 0x0025a40001007983 */ /* 0x001ea20000300800 */
[----:B-1----:R-:W3:Y:S03]  /*210f0*/  LDL.LU R24, [R1+0x95c] ;  /* 0x00095c0001187983 */ /* 0x002ee60000300800 */
[----:B---3--:R0:W-:Y:S04]  /*21100*/  STL [R1+0x2598], R24 ;  /* 0x0025981801007387 */ /* 0x0081e80000100800 */
[----:B0-----:R-:W3:Y:S04]  /*21110*/  LDL.LU R24, [R1+0x28] ;  /* 0x0000280001187983 */ /* 0x001ee80000300800 */
[----:B---3--:R0:W-:Y:S04]  /*21120*/  STL [R1+0x259c], R24 ;  /* 0x00259c1801007387 */ /* 0x0081e80000100800 */
[----:B0-----:R-:W3:Y:S04]  /*21130*/  LDL.LU R24, [R1+0x30] ;  /* 0x0000300001187983 */ /* 0x001ee80000300800 */
[----:B------:R-:W0:Y:S01]  /*21140*/  S2R R2, SR_TID.X ;  /* 0x0000000000027919 */ /* 0x000e220000002100 */
        /* <DEDUP_REMOVED lines=14> */
[----:B-1----:R-:W3:Y:S01]  /*21230*/  LDL.LU R24, [R1+0x38] ;  /* 0x0000380001187983 */ /* 0x002ee20000300800 */
        /* <DEDUP_REMOVED lines=11> */
[----:B------:R1:W-:Y:S04]  /*212f0*/  STS.U16 [R3+0xd800], R7 ;  /* 0x00d8000703007388 */ /* 0x0003e80000000400 */
[----:B------:R-:W4:Y:S01]  /*21300*/  LDL.LU R9, [R1+0x83c] ;  /* 0x00083c0001097983 */ /* 0x000f220000300800 */
[----:B------:R2:W-:Y:S02]  /*21310*/  STS.U16 [R3+0xd880], R6 ;  /* 0x00d8800603007388 */ /* 0x0005e40000000400 */
[----:B------:R-:W4:Y:S02]  /*21320*/  LDL.LU R8, [R1+0x834] ;  /* 0x0008340001087983 */ /* 0x000f240000300800 */
[----:B------:R2:W-:Y:S01]  /*21330*/  STS.U16 [R3+0xd900], R5 ;  /* 0x00d9000503007388 */ /* 0x0005e20000000400 */
[----:B0-----:R-:W-:Y:S01]  /*21340*/  LOP3.LUT R2, R2, 0x3f, RZ, 0xc0, !PT ;  /* 0x0000003f02027812 */ /* 0x001fe200078ec0ff */
[----:B------:R0:W-:Y:S01]  /*21350*/  STS.U16 [R3+0xd980], R4 ;  /* 0x00d9800403007388 */ /* 0x0001e20000000400 */
[----:B------:R0:W-:Y:S03]  /*21360*/  STS.U16 [R3+0xda00], R27 ;  /* 0x00da001b03007388 */ /* 0x0001e60000000400 */
[----:B-1----:R-:W4:Y:S01]  /*21370*/  LDL.LU R7, [R1+0x82c] ;  /* 0x00082c0001077983 */ /* 0x002f220000300800 */
[----:B--2---:R-:W2:Y:S02]  /*21380*/  LDL.LU R6, [R1+0x748] ;  /* 0x0007480001067983 */ /* 0x004ea40000300800 */
[----:B------:R1:W-:Y:S01]  /*21390*/  STS.U16 [R3+0xda80], R26 ;  /* 0x00da801a03007388 */ /* 0x0003e20000000400 */
[----:B------:R-:W2:Y:S01]  /*213a0*/  LDL.LU R5, [R1+0x740] ;  /* 0x0007400001057983 */ /* 0x000ea20000300800 */
[----:B0-----:R-:W2:Y:S02]  /*213b0*/  LDL.LU R4, [R1+0x738] ;  /* 0x0007380001047983 */ /* 0x001ea40000300800 */
[----:B------:R0:W-:Y:S01]  /*213c0*/  STS.U16 [R3+0xdb00], R16 ;  /* 0x00db001003007388 */ /* 0x0001e20000000400 */
[----:B------:R-:W2:Y:S04]  /*213d0*/  LDL.LU R27, [R1+0x730] ;  /* 0x00073000011b7983 */ /* 0x000ea80000300800 */
[----:B------:R0:W-:Y:S01]  /*213e0*/  STS.U16 [R3+0xdb80], R18 ;  /* 0x00db801203007388 */ /* 0x0001e20000000400 */
[----:B------:R-:W-:-:S02]  /*213f0*/  IMAD.SHL.U32 R2, R2, 0x2, RZ ;  /* 0x0000000202027824 */ /* 0x000fc400078e00ff */
[----:B------:R0:W-:Y:S01]  /*21400*/  STS.U16 [R3+0xf800], R20 ;  /* 0x00f8001403007388 */ /* 0x0001e20000000400 */
[----:B-1----:R-:W2:Y:S01]  /*21410*/  LDL.LU R26, [R1+0x728] ;  /* 0x00072800011a7983 */ /* 0x002ea20000300800 */
[----:B------:R1:W-:Y:S02]  /*21420*/  STS.U16 [R3+0xf880], R25 ;  /* 0x00f8801903007388 */ /* 0x0003e40000000400 */
[----:B------:R1:W-:Y:S01]  /*21430*/  STS.U16 [R3+0xf900], R29 ;  /* 0x00f9001d03007388 */ /* 0x0003e20000000400 */
[----:B0-----:R-:W2:Y:S01]  /*21440*/  LDL.LU R16, [R1+0x720] ;  /* 0x0007200001107983 */ /* 0x001ea20000300800 */
[----:B------:R-:W2:Y:S02]  /*21450*/  LDL.LU R18, [R1+0x718] ;  /* 0x0007180001127983 */ /* 0x000ea40000300800 */
[----:B------:R0:W-:Y:S01]  /*21460*/  STS.U16 [R3+0xf980], R28 ;  /* 0x00f9801c03007388 */ /* 0x0001e20000000400 */
[----:B------:R-:W2:Y:S01]  /*21470*/  LDL.LU R20, [R1+0x710] ;  /* 0x0007100001147983 */ /* 0x000ea20000300800 */
[----:B-1----:R-:W2:Y:S02]  /*21480*/  LDL.LU R25, [R1+0x644] ;  /* 0x0006440001197983 */ /* 0x002ea40000300800 */
[----:B------:R1:W-:Y:S01]  /*21490*/  STS.U16 [R3+0xfa00], R0 ;  /* 0x00fa000003007388 */ /* 0x0003e20000000400 */
[----:B------:R-:W2:Y:S04]  /*214a0*/  LDL.LU R29, [R1+0x63c] ;  /* 0x00063c00011d7983 */ /* 0x000ea80000300800 */
[----:B0-----:R-:W2:Y:S01]  /*214b0*/  LDL.LU R28, [R1+0x634] ;  /* 0x00063400011c7983 */ /* 0x001ea20000300800 */
[----:B-1----:R-:W-:-:S03]  /*214c0*/  LOP3.LUT R0, R2, 0x70, RZ, 0x3c, !PT ;  /* 0x0000007002007812 */ /* 0x002fc600078e3cff */
[----:B------:R-:W2:Y:S04]  /*214d0*/  LDL.LU R2, [R1+0x964] ;  /* 0x0009640001027983 */ /* 0x000ea80000300800 */
[----:B---3--:R0:W-:Y:S04]  /*214e0*/  STS.U16 [R3+0xfa80], R24 ;  /* 0x00fa801803007388 */ /* 0x0081e80000000400 */
[----:B0-----:R-:W3:Y:S04]  /*214f0*/  LDL.LU R24, [R1+0x25a0] ;  /* 0x0025a00001187983 */ /* 0x001ee80000300800 */
[----:B---3--:R0:W-:Y:S04]  /*21500*/  STS.U16 [R3+0xfb00], R24 ;  /* 0x00fb001803007388 */ /* 0x0081e80000000400 */
[----:B0-----:R-:W3:Y:S04]  /*21510*/  LDL.LU R24, [R1+0x259c] ;  /* 0x00259c0001187983 */ /* 0x001ee80000300800 */
[----:B---3--:R0:W-:Y:S04]  /*21520*/  STS.U16 [R3+0xfb80], R24 ;  /* 0x00fb801803007388 */ /* 0x0081e80000000400 */
[----:B0-----:R-:W3:Y:S01]  /*21530*/  LDL.LU R24, [R1+0x2598] ;  /* 0x0025980001187983 */ /* 0x001ee20000300800 */
[----:B------:R0:W-:Y:S03]  /*21540*/  STL [R1+0x2588], R3 ;  /* 0x0025880301007387 */ /* 0x0001e60000100800 */
[----:B0-----:R-:W2:Y:S04]  /*21550*/  LDL.LU R3, [R1+0x614] ;  /* 0x0006140001037983 */ /* 0x001ea80000300800 */
[----:B--2---:R0:W-:Y:S04]  /*21560*/  STL [R1+0x258c], R3 ;  /* 0x00258c0301007387 */ /* 0x0041e80000100800 */
[----:B0-----:R-:W2:Y:S04]  /*21570*/  LDL.LU R3, [R1+0x61c] ;  /* 0x00061c0001037983 */ /* 0x001ea80000300800 */
[----:B--2---:R0:W-:Y:S04]  /*21580*/  STL [R1+0x2590], R3 ;  /* 0x0025900301007387 */ /* 0x0041e80000100800 */
[----:B0-----:R-:W2:Y:S01]  /*21590*/  LDL.LU R3, [R1+0x624] ;  /* 0x0006240001037983 */ /* 0x001ea20000300800 */
[----:B------:R-:W-:Y:S02]  /*215a0*/  STS.U16 [R0+0x1c00], R2 ;  /* 0x001c000200007388 */ /* 0x000fe40000000400 */
[----:B---3--:R-:W-:Y:S02]  /*215b0*/  STS.U16 [R0+0x1c80], R24 ;  /* 0x001c801800007388 */ /* 0x008fe40000000400 */
[----:B----4-:R-:W-:Y:S01]  /*215c0*/  STS.U16 [R0+0x1d00], R14 ;  /* 0x001d000e00007388 */ /* 0x010fe20000000400 */
        /* <DEDUP_REMOVED lines=25> */
[----:B------:R0:W-:Y:S04]  /*21760*/  STS.U16 [R0+0x3f80], R7 ;  /* 0x003f800700007388 */ /* 0x0001e80000000400 */
[----:B------:R-:W3:Y:S01]  /*21770*/  LDL.LU R8, [R1+0x434] ;  /* 0x0004340001087983 */ /* 0x000ee20000300800 */
[----:B------:R1:W-:Y:S02]  /*21780*/  STS.U16 [R0+0x5c00], R6 ;  /* 0x005c000600007388 */ /* 0x0003e40000000400 */
[----:B------:R1:W-:Y:S02]  /*21790*/  STS.U16 [R0+0x5c80], R5 ;  /* 0x005c800500007388 */ /* 0x0003e40000000400 */
[----:B------:R1:W-:Y:S01]  /*217a0*/  STS.U16 [R0+0x5d00], R4 ;  /* 0x005d000400007388 */ /* 0x0003e20000000400 */
[----:B------:R1:W-:Y:S01]  /*217b0*/  STS.U16 [R0+0x5d80], R27 ;  /* 0x005d801b00007388 */ /* 0x0003e20000000400 */
[----:B------:R1:W-:Y:S03]  /*217c0*/  STS.U16 [R0+0x5e00], R26 ;  /* 0x005e001a00007388 */ /* 0x0003e60000000400 */
        /* <DEDUP_REMOVED lines=17> */
[----:B------:R-:W3:Y:S02]  /*218e0*/  LDL.LU R28, [R1+0xd4] ;  /* 0x0000d400011c7983 */ /* 0x000ee40000300800 */
[----:B------:R-:W3:Y:S01]  /*218f0*/  LDL.LU R2, [R1+0xcc] ;  /* 0x0000cc0001027983 */ /* 0x000ee20000300800 */
[----:B------:R-:W3:Y:S01]  /*21900*/  LDL.LU R14, [R1+0x20] ;  /* 0x00002000010e7983 */ /* 0x000ee20000300800 */
[----:B------:R-:W3:Y:S03]  /*21910*/  LDL.LU R15, [R1+0x18] ;  /* 0x00001800010f7983 */ /* 0x000ee60000300800 */
        /* <DEDUP_REMOVED lines=19> */
[----:B------:R1:W-:Y:S02]  /*21a50*/  STS.U16 [R0+0x9e80], R13 ;  /* 0x009e800d00007388 */ /* 0x0003e40000000400 */
[----:B------:R1:W-:Y:S02]  /*21a60*/  STS.U16 [R0+0x9f00], R12 ;  /* 0x009f000c00007388 */ /* 0x0003e40000000400 */
[----:B------:R1:W-:Y:S01]  /*21a70*/  STS.U16 [R0+0x9f80], R11 ;  /* 0x009f800b00007388 */ /* 0x0003e20000000400 */
[----:B------:R1:W-:Y:S01]  /*21a80*/  STS.U16 [R0+0xbc00], R10 ;  /* 0x00bc000a00007388 */ /* 0x0003e20000000400 */
[----:B------:R1:W-:Y:S03]  /*21a90*/  STS.U16 [R0+0xbc80], R9 ;  /* 0x00bc800900007388 */ /* 0x0003e60000000400 */
[----:B0-----:R-:W2:Y:S01]  /*21aa0*/  LDL.LU R17, [R1+0x2570] ;  /* 0x0025700001117983 */ /* 0x001ea20000300800 */
[----:B-1----:R-:W2:Y:S03]  /*21ab0*/  LDL.LU R13, [R1+0x256c] ;  /* 0x00256c00010d7983 */ /* 0x002ea60000300800 */
[----:B------:R-:W2:Y:S01]  /*21ac0*/  LDL.LU R12, [R1+0x2568] ;  /* 0x00256800010c7983 */ /* 0x000ea20000300800 */
[----:B------:R-:W2:Y:S03]  /*21ad0*/  LDL.LU R11, [R1+0x2564] ;  /* 0x00256400010b7983 */ /* 0x000ea60000300800 */
[----:B------:R-:W4:Y:S01]  /*21ae0*/  LDL.LU R10, [R1+0x2560] ;  /* 0x00256000010a7983 */ /* 0x000f220000300800 */
        /* <DEDUP_REMOVED lines=25> */
[----:B------:R0:W-:Y:S04]  /*21c80*/  STS.U16 [R0+0xdf00], R28 ;  /* 0x00df001c00007388 */ /* 0x0001e80000000400 */
[----:B0-----:R-:W2:Y:S01]  /*21c90*/  LDL.LU R28, [R1+0x2528] ;  /* 0x00252800011c7983 */ /* 0x001ea20000300800 */
[----:B------:R0:W-:Y:S02]  /*21ca0*/  STS.U16 [R0+0xdf80], R2 ;  /* 0x00df800200007388 */ /* 0x0001e40000000400 */
[----:B------:R-:W-:Y:S02]  /*21cb0*/  STS.U16 [R0+0xfc00], R14 ;  /* 0x00fc000e00007388 */ /* 0x000fe40000000400 */
[----:B------:R1:W-:Y:S01]  /*21cc0*/  STS.U16 [R0+0xfc80], R15 ;  /* 0x00fc800f00007388 */ /* 0x0003e20000000400 */
[----:B0-----:R-:W0:Y:S04]  /*21cd0*/  S2R R2, SR_TID.X ;  /* 0x0000000000027919 */ /* 0x001e280000002100 */
[----:B-1----:R-:W1:Y:S01]  /*21ce0*/  S2R R15, SR_TID.X ;  /* 0x00000000000f7919 */ /* 0x002e620000002100 */
[----:B0-----:R-:W-:-:S02]  /*21cf0*/  LOP3.LUT R2, R2, 0x3f, RZ, 0xc0, !PT ;  /* 0x0000003f02027812 */ /* 0x001fc400078ec0ff */
[----:B-1----:R-:W-:-:S03]  /*21d00*/  LOP3.LUT R15, R15, 0x3f, RZ, 0xc0, !PT ;  /* 0x0000003f0f0f7812 */ /* 0x002fc600078ec0ff */
[----:B------:R-:W-:Y:S02]  /*21d10*/  IMAD.SHL.U32 R2, R2, 0x2, RZ ;  /* 0x0000000202027824 */ /* 0x000fe400078e00ff */
[C---:B------:R-:W-:Y:S02]  /*21d20*/  IMAD.SHL.U32 R14, R15.reuse, 0x2, RZ ;  /* 0x000000020f0e7824 */ /* 0x040fe400078e00ff */
[----:B------:R-:W-:Y:S01]  /*21d30*/  IMAD.SHL.U32 R15, R15, 0x2, RZ ;  /* 0x000000020f0f7824 */ /* 0x000fe200078e00ff */
[----:B--2---:R0:W-:Y:S04]  /*21d40*/  STS.U16 [R0+0xfd00], R28 ;  /* 0x00fd001c00007388 */ /* 0x0041e80000000400 */
[----:B0-----:R-:W2:Y:S01]  /*21d50*/  LDL.LU R28, [R1+0x2524] ;  /* 0x00252400011c7983 */ /* 0x001ea20000300800 */
[----:B------:R0:W-:Y:S02]  /*21d60*/  STS.U16 [R0+0xfd80], R29 ;  /* 0x00fd801d00007388 */ /* 0x0001e40000000400 */
[----:B------:R1:W-:Y:S02]  /*21d70*/  STS.U16 [R0+0xfe00], R25 ;  /* 0x00fe001900007388 */ /* 0x0003e40000000400 */
[----:B------:R-:W-:Y:S01]  /*21d80*/  STS.U16 [R0+0xfe80], R20 ;  /* 0x00fe801400007388 */ /* 0x000fe20000000400 */
[----:B------:R-:W-:Y:S01]  /*21d90*/  STS.U16 [R0+0xff00], R18 ;  /* 0x00ff001200007388 */ /* 0x000fe20000000400 */
[----:B------:R-:W-:Y:S01]  /*21da0*/  LOP3.LUT R14, R14, 0x20, RZ, 0x3c, !PT ;  /* 0x000000200e0e7812 */ /* 0x000fe200078e3cff */
[----:B------:R-:W-:Y:S02]  /*21db0*/  STS.U16 [R0+0xff80], R16 ;  /* 0x00ff801000007388 */ /* 0x000fe40000000400 */
[----:B------:R-:W-:Y:S01]  /*21dc0*/  STS.U16 [R2+0x10000], R4 ;  /* 0x0100000402007388 */ /* 0x000fe20000000400 */
[----:B------:R-:W-:Y:S01]  /*21dd0*/  STS.U16 [R2+0x10400], R12 ;  /* 0x0104000c02007388 */ /* 0x000fe20000000400 */
[----:B------:R-:W-:-:S03]  /*21de0*/  LOP3.LUT R15, R15, 0x30, RZ, 0x3c, !PT ;  /* 0x000000300f0f7812 */ /* 0x000fc600078e3cff */
[----:B0-----:R-:W2:Y:S01]  /*21df0*/  LDL.LU R29, [R1+0x2520] ;  /* 0x00252000011d7983 */ /* 0x001ea20000300800 */
[----:B-1----:R-:W-:-:S05]  /*21e00*/  LOP3.LUT R25, R2, 0x10, RZ, 0x3c, !PT ;  /* 0x0000001002197812 */ /* 0x002fca00078e3cff */
        /* <DEDUP_REMOVED lines=9> */
[----:B---3--:R-:W-:Y:S02]  /*21ea0*/  STS.U16 [R27+0x10680], R22 ;  /* 0x010680161b007388 */ /* 0x008fe40000000400 */
[----:B----4-:R-:W-:Y:S02]  /*21eb0*/  STS.U16 [R3+0x10300], R10 ;  /* 0x0103000a03007388 */ /* 0x010fe40000000400 */
[----:B------:R0:W-:Y:S01]  /*21ec0*/  STS.U16 [R3+0x10700], R23 ;  /* 0x0107001703007388 */ /* 0x0001e20000000400 */
[----:B------:R-:W-:Y:S01]  /*21ed0*/  STS.U16 [R0+0x10380], R11 ;  /* 0x0103800b00007388 */ /* 0x000fe20000000400 */
[----:B------:R-:W-:Y:S02]  /*21ee0*/  STS.U16 [R0+0x10780], R24 ;  /* 0x0107801800007388 */ /* 0x000fe40000000400 */
[----:B------:R-:W-:Y:S06]  /*21ef0*/  BAR.SYNC.DEFER_BLOCKING 0x0 ;  /* 0x0000000000007b1d */ /* 0x000fec0000010000 */
[----:B0-----:R-:W0:Y:S02]  /*21f00*/  S2R R3, SR_TID.X ;  /* 0x0000000000037919 */ /* 0x001e240000002100 */
[C---:B0-----:R-:W-:Y:S01]  /*21f10*/  LOP3.LUT R12, R3.reuse, 0x7, RZ, 0xc0, !PT ;  /* 0x00000007030c7812 */ /* 0x041fe200078ec0ff */
[----:B------:R-:W-:-:S04]  /*21f20*/  IMAD.SHL.U32 R13, R3, 0x2, RZ ;  /* 0x00000002030d7824 */ /* 0x000fc800078e00ff */
[----:B------:R-:W-:-:S05]  /*21f30*/  IMAD R12, R12, 0x90, RZ ;  /* 0x000000900c0c7824 */ /* 0x000fca00078e02ff */
[----:B------:R-:W-:-:S05]  /*21f40*/  LOP3.LUT R12, R12, 0x30, R13, 0x78, !PT ;  /* 0x000000300c0c7812 */ /* 0x000fca00078e780d */
[----:B------:R-:W-:Y:S04]  /*21f50*/  LDSM.16.M88.4 R8, [R12+0x10400] ;  /* 0x010400000c08783b */ /* 0x000fe80000000200 */
[----:B--2---:R-:W0:Y:S04]  /*21f60*/  LDSM.16.MT88.4 R4, [R28] ;  /* 0x000000001c04783b */ /* 0x004e280000004200 */
[----:B------:R-:W-:Y:S04]  /*21f70*/  LDSM.16.MT88.4 R16, [R28+0x100] ;  /* 0x000100001c10783b */ /* 0x000fe80000004200 */
[----:B------:R-:W-:Y:S01]  /*21f80*/  LDSM.16.MT88.4 R24, [R28+0x180] ;  /* 0x000180001c18783b */ /* 0x000fe20000004200 */
[----:B0-----:R-:W-:-:S02]  /*21f90*/  IMAD.MOV.U32 R20, RZ, RZ, R4 ;  /* 0x000000ffff147224 */ /* 0x001fc400078e0004 */
[----:B------:R-:W-:Y:S02]  /*21fa0*/  IMAD.MOV.U32 R3, RZ, RZ, R5 ;  /* 0x000000ffff037224 */ /* 0x000fe400078e0005 */
[----:B------:R-:W-:Y:S02]  /*21fb0*/  IMAD.MOV.U32 R2, RZ, RZ, R6 ;  /* 0x000000ffff027224 */ /* 0x000fe400078e0006 */
[----:B------:R-:W-:Y:S02]  /*21fc0*/  IMAD.MOV.U32 R0, RZ, RZ, R7 ;  /* 0x000000ffff007224 */ /* 0x000fe400078e0007 */
[----:B------:R-:W0:Y:S02]  /*21fd0*/  LDSM.16.M88.4 R4, [R12+0x10000] ;  /* 0x010000000c04783b */ /* 0x000e240000000200 */
[----:B------:R-:W1:Y:S02]  /*21fe0*/  LDSM.16.MT88.4 R12, [R28+0x80] ;  /* 0x000080001c0c783b */ /* 0x000e640000004200 */
[----:B0-----:R1:W-:Y:S02]  /*21ff0*/  STL [R1+0x2360], R6 ;  /* 0x0023600601007387 */ /* 0x0013e40000100800 */
[----:B------:R0:W-:Y:S02]  /*22000*/  STL [R1+0x235c], R7 ;  /* 0x00235c0701007387 */ /* 0x0001e40000100800 */
[----:B------:R2:W-:Y:S02]  /*22010*/  STL [R1+0x2364], R10 ;  /* 0x0023640a01007387 */ /* 0x0005e40000100800 */
[----:B------:R3:W-:Y:S01]  /*22020*/  STL [R1+0x2358], R11 ;  /* 0x0023580b01007387 */ /* 0x0007e20000100800 */
[----:B------:R-:W-:Y:S01]  /*22030*/  STL.64 [R1+0x24b8], R26 ;  /* 0x0024b81a01007387 */ /* 0x000fe20000100a00 */
[----:B------:R4:W-:Y:S02]  /*22040*/  STL.64 [R1+0x24b0], R24 ;  /* 0x0024b01801007387 */ /* 0x0009e40000100a00 */
[----:B-1----:R-:W-:-:S02]  /*22050*/  IMAD.MOV.U32 R6, RZ, RZ, R15 ;  /* 0x000000ffff067224 */ /* 0x002fc400078e000f */
[----:B0-----:R-:W-:Y:S02]  /*22060*/  IMAD.MOV.U32 R7, RZ, RZ, R14 ;  /* 0x000000ffff077224 */ /* 0x001fe400078e000e */
[----:B--2---:R-:W-:Y:S02]  /*22070*/  IMAD.MOV.U32 R10, RZ, RZ, R13 ;  /* 0x000000ffff0a7224 */ /* 0x004fe400078e000d */
[----:B---3--:R-:W-:Y:S02]  /*22080*/  IMAD.MOV.U32 R11, RZ, RZ, R12 ;  /* 0x000000ffff0b7224 */ /* 0x008fe400078e000c */
[----:B------:R-:W-:Y:S02]  /*22090*/  IMAD.MOV.U32 R15, RZ, RZ, R16 ;  /* 0x000000ffff0f7224 */ /* 0x000fe400078e0010 */
[----:B------:R-:W-:Y:S02]  /*220a0*/  IMAD.MOV.U32 R14, RZ, RZ, R17 ;  /* 0x000000ffff0e7224 */ /* 0x000fe400078e0011 */
[----:B------:R-:W-:-:S02]  /*220b0*/  IMAD.MOV.U32 R13, RZ, RZ, R18 ;  /* 0x000000ffff0d7224 */ /* 0x000fc400078e0012 */
[----:B------:R-:W-:Y:S02]  /*220c0*/  IMAD.MOV.U32 R12, RZ, RZ, R19 ;  /* 0x000000ffff0c7224 */ /* 0x000fe400078e0013 */
[----:B----4-:R-:W-:Y:S02]  /*220d0*/  IMAD.MOV.U32 R24, RZ, RZ, R15 ;  /* 0x000000ffff187224 */ /* 0x010fe400078e000f */
[----:B------:R-:W-:Y:S02]  /*220e0*/  IMAD.MOV.U32 R25, RZ, RZ, R14 ;  /* 0x000000ffff197224 */ /* 0x000fe400078e000e */
[----:B------:R-:W-:Y:S02]  /*220f0*/  IMAD.MOV.U32 R26, RZ, RZ, R13 ;  /* 0x000000ffff1a7224 */ /* 0x000fe400078e000d */
[----:B------:R-:W-:Y:S01]  /*22100*/  IMAD.MOV.U32 R27, RZ, RZ, R12 ;  /* 0x000000ffff1b7224 */ /* 0x000fe200078e000c */
[----:B------:R-:W-:Y:S04]  /*22110*/  LDSM.16.MT88.4 R16, [R28+0x280] ;  /* 0x000280001c10783b */ /* 0x000fe80000004200 */
[----:B------:R-:W0:Y:S04]  /*22120*/  LDSM.16.MT88.4 R12, [R28+0x200] ;  /* 0x000200001c0c783b */ /* 0x000e280000004200 */
[----:B------:R-:W-:Y:S01]  /*22130*/  STL.64 [R1+0x24d8], R26 ;  /* 0x0024d81a01007387 */ /* 0x000fe20000100a00 */
[----:B------:R-:W-:Y:S03]  /*22140*/  STL.64 [R1+0x24d0], R24 ;  /* 0x0024d01801007387 */ /* 0x000fe60000100a00 */
[----:B0-----:R-:W-:Y:S01]  /*22150*/  STL.64 [R1+0x24a8], R14 ;  /* 0x0024a80e01007387 */ /* 0x001fe20000100a00 */
[----:B------:R-:W-:Y:S02]  /*22160*/  STL.64 [R1+0x24a0], R12 ;  /* 0x0024a00c01007387 */ /* 0x000fe40000100a00 */
[----:B------:R0:W-:Y:S02]  /*22170*/  STL.64 [R1+0x2498], R18 ;  /* 0x0024981201007387 */ /* 0x0001e40000100a00 */
[----:B------:R1:W-:Y:S01]  /*22180*/  STL.64 [R1+0x2490], R16 ;  /* 0x0024901001007387 */ /* 0x0003e20000100a00 */
[----:B------:R-:W-:Y:S01]  /*22190*/  LDSM.16.MT88.4 R12, [R29] ;  /* 0x000000001d0c783b */ /* 0x000fe20000004200 */
[----:B0-----:R-:W-:-:S02]  /*221a0*/  IMAD.MOV.U32 R18, RZ, RZ, R7 ;  /* 0x000000ffff127224 */ /* 0x001fc400078e0007 */
[----:B------:R-:W-:Y:S02]  /*221b0*/  IMAD.MOV.U32 R19, RZ, RZ, R6 ;  /* 0x000000ffff137224 */ /* 0x000fe400078e0006 */
[----:B-1----:R-:W-:Y:S02]  /*221c0*/  IMAD.MOV.U32 R16, RZ, RZ, R11 ;  /* 0x000000ffff107224 */ /* 0x002fe400078e000b */
[----:B------:R-:W-:Y:S01]  /*221d0*/  IMAD.MOV.U32 R17, RZ, RZ, R10 ;  /* 0x000000ffff117224 */ /* 0x000fe200078e000a */
[----:B------:R-:W-:Y:S04]  /*221e0*/  STL.64 [R1+0x24e8], R18 ;  /* 0x0024e81201007387 */ /* 0x000fe80000100a00 */
[----:B------:R0:W-:Y:S02]  /*221f0*/  STL.64 [R1+0x24e0], R16 ;  /* 0x0024e01001007387 */ /* 0x0001e40000100a00 */
[----:B0-----:R-:W-:-:S02]  /*22200*/  IMAD.MOV.U32 R16, RZ, RZ, R20 ;  /* 0x000000ffff107224 */ /* 0x001fc400078e0014 */
[----:B------:R-:W0:Y:S01]  /*22210*/  LDSM.16.MT88.4 R20, [R28+0x300] ;  /* 0x000300001c14783b */ /* 0x000e220000004200 */
[----:B------:R-:W-:Y:S02]  /*22220*/  IMAD.MOV.U32 R18, RZ, RZ, R2 ;  /* 0x000000ffff127224 */ /* 0x000fe400078e0002 */
[----:B------:R-:W-:Y:S02]  /*22230*/  IMAD.MOV.U32 R19, RZ, RZ, R0 ;  /* 0x000000ffff137224 */ /* 0x000fe400078e0000 */
[----:B------:R-:W-:-:S03]  /*22240*/  IMAD.MOV.U32 R17, RZ, RZ, R3 ;  /* 0x000000ffff117224 */ /* 0x000fc600078e0003 */
[----:B------:R-:W-:Y:S02]  /*22250*/  STL.64 [R1+0x2518], R18 ;  /* 0x0025181201007387 */ /* 0x000fe40000100a00 */
[----:B------:R-:W-:Y:S02]  /*22260*/  STL.64 [R1+0x2510], R16 ;  /* 0x0025101001007387 */ /* 0x000fe40000100a00 */
[----:B------:R-:W1:Y:S01]  /*22270*/  LDSM.16.MT88.4 R16, [R28+0x380] ;  /* 0x000380001c10783b */ /* 0x000e620000004200 */
[----:B0-----:R-:W-:Y:S03]  /*22280*/  STL.64 [R1+0x2478], R22 ;  /* 0x0024781601007387 */ /* 0x001fe60000100a00 */
[----:B------:R0:W-:Y:S02]  /*22290*/  STL.64 [R1+0x2470], R20 ;  /* 0x0024701401007387 */ /* 0x0001e40000100a00 */
[----:B0-----:R-:W2:Y:S01]  /*222a0*/  LDL.LU.64 R20, [R1+0x380] ;  /* 0x0003800001147983 */ /* 0x001ea20000300a00 */
[----:B------:R-:W3:Y:S03]  /*222b0*/  LDL.LU.64 R22, [R1+0x388] ;  /* 0x0003880001167983 */ /* 0x000ee60000300a00 */
[----:B---3--:R-:W-:Y:S01]  /*222c0*/  STL.64 [R1+0x24f8], R22 ;  /* 0x0024f81601007387 */ /* 0x008fe20000100a00 */
[----:B--2---:R0:W-:Y:S03]  /*222d0*/  STL.64 [R1+0x24f0], R20 ;  /* 0x0024f01401007387 */ /* 0x0041e60000100a00 */
[----:B0-----:R-:W2:Y:S01]  /*222e0*/  LDL.LU.64 R20, [R1+0x3d0] ;  /* 0x0003d00001147983 */ /* 0x001ea20000300a00 */
[----:B------:R-:W3:Y:S02]  /*222f0*/  LDL.LU.64 R22, [R1+0x3d8] ;  /* 0x0003d80001167983 */ /* 0x000ee40000300a00 */
[----:B------:R-:W-:-:S02]  /*22300*/  IMAD.MOV.U32 R11, RZ, RZ, R12 ;  /* 0x000000ffff0b7224 */ /* 0x000fc400078e000c */
[----:B------:R-:W-:Y:S02]  /*22310*/  IMAD.MOV.U32 R10, RZ, RZ, R13 ;  /* 0x000000ffff0a7224 */ /* 0x000fe400078e000d */
[----:B------:R-:W-:Y:S02]  /*22320*/  IMAD.MOV.U32 R7, RZ, RZ, R14 ;  /* 0x000000ffff077224 */ /* 0x000fe400078e000e */
[----:B------:R-:W-:Y:S01]  /*22330*/  IMAD.MOV.U32 R6, RZ, RZ, R15 ;  /* 0x000000ffff067224 */ /* 0x000fe200078e000f */
[----:B---3--:R-:W-:Y:S01]  /*22340*/  STL.64 [R1+0x2508], R22 ;  /* 0x0025081601007387 */ /* 0x008fe20000100a00 */
[----:B--2---:R0:W-:Y:S03]  /*22350*/  STL.64 [R1+0x2500], R20 ;  /* 0x0025001401007387 */ /* 0x0041e60000100a00 */
[----:B0-----:R-:W2:Y:S01]  /*22360*/  LDL.LU.64 R20, [R1+0x3e0] ;  /* 0x0003e00001147983 */ /* 0x001ea20000300a00 */
[----:B------:R-:W2:Y:S02]  /*22370*/  LDL.LU.64 R22, [R1+0x3e8] ;  /* 0x0003e80001167983 */ /* 0x000ea40000300a00 */
[----:B------:R-:W-:Y:S02]  /*22380*/  STL [R1+0x2458], R28 ;  /* 0x0024581c01007387 */ /* 0x000fe40000100800 */
[----:B-1----:R-:W-:Y:S01]  /*22390*/  STL.64 [R1+0x30], R16 ;  /* 0x0000301001007387 */ /* 0x002fe20000100a00 */
[----:B------:R-:W-:Y:S02]  /*223a0*/  STL.64 [R1+0x38], R18 ;  /* 0x0000381201007387 */ /* 0x000fe40000100a00 */
[----:B------:R-:W0:Y:S04]  /*223b0*/  LDSM.16.MT88.4 R16, [R29+0x80] ;  /* 0x000080001d10783b */ /* 0x000e280000004200 */
[----:B------:R-:W3:Y:S02]  /*223c0*/  LDL.LU.64 R24, [R1+0x370] ;  /* 0x0003700001187983 */ /* 0x000ee40000300a00 */
[----:B------:R-:W3:Y:S01]  /*223d0*/  LDL.LU.64 R26, [R1+0x378] ;  /* 0x00037800011a7983 */ /* 0x000ee20000300a00 */
[----:B------:R-:W4:Y:S01]  /*223e0*/  LDL.LU.64 R12, [R1+0x360] ;  /* 0x00036000010c7983 */ /* 0x000f220000300a00 */
[----:B------:R-:W4:Y:S02]  /*223f0*/  LDL.LU.64 R14, [R1+0x368] ;  /* 0x00036800010e7983 */ /* 0x000f240000300a00 */
[----:B------:R-:W-:Y:S01]  /*22400*/  STL [R1+0x245c], R11 ;  /* 0x00245c0b01007387 */ /* 0x000fe20000100800 */
[----:B0-----:R-:W-:Y:S01]  /*22410*/  STL.64 [R1+0x50], R16 ;  /* 0x0000501001007387 */ /* 0x001fe20000100a00 */
[----:B------:R0:W-:Y:S03]  /*22420*/  STL.64 [R1+0x58], R18 ;  /* 0x0000581201007387 */ /* 0x0001e60000100a00 */
[----:B0-----:R-:W2:Y:S01]  /*22430*/  LDL.LU.64 R18, [R1+0x2518] ;  /* 0x0025180001127983 */ /* 0x001ea20000300a00 */
[----:B------:R-:W2:Y:S02]  /*22440*/  LDL.LU.64 R16, [R1+0x2510] ;  /* 0x0025100001107983 */ /* 0x000ea40000300a00 */
[C---:B--2---:R-:W-:Y:S11]  /*22450*/  HMMA.16816.F32.BF16 R20, R16.reuse, R4, R20 ;  /* 0x000000041014723c */ /* 0x044ff60000041814 */
[----:B------:R-:W-:Y:S11]  /*22460*/  @!UPT UIADD3 URZ, URZ, URZ, URZ ;  /* 0x0000003f3f3ff290 */ /* 0x000ff6000fffe03f */
[----:B------:R-:W-:Y:S01]  /*22470*/  @!UPT UIADD3 URZ, URZ, URZ, URZ ;  /* 0x0000003f3f3ff290 */ /* 0x000fe2000fffe03f */
[----:B------:R-:W-:Y:S01]  /*22480*/  STL.64 [R1+0x150], R20 ;  /* 0x0001501401007387 */ /* 0x000fe20000100a00 */
[----:B------:R0:W-:Y:S03]  /*22490*/  STL.64 [R1+0x158], R22 ;  /* 0x0001581601007387 */ /* 0x0001e60000100a00 */
[----:B0-----:R-:W2:Y:S01]  /*224a0*/  LDL.LU.64 R22, [R1+0x2508] ;  /* 0x0025080001167983 */ /* 0x001ea20000300a00 */
[----:B------:R-:W2:Y:S02]  /*224b0*/  LDL.LU.64 R20, [R1+0x2500] ;  /* 0x0025000001147983 */ /* 0x000ea40000300a00 */
[----:B--2---:R-:W-:Y:S01]  /*224c0*/  HMMA.16816.F32.BF16 R16, R16, R8, R20 ;  /* 0x000000081010723c */ /* 0x004fe20000041814 */
[----:B------:R-:W2:Y:S01]  /*224d0*/  LDL.LU.64 R22, [R1+0x24f8] ;  /* 0x0024f80001167983 */ /* 0x000ea20000300a00 */
[----:B------:R-:W2:Y:S11]  /*224e0*/  LDL.LU.64 R20, [R1+0x24f0] ;  /* 0x0024f00001147983 */ /* 0x000eb60000300a00 */
[----:B------:R-:W-:Y:S10]  /*224f0*/  @!UPT UIADD3 URZ, URZ, URZ, URZ ;  /* 0x0000003f3f3ff290 */ /* 0x000ff4000fffe03f */
[----:B------:R-:W-:Y:S01]  /*22500*/  STL.64 [R1+0x140], R16 ;  /* 0x0001401001007387 */ /* 0x000fe20000100a00 */
[----:B------:R0:W-:Y:S03]  /*22510*/  STL.64 [R1+0x148], R18 ;  /* 0x0001481201007387 */ /* 0x0001e60000100a00 */
[----:B0-----:R-:W2:Y:S01]  /*22520*/  LDL.LU.64 R18, [R1+0x24e8] ;  /* 0x0024e80001127983 */ /* 0x001ea20000300a00 */
[----:B------:R-:W2:Y:S02]  /*22530*/  LDL.LU.64 R16, [R1+0x24e0] ;  /* 0x0024e00001107983 */ /* 0x000ea40000300a00 */
[C---:B--2---:R-:W-:Y:S11]  /*22540*/  HMMA.16816.F32.BF16 R20, R16.reuse, R4, R20 ;  /* 0x000000041014723c */ /* 0x044ff60000041814 */
[----:B------:R-:W-:Y:S11]  /*22550*/  @!UPT UIADD3 URZ, URZ, URZ, URZ ;  /* 0x0000003f3f3ff290 */ /* 0x000ff6000fffe03f */
[----:B------:R-:W-:Y:S01]  /*22560*/  @!UPT UIADD3 URZ, URZ, URZ, URZ ;  /* 0x0000003f3f3ff290 */ /* 0x000fe2000fffe03f */
[----:B------:R0:W-:Y:S01]  /*22570*/  STL.64 [R1+0x130], R20 ;  /* 0x0001301401007387 */ /* 0x0001e20000100a00 */
[----:B------:R-:W-:Y:S02]  /*22580*/  IMAD.MOV.U32 R3, RZ, RZ, R22 ;  /* 0x000000ffff037224 */ /* 0x000fe400078e0016 */
[----:B------:R-:W-:Y:S01]  /*22590*/  IMAD.MOV.U32 R0, RZ, RZ, R23 ;  /* 0x000000ffff007224 */ /* 0x000fe200078e0017 */
[----:B0-----:R-:W2:Y:S01]  /*225a0*/  LDL.LU.64 R20, [R1+0x340] ;  /* 0x0003400001147983 */ /* 0x001ea20000300a00 */
[----:B------:R-:W2:Y:S01]  /*225b0*/  LDL.LU.64 R22, [R1+0x348] ;  /* 0x0003480001167983 */ /* 0x000ea20000300a00 */
[----:B---3--:R-:W-:Y:S02]  /*225c0*/  HMMA.16816.F32.BF16 R16, R16, R8, R24 ;  /* 0x000000081010723c */ /* 0x008fe40000041818 */
[----:B--2---:R-:W-:Y:S01]  /*225d0*/  STL.64 [R1+0x24c8], R22 ;  /* 0x0024c81601007387 */ /* 0x004fe20000100a00 */
[----:B------:R0:W-:Y:S03]  /*225e0*/  STL.64 [R1+0x24c0], R20 ;  /* 0x0024c01401007387 */ /* 0x0001e60000100a00 */
[----:B0-----:R-:W2:Y:S01]  /*225f0*/  LDL.LU.64 R20, [R1+0x310] ;  /* 0x0003100001147983 */ /* 0x001ea20000300a00 */
[----:B------:R-:W2:Y:S02]  /*22600*/  LDL.LU.64 R22, [R1+0x318] ;  /* 0x0003180001167983 */ /* 0x000ea40000300a00 */
[----:B------:R-:W-:Y:S02]  /*22610*/  STL [R1+0x2384], R0 ;  /* 0x0023840001007387 */ /* 0x000fe40000100800 */
[----:B------:R0:W-:Y:S01]  /*22620*/  STL [R1+0x2380], R3 ;  /* 0x0023800301007387 */ /* 0x0001e20000100800 */
[----:B------:R-:W4:Y:S01]  /*22630*/  LDL.LU.64 R26, [R1+0x24d8] ;  /* 0x0024d800011a7983 */ /* 0x000f220000300a00 */
[----:B------:R-:W4:Y:S10]  /*22640*/  LDL.LU.64 R24, [R1+0x24d0] ;  /* 0x0024d00001187983 */ /* 0x000f340000300a00 */
[----:B------:R-:W-:Y:S02]  /*22650*/  STL.64 [R1+0x110], R16 ;  /* 0x0001101001007387 */ /* 0x000fe40000100a00 */
[----:B------:R-:W-:Y:S01]  /*22660*/  STL.64 [R1+0x118], R18 ;  /* 0x0001181201007387 */ /* 0x000fe20000100a00 */
[C---:B----4-:R-:W-:Y:S08]  /*22670*/  HMMA.16816.F32.BF16 R12, R24.reuse, R4, R12 ;  /* 0x00000004180c723c */ /* 0x050ff0000004180c */
[----:B--2---:R-:W-:Y:S11]  /*22680*/  HMMA.16816.F32.BF16 R24, R24, R8, R20 ;  /* 0x000000081818723c */ /* 0x004ff60000041814 */
[----:B------:R-:W-:Y:S04]  /*22690*/  @!UPT UIADD3 URZ, URZ, URZ, URZ ;  /* 0x0000003f3f3ff290 */ /* 0x000fe8000fffe03f */
[----:B------:R1:W-:Y:S01]  /*226a0*/  STL.64 [R1+0x100], R12 ;  /* 0x0001000c01007387 */ /* 0x0003e20000100a00 */
[----:B0-----:R-:W-:Y:S02]  /*226b0*/  IMAD.MOV.U32 R3, RZ, RZ, R15 ;  /* 0x000000ffff037224 */ /* 0x001fe400078e000f */
[----:B------:R-:W-:Y:S01]  /*226c0*/  IMAD.MOV.U32 R0, RZ, RZ, R14 ;  /* 0x000000ffff007224 */ /* 0x000fe200078e000e */
[----:B-1----:R-:W2:Y:S01]  /*226d0*/  LDL.LU.64 R12, [R1+0x2f0] ;  /* 0x0002f000010c7983 */ /* 0x002ea20000300a00 */
[----:B------:R-:W2:Y:S02]  /*226e0*/  LDL.LU.64 R14, [R1+0x2f8] ;  /* 0x0002f800010e7983 */ /* 0x000ea40000300a00 */
[----:B------:R-:W3:Y:S02]  /*226f0*/  LDL.LU.64 R16, [R1+0x2c0] ;  /* 0x0002c00001107983 */ /* 0x000ee40000300a00 */
[----:B------:R-:W3:Y:S01]  /*22700*/  LDL.LU.64 R18, [R1+0x2c8] ;  /* 0x0002c80001127983 */ /* 0x000ee20000300a00 */
[----:B------:R-:W-:Y:S01]  /*22710*/  STL [R1+0x238c], R3 ;  /* 0x00238c0301007387 */ /* 0x000fe20000100800 */
[----:B------:R-:W-:Y:S02]  /*22720*/  STL [R1+0x2388], R0 ;  /* 0x0023880001007387 */ /* 0x000fe40000100800 */
[----:B------:R-:W4:Y:S02]  /*22730*/  LDL.LU.64 R22, [R1+0x24c8] ;  /* 0x0024c80001167983 */ /* 0x000f240000300a00 */
[----:B------:R-:W4:Y:S01]  /*22740*/  LDL.LU.64 R20, [R1+0x24c0] ;  /* 0x0024c00001147983 */ /* 0x000f220000300a00 */
[----:B------:R-:W-:Y:S01]  /*22750*/  STL.64 [R1+0xe0], R24 ;  /* 0x0000e01801007387 */ /* 0x000fe20000100a00 */
[----:B------:R-:W-:Y:S02]  /*22760*/  STL.64 [R1+0xe8], R26 ;  /* 0x0000e81a01007387 */ /* 0x000fe40000100a00 */
[----:B------:R-:W0:Y:S04]  /*22770*/  LDSM.16.MT88.4 R24, [R29+0x100] ;  /* 0x000100001d18783b */ /* 0x000e280000004200 */
[----:B0-----:R-:W-:-:S02]  /*22780*/  IMAD.MOV.U32 R3, RZ, RZ, R26 ;  /* 0x000000ffff037224 */ /* 0x001fc400078e001a */
[----:B------:R-:W-:Y:S02]  /*22790*/  IMAD.MOV.U32 R0, RZ, RZ, R27 ;  /* 0x000000ffff007224 */ /* 0x000fe400078e001b */
[----:B------:R-:W-:Y:S02]  /*227a0*/  IMAD.MOV.U32 R11, RZ, RZ, R24 ;  /* 0x000000ffff0b7224 */ /* 0x000fe400078e0018 */
[----:B------:R-:W-:Y:S01]  /*227b0*/  IMAD.MOV.U32 R28, RZ, RZ, R25 ;  /* 0x000000ffff1c7224 */ /* 0x000fe200078e0019 */
[----:B------:R-:W4:Y:S01]  /*227c0*/  LDL.LU.64 R26, [R1+0x24b8] ;  /* 0x0024b800011a7983 */ /* 0x000f220000300a00 */
[----:B------:R-:W4:Y:S02]  /*227d0*/  LDL.LU.64 R24, [R1+0x24b0] ;  /* 0x0024b00001187983 */ /* 0x000f240000300a00 */
[C---:B----4-:R-:W-:Y:S11]  /*227e0*/  HMMA.16816.F32.BF16 R20, R24.reuse, R4, R20 ;  /* 0x000000041814723c */ /* 0x050ff60000041814 */
[----:B------:R-:W-:Y:S11]  /*227f0*/  @!UPT UIADD3 URZ, URZ, URZ, URZ ;  /* 0x0000003f3f3ff290 */ /* 0x000ff6000fffe03f */
[----:B------:R-:W-:Y:S01]  /*22800*/  @!UPT UIADD3 URZ, URZ, URZ, URZ ;  /* 0x0000003f3f3ff290 */ /* 0x000fe2000fffe03f */
[----:B------:R0:W-:Y:S01]  /*22810*/  STL.64 [R1+0xd0], R20 ;  /* 0x0000d01401007387 */ /* 0x0001e20000100a00 */
[----:B------:R1:W-:Y:S03]  /*22820*/  STL.64 [R1+0xd8], R22 ;  /* 0x0000d81601007387 */ /* 0x0003e60000100a00 */
[----:B0-----:R-:W4:Y:S01]  /*22830*/  LDL.LU.64 R20, [R1+0x260] ;  /* 0x0002600001147983 */ /* 0x001f220000300a00 */
[----:B-1----:R-:W3:Y:S01]  /*22840*/  LDL.LU.64 R22, [R1+0x268] ;  /* 0x0002680001167983 */ /* 0x002ee20000300a00 */
[----:B--2---:R-:W-:Y:S02]  /*22850*/  HMMA.16816.F32.BF16 R24, R24, R8, R12 ;  /* 0x000000081818723c */ /* 0x004fe4000004180c */
[----:B---3--:R-:W-:Y:S01]  /*22860*/  STL.64 [R1+0x2488], R22 ;  /* 0x0024881601007387 */ /* 0x008fe20000100a00 */
[----:B----4-:R0:W-:Y:S03]  /*22870*/  STL.64 [R1+0x2480], R20 ;  /* 0x0024801401007387 */ /* 0x0101e60000100a00 */
[----:B0-----:R-:W2:Y:S01]  /*22880*/  LDL.LU.64 R20, [R1+0x280] ;  /* 0x0002800001147983 */ /* 0x001ea20000300a00 */
[----:B------:R-:W2:Y:S02]  /*22890*/  LDL.LU.64 R22, [R1+0x288] ;  /* 0x0002880001167983 */ /* 0x000ea40000300a00 */
[----:B------:R-:W3:Y:S02]  /*228a0*/  LDL.LU.64 R14, [R1+0x24a8] ;  /* 0x0024a800010e7983 */ /* 0x000ee40000300a00 */
[----:B------:R-:W3:Y:S11]  /*228b0*/  LDL.LU.64 R12, [R1+0x24a0] ;  /* 0x0024a000010c7983 */ /* 0x000ef60000300a00 */
[----:B------:R-:W-:Y:S01]  /*228c0*/  @!UPT UIADD3 URZ, URZ, URZ, URZ ;  /* 0x0000003f3f3ff290 */ /* 0x000fe2000fffe03f */
[----:B------:R0:W-:Y:S01]  /*228d0*/  STL.64 [R1+0xa0], R24 ;  /* 0x0000a01801007387 */ /* 0x0001e20000100a00 */
[----:B------:R1:W-:Y:S03]  /*228e0*/  STL.64 [R1+0xa8], R26 ;  /* 0x0000a81a01007387 */ /* 0x0003e60000100a00 */
[----:B0-----:R-:W4:Y:S01]  /*228f0*/  LDL.LU.64 R24, [R1+0x290] ;  /* 0x0002900001187983 */ /* 0x001f220000300a00 */
[----:B-1----:R-:W4:Y:S01]  /*22900*/  LDL.LU.64 R26, [R1+0x298] ;  /* 0x00029800011a7983 */ /* 0x002f220000300a00 */
[C---:B---3--:R-:W-:Y:S08]  /*22910*/  HMMA.16816.F32.BF16 R16, R12.reuse, R4, R16 ;  /* 0x000000040c10723c */ /* 0x048ff00000041810 */
[----:B----4-:R-:W-:Y:S11]  /*22920*/  HMMA.16816.F32.BF16 R24, R12, R8, R24 ;  /* 0x000000080c18723c */ /* 0x010ff60000041818 */
[----:B------:R-:W-:Y:S04]  /*22930*/  @!UPT UIADD3 URZ, URZ, URZ, URZ ;  /* 0x0000003f3f3ff290 */ /* 0x000fe8000fffe03f */
[----:B------:R-:W-:Y:S01]  /*22940*/  STL.64 [R1+0x60], R16 ;  /* 0x0000601001007387 */ /* 0x000fe20000100a00 */
[----:B------:R0:W-:Y:S03]  /*22950*/  STL.64 [R1+0x68], R18 ;  /* 0x0000681201007387 */ /* 0x0001e60000100a00 */
[----:B0-----:R-:W2:Y:S01]  /*22960*/  LDL.LU.64 R18, [R1+0x2498] ;  /* 0x0024980001127983 */ /* 0x001ea20000300a00 */
[----:B------:R-:W2:Y:S03]  /*22970*/  LDL.LU.64 R16, [R1+0x2490] ;  /* 0x0024900001107983 */ /* 0x000ea60000300a00 */
[----:B------:R0:W-:Y:S02]  /*22980*/  STL.64 [R1+0x70], R24 ;  /* 0x0000701801007387 */ /* 0x0001e40000100a00 */
[----:B------:R1:W-:Y:S02]  /*22990*/  STL [R1+0x78], R26 ;  /* 0x0000781a01007387 */ /* 0x0003e40000100800 */
[----:B------:R-:W-:Y:S01]  /*229a0*/  IMAD.MOV.U32 R2, RZ, RZ, R27 ;  /* 0x000000ffff027224 */ /* 0x000fe200078e001b */
[----:B0-----:R-:W3:Y:S01]  /*229b0*/  LDL.LU.64 R24, [R1+0x1d0] ;  /* 0x0001d00001187983 */ /* 0x001ee20000300a00 */
[----:B-1----:R-:W4:Y:S01]  /*229c0*/  LDL.LU.64 R26, [R1+0x1d8] ;  /* 0x0001d800011a7983 */ /* 0x002f220000300a00 */
[C---:B--2---:R-:W-:Y:S02]  /*229d0*/  HMMA.16816.F32.BF16 R20, R16.reuse, R4, R20 ;  /* 0x000000041014723c */ /* 0x044fe40000041814 */
[----:B----4-:R-:W-:Y:S01]  /*229e0*/  STL.64 [R1+0x2468], R26 ;  /* 0x0024681a01007387 */ /* 0x010fe20000100a00 */
[----:B---3--:R0:W-:Y:S03]  /*229f0*/  STL.64 [R1+0x2460], R24 ;  /* 0x0024601801007387 */ /* 0x0081e60000100a00 */
[----:B0-----:R-:W2:Y:S01]  /*22a00*/  LDL.LU.64 R24, [R1+0x250] ;  /* 0x0002500001187983 */ /* 0x001ea20000300a00 */
[----:B------:R-:W2:Y:S02]  /*22a10*/  LDL.LU.64 R26, [R1+0x258] ;  /* 0x00025800011a7983 */ /* 0x000ea40000300a00 */
[----:B------:R-:W3:Y:S02]  /*22a20*/  LDL.LU R12, [R1+0x30] ;  /* 0x00003000010c7983 */ /* 0x000ee40000300800 */
[----:B------:R-:W3:Y:S01]  /*22a30*/  LDL.LU R13, [R1+0x34] ;  /* 0x00003400010d7983 */ /* 0x000ee20000300800 */
[----:B------:R-:W3:Y:S01]  /*22a40*/  LDL.LU R14, [R1+0x38] ;  /* 0x00003800010e7983 */ /* 0x000ee20000300800 */
[----:B------:R-:W3:Y:S02]  /*22a50*/  LDL.LU R15, [R1+0x3c] ;  /* 0x00003c00010f7983 */ /* 0x000ee40000300800 */
[----:B------:R-:W-:Y:S08]  /*22a60*/  STL [R1+0x2350], R2 ;  /* 0x0023500201007387 */ /* 0x000ff00000100800 */
[----:B------:R-:W-:Y:S01]  /*22a70*/  STL.64 [R1+0xc0], R20 ;  /* 0x0000c01401007387 */ /* 0x000fe20000100a00 */
[----:B------:R0:W-:Y:S04]  /*22a80*/  STL.64 [R1+0xc8], R22 ;  /* 0x0000c81601007387 */ /* 0x0001e80000100a00 */
[----:B0-----:R-:W4:Y:S01]  /*22a90*/  LDL.LU.64 R22, [R1+0x2488] ;  /* 0x0024880001167983 */ /* 0x001f220000300a00 */
[----:B------:R-:W4:Y:S02]  /*22aa0*/  LDL.LU.64 R20, [R1+0x2480] ;  /* 0x0024800001147983 */ /* 0x000f240000300a00 */
[----:B----4-:R-:W-:Y:S01]  /*22ab0*/  HMMA.16816.F32.BF16 R16, R16, R8, R20 ;  /* 0x000000081010723c */ /* 0x010fe20000041814 */
[----:B------:R-:W2:Y:S01]  /*22ac0*/  LDL.LU.64 R22, [R1+0x2478] ;  /* 0x0024780001167983 */ /* 0x000ea20000300a00 */
[----:B------:R-:W2:Y:S11]  /*22ad0*/  LDL.LU.64 R20, [R1+0x2470] ;  /* 0x0024700001147983 */ /* 0x000eb60000300a00 */
[----:B------:R-:W-:Y:S10]  /*22ae0*/  @!UPT UIADD3 URZ, URZ, URZ, URZ ;  /* 0x0000003f3f3ff290 */ /* 0x000ff4000fffe03f */
[----:B------:R0:W-:Y:S01]  /*22af0*/  STL.64 [R1+0x90], R16 ;  /* 0x0000901001007387 */ /* 0x0001e20000100a00 */
[----:B------:R1:W-:Y:S03]  /*22b00*/  STL.64 [R1+0x98], R18 ;  /* 0x0000981201007387 */ /* 0x0003e60000100a00 */
[----:B0-----:R-:W4:Y:S01]  /*22b10*/  LDL.LU.64 R16, [R1+0x230] ;  /* 0x0002300001107983 */ /* 0x001f220000300a00 */
[----:B-1----:R-:W4:Y:S01]  /*22b20*/  LDL.LU.64 R18, [R1+0x238] ;  /* 0x0002380001127983 */ /* 0x002f220000300a00 */
[C---:B--2---:R-:W-:Y:S08]  /*22b30*/  HMMA.16816.F32.BF16 R24, R20.reuse, R4, R24 ;  /* 0x000000041418723c */ /* 0x044ff00000041818 */
[----:B----4-:R-:W-:Y:S11]  /*22b40*/  HMMA.16816.F32.BF16 R16, R20, R8, R16 ;  /* 0x000000081410723c */ /* 0x010ff60000041810 */
[----:B------:R-:W-:Y:S04]  /*22b50*/  @!UPT UIADD3 URZ, URZ, URZ, URZ ;  /* 0x0000003f3f3ff290 */ /* 0x000fe8000fffe03f */
[----:B------:R-:W-:Y:S01]  /*22b60*/  STL.64 [R1+0x80], R24 ;  /* 0x0000801801007387 */ /* 0x000fe20000100a00 */
[----:B------:R0:W-:Y:S03]  /*22b70*/  STL.64 [R1+0x88], R26 ;  /* 0x0000881a01007387 */ /* 0x0001e60000100a00 */
[----:B0-----:R-:W3:Y:S01]  /*22b80*/  LDL.LU.64 R26, [R1+0x2468] ;  /* 0x00246800011a7983 */ /* 0x001ee20000300a00 */
[----:B------:R-:W3:Y:S02]  /*22b90*/  LDL.LU.64 R24, [R1+0x2460] ;  /* 0x0024600001187983 */ /* 0x000ee40000300a00 */
[----:B------:R-:W2:Y:S01]  /*22ba0*/  LDL.LU R20, [R1+0x50] ;  /* 0x0000500001147983 */ /* 0x000ea20000300800 */
[----:B------:R-:W-:Y:S01]  /*22bb0*/  STL.64 [R1+0xb0], R16 ;  /* 0x0000b01001007387 */ /* 0x000fe20000100a00 */
[----:B------:R-:W-:Y:S02]  /*22bc0*/  STL.64 [R1+0xb8], R18 ;  /* 0x0000b81201007387 */ /* 0x000fe40000100a00 */
[----:B------:R-:W2:Y:S02]  /*22bd0*/  LDL.LU R21, [R1+0x54] ;  /* 0x0000540001157983 */ /* 0x000ea40000300800 */
[----:B------:R-:W4:Y:S01]  /*22be0*/  LDL.LU R22, [R1+0x58] ;  /* 0x0000580001167983 */ /* 0x000f220000300800 */
[----:B------:R-:W4:Y:S04]  /*22bf0*/  LDL.LU R23, [R1+0x5c] ;  /* 0x00005c0001177983 */ /* 0x000f280000300800 */
[----:B----4-:R-:W-:Y:S01]  /*22c00*/  STL.64 [R1+0x2440], R22 ;  /* 0x0024401601007387 */ /* 0x010fe20000100a00 */
[----:B--2---:R0:W-:Y:S03]  /*22c10*/  STL.64 [R1+0x2438], R20 ;  /* 0x0024381401007387 */ /* 0x0041e60000100a00 */
[----:B0-----:R-:W2:Y:S01]  /*22c20*/  LDL.LU.64 R20, [R1+0x2d0] ;  /* 0x0002d00001147983 */ /* 0x001ea20000300a00 */
[----:B------:R-:W4:Y:S01]  /*22c30*/  LDL.LU.64 R22, [R1+0x2d8] ;  /* 0x0002d80001167983 */ /* 0x000f220000300a00 */
[----:B---3--:R-:W-:Y:S01]  /*22c40*/  HMMA.16816.F32.BF16 R16, R12, R4, R24 ;  /* 0x000000040c10723c */ /* 0x008fe20000041818 */
[----:B------:R-:W0:Y:S11]  /*22c50*/  LDSM.16.MT88.4 R24, [R29+0x180] ;  /* 0x000180001d18783b */ /* 0x000e360000004200 */
[----:B------:R-:W-:Y:S11]  /*22c60*/  @!UPT UIADD3 URZ, URZ, URZ, URZ ;  /* 0x0000003f3f3ff290 */ /* 0x000ff6000fffe03f */
[----:B------:R-:W-:Y:S01]  /*22c70*/  STL.64 [R1+0xf0], R16 ;  /* 0x0000f01001007387 */ /* 0x000fe20000100a00 */
[----:B------:R-:W-:Y:S03]  /*22c80*/  STL.64 [R1+0xf8], R18 ;  /* 0x0000f81201007387 */ /* 0x000fe60000100a00 */
[----:B----4-:R-:W-:Y:S01]  /*22c90*/  STL.64 [R1+0x2450], R22 ;  /* 0x0024501601007387 */ /* 0x010fe20000100a00 */
[----:B--2---:R1:W-:Y:S03]  /*22ca0*/  STL.64 [R1+0x2448], R20 ;  /* 0x0024481401007387 */ /* 0x0043e60000100a00 */
[----:B-1----:R-:W2:Y:S01]  /*22cb0*/  LDL.LU.64 R20, [R1+0x350] ;  /* 0x0003500001147983 */ /* 0x002ea20000300a00 */
[----:B------:R-:W2:Y:S02]  /*22cc0*/  LDL.LU.64 R22, [R1+0x358] ;  /* 0x0003580001167983 */ /* 0x000ea40000300a00 */
[----:B------:R-:W3:Y:S02]  /*22cd0*/  LDL.LU.64 R16, [R1+0x200] ;  /* 0x0002000001107983 */ /* 0x000ee40000300a00 */
[----:B------:R-:W3:Y:S01]  /*22ce0*/  LDL.LU.64 R18, [R1+0x208] ;  /* 0x0002080001127983 */ /* 0x000ee20000300a00 */
[----:B0-----:R0:W-:Y:S01]  /*22cf0*/  STL.64 [R1+0x2420], R26 ;  /* 0x0024201a01007387 */ /* 0x0011e20000100a00 */
[----:B------:R1:W-:Y:S02]  /*22d00*/  STL.64 [R1+0x2418], R24 ;  /* 0x0024181801007387 */ /* 0x0003e40000100a00 */
[----:B0-----:R-:W-:-:S02]  /*22d10*/  IMAD.MOV.U32 R26, RZ, RZ, R3 ;  /* 0x000000ffff1a7224 */ /* 0x001fc400078e0003 */
[----:B------:R-:W-:Y:S02]  /*22d20*/  IMAD.MOV.U32 R27, RZ, RZ, R0 ;  /* 0x000000ffff1b7224 */ /* 0x000fe400078e0000 */
[----:B-1----:R-:W-:Y:S02]  /*22d30*/  IMAD.MOV.U32 R24, RZ, RZ, R11 ;  /* 0x000000ffff187224 */ /* 0x002fe400078e000b */
[----:B------:R-:W-:Y:S01]  /*22d40*/  IMAD.MOV.U32 R25, RZ, RZ, R28 ;  /* 0x000000ffff197224 */ /* 0x000fe200078e001c */
[----:B------:R-:W4:Y:S01]  /*22d50*/  LDL.LU R11, [R1+0x245c] ;  /* 0x00245c00010b7983 */ /* 0x000f220000300800 */
[----:B------:R-:W2:Y:S02]  /*22d60*/  LDL.LU R28, [R1+0x2458] ;  /* 0x00245800011c7983 */ /* 0x000ea40000300800 */
[----:B------:R-:W-:Y:S01]  /*22d70*/  STL.64 [R1+0x2430], R26 ;  /* 0x0024301a01007387 */ /* 0x000fe20000100a00 */
[----:B------:R0:W-:Y:S04]  /*22d80*/  STL.64 [R1+0x2428], R24 ;  /* 0x0024281801007387 */ /* 0x0001e80000100a00 */
[----:B0-----:R-:W2:Y:S01]  /*22d90*/  LDL.LU.64 R24, [R1+0x1b0] ;  /* 0x0001b00001187983 */ /* 0x001ea20000300a00 */
[----:B------:R-:W2:Y:S02]  /*22da0*/  LDL.LU.64 R26, [R1+0x1b8] ;  /* 0x0001b800011a7983 */ /* 0x000ea40000300a00 */
[----:B--2---:R-:W-:Y:S01]  /*22db0*/  HMMA.16816.F32.BF16 R12, R12, R8, R24 ;  /* 0x000000080c0c723c */ /* 0x004fe20000041818 */
[----:B------:R-:W2:Y:S01]  /*22dc0*/  LDL.LU.64 R24, [R1+0x320] ;  /* 0x0003200001187983 */ /* 0x000ea20000300a00 */
[----:B------:R-:W2:Y:S11]  /*22dd0*/  LDL.LU.64 R26, [R1+0x328] ;  /* 0x00032800011a7983 */ /* 0x000eb60000300a00 */
[----:B------:R-:W-:Y:S10]  /*22de0*/  @!UPT UIADD3 URZ, URZ, URZ, URZ ;  /* 0x0000003f3f3ff290 */ /* 0x000ff4000fffe03f */
[----:B------:R-:W-:Y:S01]  /*22df0*/  STL.64 [R1+0x120], R12 ;  /* 0x0001200c01007387 */ /* 0x000fe20000100a00 */
[----:B------:R-:W-:Y:S02]  /*22e00*/  STL.64 [R1+0x128], R14 ;  /* 0x0001280e01007387 */ /* 0x000fe40000100a00 */
[----:B------:R-:W0:Y:S02]  /*22e10*/  LDSM.16.MT88.4 R12, [R29+0x200] ;  /* 0x000200001d0c783b */ /* 0x000e240000004200 */
[----:B0-----:R0:W-:Y:S02]  /*22e20*/  STL.64 [R1+0x2400], R14 ;  /* 0x0024000e01007387 */ /* 0x0011e40000100a00 */
[----:B------:R4:W-:Y:S02]  /*22e30*/  STL.64 [R1+0x23f8], R12 ;  /* 0x0023f80c01007387 */ /* 0x0009e40000100a00 */
[----:B0-----:R-:W-:Y:S02]  /*22e40*/  IMAD.MOV.U32 R14, RZ, RZ, R7 ;  /* 0x000000ffff0e7224 */ /* 0x001fe400078e0007 */
[----:B----4-:R-:W-:-:S02]  /*22e50*/  IMAD.MOV.U32 R12, RZ, RZ, R11 ;  /* 0x000000ffff0c7224 */ /* 0x010fc400078e000b */
[----:B------:R-:W-:Y:S02]  /*22e60*/  IMAD.MOV.U32 R13, RZ, RZ, R10 ;  /* 0x000000ffff0d7224 */ /* 0x000fe400078e000a */
[----:B------:R-:W-:-:S07]  /*22e70*/  IMAD.MOV.U32 R15, RZ, RZ, R6 ;  /* 0x000000ffff0f7224 */ /* 0x000fce00078e0006 */
[C---:B------:R-:W-:Y:S11]  /*22e80*/  HMMA.16816.F32.BF16 R20, R12.reuse, R4, R20 ;  /* 0x000000040c14723c */ /* 0x040ff60000041814 */
[----:B------:R-:W-:Y:S11]  /*22e90*/  @!UPT UIADD3 URZ, URZ, URZ, URZ ;  /* 0x0000003f3f3ff290 */ /* 0x000ff6000fffe03f */
[----:B------:R-:W-:Y:S01]  /*22ea0*/  @!UPT UIADD3 URZ, URZ, URZ, URZ ;  /* 0x0000003f3f3ff290 */ /* 0x000fe2000fffe03f */
[----:B------:R-:W-:Y:S01]  /*22eb0*/  STL.64 [R1+0x180], R20 ;  /* 0x0001801401007387 */ /* 0x000fe20000100a00 */
[----:B------:R0:W-:Y:S03]  /*22ec0*/  STL.64 [R1+0x188], R22 ;  /* 0x0001881601007387 */ /* 0x0001e60000100a00 */
[----:B0-----:R-:W4:Y:S01]  /*22ed0*/  LDL.LU.64 R22, [R1+0x2450] ;  /* 0x0024500001167983 */ /* 0x001f220000300a00 */
[----:B------:R-:W4:Y:S02]  /*22ee0*/  LDL.LU.64 R20, [R1+0x2448] ;  /* 0x0024480001147983 */ /* 0x000f240000300a00 */
[----:B----4-:R-:W-:Y:S01]  /*22ef0*/  HMMA.16816.F32.BF16 R12, R12, R8, R20 ;  /* 0x000000080c0c723c */ /* 0x010fe20000041814 */
[----:B------:R-:W3:Y:S01]  /*22f00*/  LDL.LU.64 R22, [R1+0x2440] ;  /* 0x0024400001167983 */ /* 0x000ee20000300a00 */
[----:B------:R-:W3:Y:S11]  /*22f10*/  LDL.LU.64 R20, [R1+0x2438] ;  /* 0x0024380001147983 */ /* 0x000ef60000300a00 */
[----:B------:R-:W-:Y:S10]  /*22f20*/  @!UPT UIADD3 URZ, URZ, URZ, URZ ;  /* 0x0000003f3f3ff290 */ /* 0x000ff4000fffe03f */
[----:B------:R-:W-:Y:S01]  /*22f30*/  STL.64 [R1+0x160], R12 ;  /* 0x0001600c01007387 */ /* 0x000fe20000100a00 */
[----:B------:R3:W-:Y:S02]  /*22f40*/  STL.64 [R1+0x168], R14 ;  /* 0x0001680e01007387 */ /* 0x0007e40000100a00 */
[C---:B---3--:R-:W-:Y:S01]  /*22f50*/  HMMA.16816.F32.BF16 R12, R20.reuse, R4, R16 ;  /* 0x00000004140c723c */ /* 0x048fe20000041810 */
[----:B------:R-:W0:Y:S11]  /*22f60*/  LDSM.16.MT88.4 R16, [R29+0x280] ;  /* 0x000280001d10783b */ /* 0x000e360000004200 */
[----:B------:R-:W-:Y:S11]  /*22f70*/  @!UPT UIADD3 URZ, URZ, URZ, URZ ;  /* 0x0000003f3f3ff290 */ /* 0x000ff6000fffe03f */
[----:B------:R0:W-:Y:S02]  /*22f80*/  STL.64 [R1+0x170], R12 ;  /* 0x0001700c01007387 */ /* 0x0001e40000100a00 */
[----:B0-----:R-:W-:Y:S02]  /*22f90*/  IMAD.MOV.U32 R12, RZ, RZ, R16 ;  /* 0x000000ffff0c7224 */ /* 0x001fe400078e0010 */
[----:B------:R-:W-:Y:S02]  /*22fa0*/  IMAD.MOV.U32 R10, RZ, RZ, R17 ;  /* 0x000000ffff0a7224 */ /* 0x000fe400078e0011 */
[----:B------:R-:W-:Y:S02]  /*22fb0*/  IMAD.MOV.U32 R7, RZ, RZ, R18 ;  /* 0x000000ffff077224 */ /* 0x000fe400078e0012 */
[----:B------:R-:W-:Y:S02]  /*22fc0*/  IMAD.MOV.U32 R6, RZ, RZ, R19 ;  /* 0x000000ffff067224 */ /* 0x000fe400078e0013 */
[----:B------:R-:W0:Y:S04]  /*22fd0*/  LDSM.16.MT88.4 R16, [R29+0x300] ;  /* 0x000300001d10783b */ /* 0x000e280000004200 */
[----:B------:R-:W-:Y:S01]  /*22fe0*/  STL.64 [R1+0x178], R14 ;  /* 0x0001780e01007387 */ /* 0x000fe20000100a00 */
[----:B--2---:R-:W-:Y:S03]  /*22ff0*/  HMMA.16816.F32.BF16 R20, R20, R8, R24 ;  /* 0x000000081414723c */ /* 0x004fe60000041818 */
[----:B0-----:R-:W-:Y:S01]  /*23000*/  STL.64 [R1+0x23c0], R18 ;  /* 0x0023c01201007387 */ /* 0x001fe20000100a00 */
[----:B------:R0:W-:Y:S03]  /*23010*/  STL.64 [R1+0x23b8], R16 ;  /* 0x0023b81001007387 */ /* 0x0001e60000100a00 */
[----:B0-----:R-:W2:Y:S01]  /*23020*/  LDL.LU.64 R16, [R1+0x1c0] ;  /* 0x0001c00001107983 */ /* 0x001ea20000300a00 */
[----:B------:R-:W2:Y:S02]  /*23030*/  LDL.LU.64 R18, [R1+0x1c8] ;  /* 0x0001c80001127983 */ /* 0x000ea40000300a00 */
[----:B------:R-:W2:Y:S02]  /*23040*/  LDL.LU.64 R26, [R1+0x2430] ;  /* 0x00243000011a7983 */ /* 0x000ea40000300a00 */
[----:B------:R-:W2:Y:S11]  /*23050*/  LDL.LU.64 R24, [R1+0x2428] ;  /* 0x0024280001187983 */ /* 0x000eb60000300a00 */
[----:B------:R-:W-:Y:S01]  /*23060*/  STL.64 [R1+0x190], R20 ;  /* 0x0001901401007387 */ /* 0x000fe20000100a00 */
[----:B------:R-:W-:Y:S02]  /*23070*/  STL.64 [R1+0x198], R22 ;  /* 0x0001981601007387 */ /* 0x000fe40000100a00 */
[----:B------:R-:W0:Y:S02]  /*23080*/  LDSM.16.MT88.4 R20, [R29+0x380] ;  /* 0x000380001d14783b */ /* 0x000e240000004200 */
[----:B0-----:R-:W-:Y:S02]  /*23090*/  STL [R1+0x239c], R20 ;  /* 0x00239c1401007387 */ /* 0x001fe40000100800 */
[----:B------:R-:W-:Y:S02]  /*230a0*/  STL [R1+0x2398], R21 ;  /* 0x0023981501007387 */ /* 0x000fe40000100800 */
[----:B------:R-:W-:Y:S02]  /*230b0*/  STL [R1+0x2394], R22 ;  /* 0x0023941601007387 */ /* 0x000fe40000100800 */
[----:B------:R2:W-:Y:S01]  /*230c0*/  STL [R1+0x2390], R23 ;  /* 0x0023901701007387 */ /* 0x0005e20000100800 */
[----:B------:R-:W-:Y:S01]  /*230d0*/  STL [R1+0x2354], R29 ;  /* 0x0023541d01007387 */ /* 0x000fe20000100800 */
[----:B--2---:R-:W-:Y:S03]  /*230e0*/  HMMA.16816.F32.BF16 R20, R24, R4, R16 ;  /* 0x000000041814723c */ /* 0x004fe60000041810 */
[----:B------:R-:W0:Y:S11]  /*230f0*/  LDSM.16.MT88.4 R16, [R28+0x4000] ;  /* 0x004000001c10783b */ /* 0x000e360000004200 */
[----:B------:R-:W-:Y:S09]  /*23100*/  @!UPT UIADD3 URZ, URZ, URZ, URZ ;  /* 0x0000003f3f3ff290 */ /* 0x000ff2000fffe03f */
[----:B------:R-:W-:Y:S01]  /*23110*/  STL.64 [R1+0x1c0], R20 ;  /* 0x0001c01401007387 */ /* 0x000fe20000100a00 */
[----:B------:R-:W-:Y:S02]  /*23120*/  STL.64 [R1+0x1c8], R22 ;  /* 0x0001c81601007387 */ /* 0x000fe40000100a00 */
[----:B0-----:R-:W-:Y:S02]  /*23130*/  IMAD.MOV.U32 R11, RZ, RZ, R16 ;  /* 0x000000ffff0b7224 */ /* 0x001fe400078e0010 */
[----:B------:R-:W-:Y:S01]  /*23140*/  IMAD.MOV.U32 R29, RZ, RZ, R18 ;  /* 0x000000ffff1d7224 */ /* 0x000fe200078e0012 */
[----:B------:R-:W-:Y:S01]  /*23150*/  STL [R1+0x54], R17 ;  /* 0x0000541101007387 */ /* 0x000fe20000100800 */
[----:B------:R-:W-:Y:S02]  /*23160*/  IMAD.MOV.U32 R2, RZ, RZ, R19 ;  /* 0x000000ffff027224 */ /* 0x000fe400078e0013 */
[----:B------:R-:W0:Y:S03]  /*23170*/  LDSM.16.MT88.4 R16, [R28+0x4080] ;  /* 0x004080001c10783b */ /* 0x000e260000004200 */
[----:B------:R-:W-:Y:S01]  /*23180*/  STL [R1+0x23a0], R2 ;  /* 0x0023a00201007387 */ /* 0x000fe20000100800 */
[----:B------:R-:W-:Y:S02]  /*23190*/  STL [R1+0x2368], R29 ;  /* 0x0023681d01007387 */ /* 0x000fe40000100800 */
[----:B0-----:R-:W-:-:S02]  /*231a0*/  IMAD.MOV.U32 R22, RZ, RZ, R16 ;  /* 0x000000ffff167224 */ /* 0x001fc400078e0010 */
[----:B------:R-:W-:Y:S02]  /*231b0*/  IMAD.MOV.U32 R16, RZ, RZ, R12 ;  /* 0x000000ffff107224 */ /* 0x000fe400078e000c */
[----:B------:R-:W0:Y:S01]  /*231c0*/  LDSM.16.MT88.4 R12, [R28+0x4100] ;  /* 0x004100001c0c783b */ /* 0x000e220000004200 */
[----:B------:R-:W-:Y:S02]  /*231d0*/  IMAD.MOV.U32 R3, RZ, RZ, R18 ;  /* 0x000000ffff037224 */ /* 0x000fe400078e0012 */
[----:B------:R-:W-:Y:S02]  /*231e0*/  IMAD.MOV.U32 R0, RZ, RZ, R19 ;  /* 0x000000ffff007224 */ /* 0x000fe400078e0013 */
[----:B------:R-:W-:Y:S02]  /*231f0*/  IMAD.MOV.U32 R23, RZ, RZ, R17 ;  /* 0x000000ffff177224 */ /* 0x000fe400078e0011 */
[----:B------:R-:W-:Y:S02]  /*23200*/  IMAD.MOV.U32 R18, RZ, RZ, R7 ;  /* 0x000000ffff127224 */ /* 0x000fe400078e0007 */
[----:B------:R-:W-:-:S02]  /*23210*/  IMAD.MOV.U32 R19, RZ, RZ, R6 ;  /* 0x000000ffff137224 */ /* 0x000fc400078e0006 */
[----:B------:R-:W-:-:S03]  /*23220*/  IMAD.MOV.U32 R17, RZ, RZ, R10 ;  /* 0x000000ffff117224 */ /* 0x000fc600078e000a */
[----:B------:R-:W-:Y:S02]  /*23230*/  STL.64 [R1+0x23f0], R18 ;  /* 0x0023f01201007387 */ /* 0x000fe40000100a00 */
[----:B------:R1:W-:Y:S02]  /*23240*/  STL.64 [R1+0x23e8], R16 ;  /* 0x0023e81001007387 */ /* 0x0003e40000100a00 */
[----:B-1----:R-:W2:Y:S01]  /*23250*/  LDL.LU.64 R16, [R1+0x300] ;  /* 0x0003000001107983 */ /* 0x002ea20000300a00 */
[----:B------:R-:W2:Y:S02]  /*23260*/  LDL.LU.64 R18, [R1+0x308] ;  /* 0x0003080001127983 */ /* 0x000ea40000300a00 */
[----:B------:R-:W-:Y:S02]  /*23270*/  STL [R1+0x23b0], R0 ;  /* 0x0023b00001007387 */ /* 0x000fe40000100800 */
[----:B------:R-:W-:Y:S01]  /*23280*/  STL [R1+0x23ac], R3 ;  /* 0x0023ac0301007387 */ /* 0x000fe20000100800 */
[----:B------:R-:W-:Y:S01]  /*23290*/  STL [R1+0x23a8], R23 ;  /* 0x0023a81701007387 */ /* 0x000fe20000100800 */
[----:B------:R-:W-:Y:S02]  /*232a0*/  STL [R1+0x23a4], R22 ;  /* 0x0023a41601007387 */ /* 0x000fe40000100800 */
[----:B0-----:R-:W-:-:S02]  /*232b0*/  IMAD.MOV.U32 R2, RZ, RZ, R13 ;  /* 0x000000ffff027224 */ /* 0x001fc400078e000d */
[----:B------:R-:W-:Y:S01]  /*232c0*/  IMAD.MOV.U32 R20, RZ, RZ, R14 ;  /* 0x000000ffff147224 */ /* 0x000fe200078e000e */
[----:B------:R-:W-:Y:S01]  /*232d0*/  STL [R1+0x30], R12 ;  /* 0x0000300c01007387 */ /* 0x000fe20000100800 */
[----:B------:R-:W-:Y:S02]  /*232e0*/  IMAD.MOV.U32 R21, RZ, RZ, R15 ;  /* 0x000000ffff157224 */ /* 0x000fe400078e000f */
[----:B------:R-:W0:Y:S04]  /*232f0*/  LDSM.16.MT88.4 R12, [R28+0x4180] ;  /* 0x004180001c0c783b */ /* 0x000e280000004200 */
[----:B0-----:R-:W-:Y:S02]  /*23300*/  IMAD.MOV.U32 R0, RZ, RZ, R12 ;  /* 0x000000ffff007224 */ /* 0x001fe400078e000c */
[----:B------:R-:W-:-:S02]  /*23310*/  IMAD.MOV.U32 R3, RZ, RZ, R13 ;  /* 0x000000ffff037224 */ /* 0x000fc400078e000d */
[----:B------:R-:W-:Y:S02]  /*23320*/  IMAD.MOV.U32 R23, RZ, RZ, R14 ;  /* 0x000000ffff177224 */ /* 0x000fe400078e000e */
[----:B------:R-:W-:Y:S01]  /*23330*/  IMAD.MOV.U32 R22, RZ, RZ, R15 ;  /* 0x000000ffff167224 */ /* 0x000fe200078e000f */
[----:B------:R-:W3:Y:S01]  /*23340*/  LDL.LU.64 R12, [R1+0x2e0] ;  /* 0x0002e000010c7983 */ /* 0x000ee20000300a00 */
[----:B------:R-:W4:Y:S03]  /*23350*/  LDL.LU.64 R14, [R1+0x2e8] ;  /* 0x0002e800010e7983 */ /* 0x000f260000300a00 */
[----:B----4-:R-:W-:Y:S01]  /*23360*/  STL.64 [R1+0x2410], R14 ;  /* 0x0024100e01007387 */ /* 0x010fe20000100a00 */
[----:B---3--:R0:W-:Y:S03]  /*23370*/  STL.64 [R1+0x2408], R12 ;  /* 0x0024080c01007387 */ /* 0x0081e60000100a00 */
[----:B0-----:R-:W3:Y:S01]  /*23380*/  LDL.LU.64 R12, [R1+0x330] ;  /* 0x00033000010c7983 */ /* 0x001ee20000300a00 */
[----:B------:R-:W3:Y:S02]  /*23390*/  LDL.LU.64 R14, [R1+0x338] ;  /* 0x00033800010e7983 */ /* 0x000ee40000300a00 */
[----:B------:R-:W-:Y:S02]  /*233a0*/  STL.64 [R1+0x23d0], R22 ;  /* 0x0023d01601007387 */ /* 0x000fe40000100a00 */
[----:B------:R2:W-:Y:S02]  /*233b0*/  STL.64 [R1+0x23c8], R20 ;  /* 0x0023c81401007387 */ /* 0x0005e40000100a00 */
[----:B--2---:R-:W-:Y:S01]  /*233c0*/  HMMA.16816.F32.BF16 R20, R24, R8, R16 ;  /* 0x000000081814723c */ /* 0x004fe20000041810 */
[----:B------:R-:W2:Y:S01]  /*233d0*/  LDL.LU.64 R16, [R1+0x210] ;  /* 0x0002100001107983 */ /* 0x000ea20000300a00 */
[----:B------:R-:W2:Y:S03]  /*233e0*/  LDL.LU.64 R18, [R1+0x218] ;  /* 0x0002180001127983 */ /* 0x000ea60000300a00 */
[----:B------:R-:W0:Y:S11]  /*233f0*/  LDSM.16.MT88.4 R24, [R28+0x4200] ;  /* 0x004200001c18783b */ /* 0x000e360000004200 */
[----:B------:R-:W-:Y:S07]  /*23400*/  @!UPT UIADD3 URZ, URZ, URZ, URZ ;  /* 0x0000003f3f3ff290 */ /* 0x000fee000fffe03f */
[----:B------:R1:W-:Y:S01]  /*23410*/  STL.64 [R1+0x1b0], R20 ;  /* 0x0001b01401007387 */ /* 0x0003e20000100a00 */
[----:B------:R4:W-:Y:S03]  /*23420*/  STL.64 [R1+0x1b8], R22 ;  /* 0x0001b81601007387 */ /* 0x0009e60000100a00 */
[----:B-1----:R-:W2:Y:S01]  /*23430*/  LDL.LU.64 R20, [R1+0x2a0] ;  /* 0x0002a00001147983 */ /* 0x002ea20000300a00 */
[----:B----4-:R-:W4:Y:S02]  /*23440*/  LDL.LU.64 R22, [R1+0x2a8] ;  /* 0x0002a80001167983 */ /* 0x010f240000300a00 */
[----:B0-----:R-:W-:Y:S02]  /*23450*/  IMAD.MOV.U32 R6, RZ, RZ, R26 ;  /* 0x000000ffff067224 */ /* 0x001fe400078e001a */
[----:B------:R-:W-:Y:S02]  /*23460*/  IMAD.MOV.U32 R7, RZ, RZ, R27 ;  /* 0x000000ffff077224 */ /* 0x000fe400078e001b */
[----:B------:R-:W-:-:S02]  /*23470*/  IMAD.MOV.U32 R29, RZ, RZ, R24 ;  /* 0x000000ffff1d7224 */ /* 0x000fc400078e0018 */
[----:B------:R-:W-:Y:S01]  /*23480*/  IMAD.MOV.U32 R10, RZ, RZ, R25 ;  /* 0x000000ffff0a7224 */ /* 0x000fe200078e0019 */
[----:B----4-:R-:W-:Y:S01]  /*23490*/  STL.64 [R1+0x23e0], R22 ;  /* 0x0023e01601007387 */ /* 0x010fe20000100a00 */
[----:B--2---:R0:W-:Y:S03]  /*234a0*/  STL.64 [R1+0x23d8], R20 ;  /* 0x0023d81401007387 */ /* 0x0041e60000100a00 */
[----:B0-----:R-:W2:Y:S01]  /*234b0*/  LDL.LU.64 R20, [R1+0x2b0] ;  /* 0x0002b00001147983 */ /* 0x001ea20000300a00 */
[----:B------:R-:W2:Y:S02]  /*234c0*/  LDL.LU.64 R22, [R1+0x2b8] ;  /* 0x0002b80001167983 */ /* 0x000ea40000300a00 */
[----:B------:R-:W3:Y:S02]  /*234d0*/  LDL.LU.64 R26, [R1+0x2420] ;  /* 0x00242000011a7983 */ /* 0x000ee40000300a00 */
[----:B------:R-:W3:Y:S02]  /*234e0*/  LDL.LU.64 R24, [R1+0x2418] ;  /* 0x0024180001187983 */ /* 0x000ee40000300a00 */
[C---:B---3--:R-:W-:Y:S11]  /*234f0*/  HMMA.16816.F32.BF16 R12, R24.reuse, R4, R12 ;  /* 0x00000004180c723c */ /* 0x048ff6000004180c */
[----:B------:R-:W-:Y:S11]  /*23500*/  @!UPT UIADD3 URZ, URZ, URZ, URZ ;  /* 0x0000003f3f3ff290 */ /* 0x000ff6000fffe03f */
[----:B------:R-:W-:Y:S01]  /*23510*/  @!UPT UIADD3 URZ, URZ, URZ, URZ ;  /* 0x0000003f3f3ff290 */ /* 0x000fe2000fffe03f */
[----:B------:R-:W-:Y:S01]  /*23520*/  STL.64 [R1+0x200], R12 ;  /* 0x0002000c01007387 */ /* 0x000fe20000100a00 */
[----:B------:R0:W-:Y:S03]  /*23530*/  STL.64 [R1+0x208], R14 ;  /* 0x0002080e01007387 */ /* 0x0001e60000100a00 */
[----:B0-----:R-:W3:Y:S01]  /*23540*/  LDL.LU.64 R14, [R1+0x2410] ;  /* 0x00241000010e7983 */ /* 0x001ee20000300a00 */
[----:B------:R-:W3:Y:S02]  /*23550*/  LDL.LU.64 R12, [R1+0x2408] ;  /* 0x00240800010c7983 */ /* 0x000ee40000300a00 */
[----:B---3--:R-:W-:Y:S01]  /*23560*/  HMMA.16816.F32.BF16 R24, R24, R8, R12 ;  /* 0x000000081818723c */ /* 0x008fe2000004180c */
[----:B------:R-:W3:Y:S01]  /*23570*/  LDL.LU.64 R14, [R1+0x2400] ;  /* 0x00240000010e7983 */ /* 0x000ee20000300a00 */
[----:B------:R-:W3:Y:S11]  /*23580*/  LDL.LU.64 R12, [R1+0x23f8] ;  /* 0x0023f800010c7983 */ /* 0x000ef60000300a00 */
[----:B------:R-:W-:Y:S10]  /*23590*/  @!UPT UIADD3 URZ, URZ, URZ, URZ ;  /* 0x0000003f3f3ff290 */ /* 0x000ff4000fffe03f */
[----:B------:R0:W-:Y:S01]  /*235a0*/  STL.64 [R1+0x1d0], R24 ;  /* 0x0001d01801007387 */ /* 0x0001e20000100a00 */
[----:B------:R1:W-:Y:S03]  /*235b0*/  STL.64 [R1+0x1d8], R26 ;  /* 0x0001d81a01007387 */ /* 0x0003e60000100a00 */
[----:B0-----:R-:W3:Y:S01]  /*235c0*/  LDL.LU.64 R24, [R1+0x220] ;  /* 0x0002200001187983 */ /* 0x001ee20000300a00 */
[----:B-1----:R-:W3:Y:S02]  /*235d0*/  LDL.LU.64 R26, [R1+0x228] ;  /* 0x00022800011a7983 */ /* 0x002ee40000300a00 */
[C---:B---3--:R-:W-:Y:S11]  /*235e0*/  HMMA.16816.F32.BF16 R24, R12.reuse, R4, R24 ;  /* 0x000000040c18723c */ /* 0x048ff60000041818 */
[----:B------:R-:W-:Y:S11]  /*235f0*/  @!UPT UIADD3 URZ, URZ, URZ, URZ ;  /* 0x0000003f3f3ff290 */ /* 0x000ff6000fffe03f */
[----:B------:R-:W-:Y:S01]  /*23600*/  @!UPT UIADD3 URZ, URZ, URZ, URZ ;  /* 0x0000003f3f3ff290 */ /* 0x000fe2000fffe03f */
[----:B------:R-:W-:Y:S01]  /*23610*/  STL.64 [R1+0x220], R24 ;  /* 0x0002201801007387 */ /* 0x000fe20000100a00 */
[----:B------:R-:W-:Y:S02]  /*23620*/  STL.64 [R1+0x228], R26 ;  /* 0x0002281a01007387 */ /* 0x000fe40000100a00 */
[----:B------:R-:W0:Y:S01]  /*23630*/  LDSM.16.MT88.4 R24, [R28+0x4280] ;  /* 0x004280001c18783b */ /* 0x000e220000004200 */
[----:B------:R-:W-:Y:S01]  /*23640*/  HMMA.16816.F32.BF16 R12, R12, R8, R16 ;  /* 0x000000080c0c723c */ /* 0x000fe20000041810 */
[----:B0-----:R-:W-:Y:S02]  /*23650*/  STL.64 [R1+0x22a8], R26 ;  /* 0x0022a81a01007387 */ /* 0x001fe40000100a00 */
[----:B------:R0:W-:Y:S02]  /*23660*/  STL.64 [R1+0x22a0], R24 ;  /* 0x0022a01801007387 */ /* 0x0001e40000100a00 */
[----:B0-----:R-:W3:Y:S01]  /*23670*/  LDL.LU.64 R24, [R1+0x240] ;  /* 0x0002400001187983 */ /* 0x001ee20000300a00 */
[----:B------:R-:W3:Y:S02]  /*23680*/  LDL.LU.64 R26, [R1+0x248] ;  /* 0x00024800011a7983 */ /* 0x000ee40000300a00 */
[----:B------:R-:W2:Y:S02]  /*23690*/  LDL.LU.64 R18, [R1+0x23f0] ;  /* 0x0023f00001127983 */ /* 0x000ea40000300a00 */
[----:B------:R-:W2:Y:S11]  /*236a0*/  LDL.LU.64 R16, [R1+0x23e8] ;  /* 0x0023e80001107983 */ /* 0x000eb60000300a00 */
[----:B------:R-:W-:Y:S02]  /*236b0*/  @!UPT UIADD3 URZ, URZ, URZ, URZ ;  /* 0x0000003f3f3ff290 */ /* 0x000fe4000fffe03f */
[----:B------:R-:W-:Y:S01]  /*236c0*/  STL.64 [R1+0x210], R12 ;  /* 0x0002100c01007387 */ /* 0x000fe20000100a00 */
[----:B------:R-:W-:Y:S02]  /*236d0*/  STL.64 [R1+0x218], R14 ;  /* 0x0002180e01007387 */ /* 0x000fe40000100a00 */
[----:B------:R-:W0:Y:S02]  /*236e0*/  LDSM.16.MT88.4 R12, [R28+0x4300] ;  /* 0x004300001c0c783b */ /* 0x000e240000004200 */
[----:B0-----:R-:W-:Y:S02]  /*236f0*/  STL.64 [R1+0x2288], R14 ;  /* 0x0022880e01007387 */ /* 0x001fe40000100a00 */
[----:B------:R0:W-:Y:S02]  /*23700*/  STL.64 [R1+0x2280], R12 ;  /* 0x0022800c01007387 */ /* 0x0001e40000100a00 */
[----:B0-----:R-:W4:Y:S01]  /*23710*/  LDL.LU.64 R12, [R1+0x270] ;  /* 0x00027000010c7983 */ /* 0x001f220000300a00 */
[----:B------:R-:W4:Y:S01]  /*23720*/  LDL.LU.64 R14, [R1+0x278] ;  /* 0x00027800010e7983 */ /* 0x000f220000300a00 */
        /* <DEDUP_REMOVED lines=13> */
[----:B0-----:R-:W4:Y:S01]  /*23800*/  LDL.LU.64 R18, [R1+0x23c0] ;  /* 0x0023c00001127983 */ /* 0x001f220000300a00 */
[----:B------:R-:W4:Y:S02]  /*23810*/  LDL.LU.64 R16, [R1+0x23b8] ;  /* 0x0023b80001107983 */ /* 0x000f240000300a00 */
[C---:B----4-:R-:W-:Y:S11]  /*23820*/  HMMA.16816.F32.BF16 R12, R16.reuse, R4, R12 ;  /* 0x00000004100c723c */ /* 0x050ff6000004180c */
[----:B------:R-:W-:Y:S11]  /*23830*/  @!UPT UIADD3 URZ, URZ, URZ, URZ ;  /* 0x0000003f3f3ff290 */ /* 0x000ff6000fffe03f */
[----:B------:R-:W-:Y:S01]  /*23840*/  @!UPT UIADD3 URZ, URZ, URZ, URZ ;  /* 0x0000003f3f3ff290 */ /* 0x000fe2000fffe03f */
[----:B------:R-:W-:Y:S01]  /*23850*/  STL.64 [R1+0x280], R12 ;  /* 0x0002800c01007387 */ /* 0x000fe20000100a00 */
[----:B------:R3:W-:Y:S02]  /*23860*/  STL.64 [R1+0x288], R14 ;  /* 0x0002880e01007387 */ /* 0x0007e40000100a00 */
[----:B---3--:R-:W-:Y:S01]  /*23870*/  HMMA.16816.F32.BF16 R12, R16, R8, R24 ;  /* 0x00000008100c723c */ /* 0x008fe20000041818 */
[----:B------:R-:W-:Y:S01]  /*23880*/  STL.64 [R1+0x2378], R10 ;  /* 0x0023780a01007387 */ /* 0x000fe20000100a00 */
[----:B------:R-:W-:Y:S11]  /*23890*/  STL.64 [R1+0x2370], R8 ;  /* 0x0023700801007387 */ /* 0x000ff60000100a00 */
[----:B------:R-:W-:Y:S10]  /*238a0*/  @!UPT UIADD3 URZ, URZ, URZ, URZ ;  /* 0x0000003f3f3ff290 */ /* 0x000ff4000fffe03f */
[----:B------:R0:W-:Y:S01]  /*238b0*/  STL.64 [R1+0x270], R12 ;  /* 0x0002700c01007387 */ /* 0x0001e20000100a00 */
[----:B------:R2:W-:Y:S02]  /*238c0*/  STL.64 [R1+0x278], R14 ;  /* 0x0002780e01007387 */ /* 0x0005e40000100a00 */
[----:B0-----:R-:W-:Y:S02]  /*238d0*/  IMAD.MOV.U32 R12, RZ, RZ, R0 ;  /* 0x000000ffff0c7224 */ /* 0x001fe400078e0000 */
[----:B--2---:R-:W-:Y:S02]  /*238e0*/  IMAD.MOV.U32 R14, RZ, RZ, R23 ;  /* 0x000000ffff0e7224 */ /* 0x004fe400078e0017 */
[----:B------:R-:W-:Y:S01]  /*238f0*/  IMAD.MOV.U32 R15, RZ, RZ, R22 ;  /* 0x000000ffff0f7224 */ /* 0x000fe200078e0016 */
[----:B------:R-:W2:Y:S01]  /*23900*/  LDL.LU R0, [R1+0x23b0] ;  /* 0x0023b00001007983 */ /* 0x000ea20000300800 */
[----:B------:R-:W-:Y:S02]  /*23910*/  IMAD.MOV.U32 R13, RZ, RZ, R3 ;  /* 0x000000ffff0d7224 */ /* 0x000fe400078e0003 */
[----:B------:R-:W3:Y:S02]  /*23920*/  LDL.LU R3, [R1+0x23ac] ;  /* 0x0023ac0001037983 */ /* 0x000ee40000300800 */
[----:B------:R-:W4:Y:S01]  /*23930*/  LDL.LU R23, [R1+0x23a8] ;  /* 0x0023a80001177983 */ /* 0x000f220000300800 */
[----:B------:R-:W2:Y:S01]  /*23940*/  LDL.LU R22, [R1+0x23a4] ;  /* 0x0023a40001167983 */ /* 0x000ea20000300800 */
[----:B------:R-:W-:Y:S02]  /*23950*/  STL.64 [R1+0x22d8], R14 ;  /* 0x0022d80e01007387 */ /* 0x000fe40000100a00 */
[----:B------:R-:W-:Y:S02]  /*23960*/  STL.64 [R1+0x22d0], R12 ;  /* 0x0022d00c01007387 */ /* 0x000fe40000100a00 */
[----:B------:R-:W2:Y:S01]  /*23970*/  LDL.LU R24, [R1+0x60] ;  /* 0x0000600001187983 */ /* 0x000ea20000300800 */
[----:B------:R-:W2:Y:S01]  /*23980*/  LDL.LU R25, [R1+0x64] ;  /* 0x0000640001197983 */ /* 0x000ea20000300800 */
[----:B------:R-:W2:Y:S02]  /*23990*/  LDL.LU R26, [R1+0x68] ;  /* 0x00006800011a7983 */ /* 0x000ea40000300800 */
[----:B------:R-:W2:Y:S02]  /*239a0*/  LDL.LU R27, [R1+0x6c] ;  /* 0x00006c00011b7983 */ /* 0x000ea40000300800 */
[----:B--2---:R-:W-:Y:S01]  /*239b0*/  STL.64 [R1+0x22b8], R26 ;  /* 0x0022b81a01007387 */ /* 0x004fe20000100a00 */
[----:B------:R0:W-:Y:S03]  /*239c0*/  STL.64 [R1+0x22b0], R24 ;  /* 0x0022b01801007387 */ /* 0x0001e60000100a00 */
[----:B0-----:R-:W2:Y:S01]  /*239d0*/  LDL.LU R24, [R1+0xa0] ;  /* 0x0000a00001187983 */ /* 0x001ea20000300800 */
[----:B------:R-:W2:Y:S02]  /*239e0*/  LDL.LU R25, [R1+0xa4] ;  /* 0x0000a40001197983 */ /* 0x000ea40000300800 */
[----:B------:R-:W2:Y:S02]  /*239f0*/  LDL.LU R26, [R1+0xa8] ;  /* 0x0000a800011a7983 */ /* 0x000ea40000300800 */
[----:B------:R-:W2:Y:S01]  /*23a00*/  LDL.LU R27, [R1+0xac] ;  /* 0x0000ac00011b7983 */ /* 0x000ea20000300800 */
[----:B------:R-:W2:Y:S01]  /*23a10*/  LDL.LU R12, [R1+0x30] ;  /* 0x00003000010c7983 */ /* 0x000ea20000300800 */
[----:B------:R-:W-:-:S02]  /*23a20*/  IMAD.MOV.U32 R14, RZ, RZ, R20 ;  /* 0x000000ffff0e7224 */ /* 0x000fc400078e0014 */
[----:B------:R-:W-:Y:S02]  /*23a30*/  IMAD.MOV.U32 R15, RZ, RZ, R21 ;  /* 0x000000ffff0f7224 */ /* 0x000fe400078e0015 */
[----:B------:R-:W-:Y:S02]  /*23a40*/  IMAD.MOV.U32 R13, RZ, RZ, R2 ;  /* 0x000000ffff0d7224 */ /* 0x000fe400078e0002 */
[----:B------:R-:W3:Y:S01]  /*23a50*/  LDL.LU R2, [R1+0x23a0] ;  /* 0x0023a00001027983 */ /* 0x000ee20000300800 */
[----:B------:R-:W3:Y:S02]  /*23a60*/  LDL.LU R20, [R1+0x239c] ;  /* 0x00239c0001147983 */ /* 0x000ee40000300800 */
[----:B------:R-:W3:Y:S02]  /*23a70*/  LDL.LU R21, [R1+0x2398] ;  /* 0x0023980001157983 */ /* 0x000ee40000300800 */
[----:B------:R-:W-:Y:S01]  /*23a80*/  STL.64 [R1+0x2308], R14 ;  /* 0x0023080e01007387 */ /* 0x000fe20000100a00 */
[----:B--2---:R-:W-:Y:S01]  /*23a90*/  STL.64 [R1+0x2300], R12 ;  /* 0x0023000c01007387 */ /* 0x004fe20000100a00 */
[----:B------:R-:W-:Y:S02]  /*23aa0*/  STL.64 [R1+0x22c8], R26 ;  /* 0x0022c81a01007387 */ /* 0x000fe40000100a00 */
[----:B------:R0:W-:Y:S02]  /*23ab0*/  STL.64 [R1+0x22c0], R24 ;  /* 0x0022c01801007387 */ /* 0x0001e40000100a00 */
[----:B0-----:R-:W2:Y:S01]  /*23ac0*/  LDL.LU R24, [R1+0xd0] ;  /* 0x0000d00001187983 */ /* 0x001ea20000300800 */
[----:B------:R-:W2:Y:S02]  /*23ad0*/  LDL.LU R25, [R1+0xd4] ;  /* 0x0000d40001197983 */ /* 0x000ea40000300800 */
[----:B------:R-:W2:Y:S02]  /*23ae0*/  LDL.LU R26, [R1+0xd8] ;  /* 0x0000d800011a7983 */ /* 0x000ea40000300800 */
[----:B------:R-:W2:Y:S02]  /*23af0*/  LDL.LU R27, [R1+0xdc] ;  /* 0x0000dc00011b7983 */ /* 0x000ea40000300800 */
[----:B------:R-:W-:-:S02]  /*23b00*/  IMAD.MOV.U32 R12, RZ, RZ, R22 ;  /* 0x000000ffff0c7224 */ /* 0x000fc400078e0016 */
[----:B---3--:R-:W-:Y:S02]  /*23b10*/  IMAD.MOV.U32 R14, RZ, RZ, R3 ;  /* 0x000000ffff0e7224 */ /* 0x008fe400078e0003 */
[----:B------:R-:W-:Y:S01]  /*23b20*/  IMAD.MOV.U32 R15, RZ, RZ, R0 ;  /* 0x000000ffff0f7224 */ /* 0x000fe200078e0000 */
[----:B------:R-:W3:Y:S01]  /*23b30*/  LDL.LU R22, [R1+0x2394] ;  /* 0x0023940001167983 */ /* 0x000ee20000300800 */
[----:B----4-:R-:W-:Y:S02]  /*23b40*/  IMAD.MOV.U32 R13, RZ, RZ, R23 ;  /* 0x000000ffff0d7224 */ /* 0x010fe400078e0017 */
[----:B------:R-:W3:Y:S02]  /*23b50*/  LDL.LU R23, [R1+0x2390] ;  /* 0x0023900001177983 */ /* 0x000ee40000300800 */
[----:B------:R-:W4:Y:S01]  /*23b60*/  LDL.LU R3, [R1+0x238c] ;  /* 0x00238c0001037983 */ /* 0x000f220000300800 */
[----:B------:R-:W3:Y:S01]  /*23b70*/  LDL.LU R0, [R1+0x2388] ;  /* 0x0023880001007983 */ /* 0x000ee20000300800 */
[----:B------:R-:W-:Y:S02]  /*23b80*/  STL.64 [R1+0x2338], R14 ;  /* 0x0023380e01007387 */ /* 0x000fe40000100a00 */
[----:B------:R-:W-:Y:S01]  /*23b90*/  STL.64 [R1+0x2330], R12 ;  /* 0x0023300c01007387 */ /* 0x000fe20000100a00 */
[----:B--2---:R-:W-:Y:S01]  /*23ba0*/  STL.64 [R1+0x22e8], R26 ;  /* 0x0022e81a01007387 */ /* 0x004fe20000100a00 */
[----:B------:R0:W-:Y:S03]  /*23bb0*/  STL.64 [R1+0x22e0], R24 ;  /* 0x0022e01801007387 */ /* 0x0001e60000100a00 */
[----:B0-----:R-:W2:Y:S01]  /*23bc0*/  LDL.LU R24, [R1+0xe0] ;  /* 0x0000e00001187983 */ /* 0x001ea20000300800 */
[----:B------:R-:W2:Y:S02]  /*23bd0*/  LDL.LU R25, [R1+0xe4] ;  /* 0x0000e40001197983 */ /* 0x000ea40000300800 */
[----:B------:R-:W2:Y:S02]  /*23be0*/  LDL.LU R26, [R1+0xe8] ;  /* 0x0000e800011a7983 */ /* 0x000ea40000300800 */
[----:B------:R-:W2:Y:S01]  /*23bf0*/  LDL.LU R27, [R1+0xec] ;  /* 0x0000ec00011b7983 */ /* 0x000ea20000300800 */
[----:B------:R-:W3:Y:S01]  /*23c00*/  LDL.LU.64 R8, [R1+0x1f0] ;  /* 0x0001f00001087983 */ /* 0x000ee20000300a00 */
[----:B------:R-:W3:Y:S03]  /*23c10*/  LDL.LU.64 R10, [R1+0x1f8] ;  /* 0x0001f800010a7983 */ /* 0x000ee60000300a00 */
[----:B--2---:R3:W-:Y:S01]  /*23c20*/  STL.64 [R1+0x22f8], R26 ;  /* 0x0022f81a01007387 */ /* 0x0047e20000100a00 */
[----:B------:R0:W-:Y:S02]  /*23c30*/  STL.64 [R1+0x22f0], R24 ;  /* 0x0022f01801007387 */ /* 0x0001e40000100a00 */
[----:B---3--:R-:W-:Y:S01]  /*23c40*/  IMAD.MOV.U32 R26, RZ, RZ, R0 ;  /* 0x000000ffff1a7224 */ /* 0x008fe200078e0000 */
[----:B0-----:R-:W2:Y:S01]  /*23c50*/  LDL.LU R24, [R1+0x100] ;  /* 0x0001000001187983 */ /* 0x001ea20000300800 */
[----:B------:R-:W2:Y:S02]  /*23c60*/  LDL.LU R25, [R1+0x104] ;  /* 0x0001040001197983 */ /* 0x000ea40000300800 */
[----:B------:R-:W3:Y:S02]  /*23c70*/  LDL.LU R0, [R1+0x2384] ;  /* 0x0023840001007983 */ /* 0x000ee40000300800 */
[----:B----4-:R-:W-:-:S02]  /*23c80*/  IMAD.MOV.U32 R27, RZ, RZ, R3 ;  /* 0x000000ffff1b7224 */ /* 0x010fc400078e0003 */
[----:B------:R-:W4:Y:S01]  /*23c90*/  LDL.LU R3, [R1+0x2380] ;  /* 0x0023800001037983 */ /* 0x000f220000300800 */
[----:B------:R-:W2:Y:S02]  /*23ca0*/  LDL.LU R12, [R1+0x140] ;  /* 0x00014000010c7983 */ /* 0x000ea40000300800 */
[----:B------:R-:W2:Y:S02]  /*23cb0*/  LDL.LU R13, [R1+0x144] ;  /* 0x00014400010d7983 */ /* 0x000ea40000300800 */
[----:B------:R-:W2:Y:S01]  /*23cc0*/  LDL.LU R14, [R1+0x148] ;  /* 0x00014800010e7983 */ /* 0x000ea20000300800 */
[----:B------:R-:W2:Y:S01]  /*23cd0*/  LDL.LU R15, [R1+0x14c] ;  /* 0x00014c00010f7983 */ /* 0x000ea20000300800 */
[----:B------:R-:W-:Y:S03]  /*23ce0*/  HMMA.16816.F32.BF16 R8, R20, R4, R8 ;  /* 0x000000041408723c */ /* 0x000fe60000041808 */
[----:B--2---:R-:W-:Y:S01]  /*23cf0*/  STL.64 [R1+0x2348], R14 ;  /* 0x0023480e01007387 */ /* 0x004fe20000100a00 */
[----:B------:R0:W-:Y:S03]  /*23d00*/  STL.64 [R1+0x2340], R12 ;  /* 0x0023400c01007387 */ /* 0x0001e60000100a00 */
[----:B0-----:R-:W2:Y:S01]  /*23d10*/  LDL.LU R12, [R1+0x150] ;  /* 0x00015000010c7983 */ /* 0x001ea20000300800 */
[----:B------:R-:W2:Y:S02]  /*23d20*/  LDL.LU R13, [R1+0x154] ;  /* 0x00015400010d7983 */ /* 0x000ea40000300800 */
[----:B------:R-:W2:Y:S02]  /*23d30*/  LDL.LU R14, [R1+0x158] ;  /* 0x00015800010e7983 */ /* 0x000ea40000300800 */
[----:B------:R-:W2:Y:S01]  /*23d40*/  LDL.LU R15, [R1+0x15c] ;  /* 0x00015c00010f7983 */ /* 0x000ea20000300800 */
[----:B------:R-:W2:Y:S01]  /*23d50*/  LDL.LU.64 R16, [R1+0x1e0] ;  /* 0x0001e00001107983 */ /* 0x000ea20000300a00 */
[----:B------:R-:W2:Y:S02]  /*23d60*/  LDL.LU.64 R18, [R1+0x1e8] ;  /* 0x0001e80001127983 */ /* 0x000ea40000300a00 */
[----:B------:R-:W-:Y:S02]  /*23d70*/  STL.64 [R1+0x2318], R26 ;  /* 0x0023181a01007387 */ /* 0x000fe40000100a00 */
[----:B------:R0:W-:Y:S02]  /*23d80*/  STL.64 [R1+0x2310], R24 ;  /* 0x0023101801007387 */ /* 0x0001e40000100a00 */
[----:B0-----:R-:W2:Y:S01]  /*23d90*/  LDL.LU R24, [R1+0x110] ;  /* 0x0001100001187983 */ /* 0x001ea20000300800 */
[----:B------:R-:W2:Y:S02]  /*23da0*/  LDL.LU R25, [R1+0x114] ;  /* 0x0001140001197983 */ /* 0x000ea40000300800 */
[----:B------:R-:W2:Y:S02]  /*23db0*/  LDL.LU R26, [R1+0x118] ;  /* 0x00011800011a7983 */ /* 0x000ea40000300800 */
[----:B------:R-:W2:Y:S02]  /*23dc0*/  LDL.LU R27, [R1+0x11c] ;  /* 0x00011c00011b7983 */ /* 0x000ea40000300800 */
[----:B--2---:R4:W-:Y:S01]  /*23dd0*/  STL.64 [R1+0x2328], R26 ;  /* 0x0023281a01007387 */ /* 0x0049e20000100a00 */
[----:B------:R0:W-:Y:S02]  /*23de0*/  STL.64 [R1+0x2320], R24 ;  /* 0x0023201801007387 */ /* 0x0001e40000100a00 */
[----:B----4-:R-:W-:Y:S01]  /*23df0*/  IMAD.MOV.U32 R26, RZ, RZ, R3 ;  /* 0x000000ffff1a7224 */ /* 0x010fe200078e0003 */
[----:B0-----:R-:W2:Y:S01]  /*23e00*/  LDL.LU R24, [R1+0x130] ;  /* 0x0001300001187983 */ /* 0x001ea20000300800 */
[----:B------:R-:W2:Y:S02]  /*23e10*/  LDL.LU R25, [R1+0x134] ;  /* 0x0001340001197983 */ /* 0x000ea40000300800 */
[----:B---3--:R-:W-:-:S02]  /*23e20*/  IMAD.MOV.U32 R27, RZ, RZ, R0 ;  /* 0x000000ffff1b7224 */ /* 0x008fc400078e0000 */
[----:B------:R-:W-:Y:S01]  /*23e30*/  IMAD.MOV.U32 R3, RZ, RZ, R10 ;  /* 0x000000ffff037224 */ /* 0x000fe200078e000a */
[----:B------:R0:W-:Y:S01]  /*23e40*/  STL.64 [R1+0x2b0], R8 ;  /* 0x0002b00801007387 */ /* 0x0001e20000100a00 */
[----:B------:R-:W-:Y:S02]  /*23e50*/  IMAD.MOV.U32 R0, RZ, RZ, R11 ;  /* 0x000000ffff007224 */ /* 0x000fe400078e000b */
[----:B------:R-:W3:Y:S01]  /*23e60*/  LDL.LU.64 R10, [R1+0x2378] ;  /* 0x00237800010a7983 */ /* 0x000ee20000300a00 */
[----:B0-----:R-:W4:Y:S02]  /*23e70*/  LDL.LU.64 R8, [R1+0x2370] ;  /* 0x0023700001087983 */ /* 0x001f240000300a00 */
[----:B------:R-:W-:Y:S02]  /*23e80*/  STL [R1+0x221c], R0 ;  /* 0x00221c0001007387 */ /* 0x000fe40000100800 */
[----:B------:R-:W-:Y:S01]  /*23e90*/  STL [R1+0x2218], R3 ;  /* 0x0022180301007387 */ /* 0x000fe20000100800 */
[----:B----4-:R-:W-:Y:S07]  /*23ea0*/  HMMA.16816.F32.BF16 R16, R20, R8, R16 ;  /* 0x000000081410723c */ /* 0x010fee0000041810 */
[----:B------:R-:W-:-:S02]  /*23eb0*/  IMAD.MOV.U32 R20, RZ, RZ, R29 ;  /* 0x000000ffff147224 */ /* 0x000fc400078e001d */
[----:B------:R-:W4:Y:S11]  /*23ec0*/  LDL.LU R29, [R1+0x2368] ;  /* 0x00236800011d7983 */ /* 0x000f360000300800 */
[----:B------:R-:W-:Y:S03]  /*23ed0*/  @!UPT UIADD3 URZ, URZ, URZ, URZ ;  /* 0x0000003f3f3ff290 */ /* 0x000fe6000fffe03f */
[----:B------:R-:W-:Y:S01]  /*23ee0*/  STL.64 [R1+0x2a0], R16 ;  /* 0x0002a01001007387 */ /* 0x000fe20000100a00 */
[----:B------:R-:W-:Y:S02]  /*23ef0*/  STL.64 [R1+0x2a8], R18 ;  /* 0x0002a81201007387 */ /* 0x000fe40000100a00 */
[----:B------:R-:W0:Y:S04]  /*23f00*/  LDSM.16.MT88.4 R16, [R28+0x4380] ;  /* 0x004380001c10783b */ /* 0x000e280000004200 */
[----:B---3--:R-:W-:Y:S02]  /*23f10*/  IMAD.MOV.U32 R21, RZ, RZ, R10 ;  /* 0x000000ffff157224 */ /* 0x008fe400078e000a */
[----:B------:R-:W-:Y:S01]  /*23f20*/  IMAD.MOV.U32 R22, RZ, RZ, R6 ;  /* 0x000000ffff167224 */ /* 0x000fe200078e0006 */
[----:B------:R-:W3:Y:S01]  /*23f30*/  LDL.LU R10, [R1+0x2364] ;  /* 0x00236400010a7983 */ /* 0x000ee20000300800 */
[----:B------:R-:W2:Y:S02]  /*23f40*/  LDL.LU R6, [R1+0x2360] ;  /* 0x0023600001067983 */ /* 0x000ea40000300800 */
[----:B------:R-:W-:-:S02]  /*23f50*/  IMAD.MOV.U32 R23, RZ, RZ, R7 ;  /* 0x000000ffff177224 */ /* 0x000fc400078e0007 */
[----:B------:R-:W2:Y:S04]  /*23f60*/  LDL.LU R7, [R1+0x235c] ;  /* 0x00235c0001077983 */ /* 0x000ea80000300800 */
[----:B0-----:R-:W-:Y:S01]  /*23f70*/  STL.64 [R1+0x2268], R18 ;  /* 0x0022681201007387 */ /* 0x001fe20000100a00 */
[----:B------:R0:W-:Y:S02]  /*23f80*/  STL.64 [R1+0x2260], R16 ;  /* 0x0022601001007387 */ /* 0x0001e40000100a00 */
[----:B0-----:R-:W-:Y:S02]  /*23f90*/  IMAD.MOV.U32 R16, RZ, RZ, R11 ;  /* 0x000000ffff107224 */ /* 0x001fe400078e000b */
[----:B------:R-:W3:Y:S01]  /*23fa0*/  LDL.LU R11, [R1+0x2358] ;  /* 0x00235800010b7983 */ /* 0x000ee20000300800 */
[----:B------:R-:W2:Y:S02]  /*23fb0*/  LDL.LU R17, [R1+0x54] ;  /* 0x0000540001117983 */ /* 0x000ea40000300800 */
[----:B------:R-:W-:-:S02]  /*23fc0*/  IMAD.MOV.U32 R19, RZ, RZ, R2 ;  /* 0x000000ffff137224 */ /* 0x000fc400078e0002 */
[----:B----4-:R-:W-:Y:S02]  /*23fd0*/  IMAD.MOV.U32 R18, RZ, RZ, R29 ;  /* 0x000000ffff127224 */ /* 0x010fe400078e001d */
[----:B------:R-:W4:Y:S01]  /*23fe0*/  LDL.LU R29, [R1+0x2354] ;  /* 0x00235400011d7983 */ /* 0x000f220000300800 */
[----:B------:R-:W3:Y:S04]  /*23ff0*/  LDL.LU R2, [R1+0x2350] ;  /* 0x0023500001027983 */ /* 0x000ee80000300800 */
[C---:B--2---:R-:W-:Y:S11]  /*24000*/  HMMA.16816.F32.BF16 R12, R16.reuse, R6, R12 ;  /* 0x00000006100c723c */ /* 0x044ff6000004180c */
[----:B------:R-:W-:Y:S11]  /*24010*/  @!UPT UIADD3 URZ, URZ, URZ, URZ ;  /* 0x0000003f3f3ff290 */ /* 0x000ff6000fffe03f */
[----:B------:R-:W-:Y:S01]  /*24020*/  @!UPT UIADD3 URZ, URZ, URZ, URZ ;  /* 0x0000003f3f3ff290 */ /* 0x000fe2000fffe03f */
[----:B------:R-:W-:Y:S01]  /*24030*/  STL.64 [R1+0x290], R12 ;  /* 0x0002900c01007387 */ /* 0x000fe20000100a00 */
[----:B------:R0:W-:Y:S03]  /*24040*/  STL.64 [R1+0x298], R14 ;  /* 0x0002980e01007387 */ /* 0x0001e60000100a00 */
[----:B0-----:R-:W3:Y:S01]  /*24050*/  LDL.LU.64 R14, [R1+0x2348] ;  /* 0x00234800010e7983 */ /* 0x001ee20000300a00 */
[----:B------:R-:W3:Y:S02]  /*24060*/  LDL.LU.64 R12, [R1+0x2340] ;  /* 0x00234000010c7983 */ /* 0x000ee40000300a00 */
[----:B---3--:R-:W-:Y:S01]  /*24070*/  HMMA.16816.F32.BF16 R16, R16, R10, R12 ;  /* 0x0000000a1010723c */ /* 0x008fe2000004180c */
[----:B------:R-:W2:Y:S01]  /*24080*/  LDL.LU.64 R14, [R1+0x2338] ;  /* 0x00233800010e7983 */ /* 0x000ea20000300a00 */
[----:B------:R-:W2:Y:S11]  /*24090*/  LDL.LU.64 R12, [R1+0x2330] ;  /* 0x00233000010c7983 */ /* 0x000eb60000300a00 */
[----:B------:R-:W-:Y:S10]  /*240a0*/  @!UPT UIADD3 URZ, URZ, URZ, URZ ;  /* 0x0000003f3f3ff290 */ /* 0x000ff4000fffe03f */
[----:B------:R0:W-:Y:S01]  /*240b0*/  STL.64 [R1+0x240], R16 ;  /* 0x0002401001007387 */ /* 0x0001e20000100a00 */
[----:B------:R1:W-:Y:S03]  /*240c0*/  STL.64 [R1+0x248], R18 ;  /* 0x0002481201007387 */ /* 0x0003e60000100a00 */
[----:B0-----:R-:W3:Y:S01]  /*240d0*/  LDL.LU R16, [R1+0x70] ;  /* 0x0000700001107983 */ /* 0x001ee20000300800 */
[----:B------:R-:W3:Y:S02]  /*240e0*/  LDL.LU R17, [R1+0x74] ;  /* 0x0000740001117983 */ /* 0x000ee40000300800 */
[----:B-1----:R-:W3:Y:S01]  /*240f0*/  LDL.LU R18, [R1+0x78] ;  /* 0x0000780001127983 */ /* 0x002ee20000300800 */
[C---:B--2---:R-:W-:Y:S11]  /*24100*/  HMMA.16816.F32.BF16 R24, R12.reuse, R6, R24 ;  /* 0x000000060c18723c */ /* 0x044ff60000041818 */
[----:B------:R-:W-:Y:S11]  /*24110*/  @!UPT UIADD3 URZ, URZ, URZ, URZ ;  /* 0x0000003f3f3ff290 */ /* 0x000ff6000fffe03f */
[----:B------:R-:W-:Y:S01]  /*24120*/  @!UPT UIADD3 URZ, URZ, URZ, URZ ;  /* 0x0000003f3f3ff290 */ /* 0x000fe2000fffe03f */
[----:B------:R0:W-:Y:S01]  /*24130*/  STL.64 [R1+0x238], R26 ;  /* 0x0002381a01007387 */ /* 0x0001e20000100a00 */
[----:B------:R-:W-:Y:S02]  /*24140*/  IMAD.MOV.U32 R8, RZ, RZ, R24 ;  /* 0x000000ffff087224 */ /* 0x000fe400078e0018 */
[----:B------:R-:W-:Y:S01]  /*24150*/  IMAD.MOV.U32 R9, RZ, RZ, R25 ;  /* 0x000000ffff097224 */ /* 0x000fe200078e0019 */
[----:B0-----:R-:W2:Y:S01]  /*24160*/  LDL.LU.64 R26, [R1+0x2328] ;  /* 0x00232800011a7983 */ /* 0x001ea20000300a00 */
[----:B------:R-:W2:Y:S03]  /*24170*/  LDL.LU.64 R24, [R1+0x2320] ;  /* 0x0023200001187983 */ /* 0x000ea60000300a00 */
[----:B------:R-:W-:Y:S02]  /*24180*/  STL [R1+0x20d8], R9 ;  /* 0x0020d80901007387 */ /* 0x000fe40000100800 */
[----:B------:R-:W-:Y:S01]  /*24190*/  STL [R1+0x20d4], R8 ;  /* 0x0020d40801007387 */ /* 0x000fe20000100800 */
        /* <DEDUP_REMOVED lines=8> */
[----:B------:R-:W-:Y:S01]  /*24220*/  IMAD.MOV.U32 R19, RZ, RZ, R2 ;  /* 0x000000ffff137224 */ /* 0x000fe200078e0002 */
[C---:B--2---:R-:W-:Y:S11]  /*24230*/  HMMA.16816.F32.BF16 R24, R12.reuse, R6, R24 ;  /* 0x000000060c18723c */ /* 0x044ff60000041818 */
[----:B------:R-:W-:Y:S11]  /*24240*/  @!UPT UIADD3 URZ, URZ, URZ, URZ ;  /* 0x0000003f3f3ff290 */ /* 0x000ff6000fffe03f */
[----:B------:R-:W-:Y:S01]  /*24250*/  @!UPT UIADD3 URZ, URZ, URZ, URZ ;  /* 0x0000003f3f3ff290 */ /* 0x000fe2000fffe03f */
[----:B------:R-:W-:Y:S01]  /*24260*/  STL.64 [R1+0x1e0], R24 ;  /* 0x0001e01801007387 */ /* 0x000fe20000100a00 */
[----:B------:R0:W-:Y:S02]  /*24270*/  STL [R1+0x1e8], R26 ;  /* 0x0001e81a01007387 */ /* 0x0001e40000100800 */
[----:B------:R-:W-:Y:S02]  /*24280*/  IMAD.MOV.U32 R2, RZ, RZ, R27 ;  /* 0x000000ffff027224 */ /* 0x000fe400078e001b */
[----:B0-----:R-:W2:Y:S01]  /*24290*/  LDL.LU.64 R26, [R1+0x22f8] ;  /* 0x0022f800011a7983 */ /* 0x001ea20000300a00 */
[----:B------:R-:W2:Y:S02]  /*242a0*/  LDL.LU.64 R24, [R1+0x22f0] ;  /* 0x0022f00001187983 */ /* 0x000ea40000300a00 */
        /* <DEDUP_REMOVED lines=20> */
[----:B------:R0:W-:Y:S01]  /*243f0*/  STL.64 [R1+0x140], R12 ;  /* 0x0001400c01007387 */ /* 0x0001e20000100a00 */
[----:B------:R1:W-:Y:S03]  /*24400*/  STL.64 [R1+0x148], R14 ;  /* 0x0001480e01007387 */ /* 0x0003e60000100a00 */
[----:B0-----:R-:W3:Y:S01]  /*24410*/  LDL.LU R12, [R1+0x90] ;  /* 0x00009000010c7983 */ /* 0x001ee20000300800 */
[C---:B--2---:R-:W-:Y:S11]  /*24420*/  HMMA.16816.F32.BF16 R24, R20.reuse, R6, R24 ;  /* 0x000000061418723c */ /* 0x044ff60000041818 */
[----:B------:R-:W-:Y:S11]  /*24430*/  @!UPT UIADD3 URZ, URZ, URZ, URZ ;  /* 0x0000003f3f3ff290 */ /* 0x000ff6000fffe03f */
[----:B------:R-:W-:Y:S01]  /*24440*/  @!UPT UIADD3 URZ, URZ, URZ, URZ ;  /* 0x0000003f3f3ff290 */ /* 0x000fe2000fffe03f */
[----:B------:R-:W-:Y:S01]  /*24450*/  STL.64 [R1+0x130], R24 ;  /* 0x0001301801007387 */ /* 0x000fe20000100a00 */
[----:B------:R-:W-:Y:S02]  /*24460*/  STL.64 [R1+0x138], R26 ;  /* 0x0001381a01007387 */ /* 0x000fe40000100a00 */
[----:B------:R-:W2:Y:S02]  /*24470*/  LDL.LU R13, [R1+0x94] ;  /* 0x00009400010d7983 */ /* 0x000ea40000300800 */
[----:B-1----:R-:W2:Y:S01]  /*24480*/  LDL.LU R14, [R1+0x98] ;  /* 0x00009800010e7983 */ /* 0x002ea20000300800 */
[----:B------:R-:W2:Y:S04]  /*24490*/  LDL.LU R15, [R1+0x9c] ;  /* 0x00009c00010f7983 */ /* 0x000ea80000300800 */
[----:B----4-:R-:W0:Y:S01]  /*244a0*/  LDSM.16.MT88.4 R24, [R29+0x4000] ;  /* 0x004000001d18783b */ /* 0x010e220000004200 */
[----:B---3--:R-:W-:Y:S01]  /*244b0*/  HMMA.16816.F32.BF16 R20, R20, R10, R16 ;  /* 0x0000000a1414723c */ /* 0x008fe20000041810 */
[----:B0-----:R-:W-:-:S02]  /*244c0*/  IMAD.MOV.U32 R4, RZ, RZ, R27 ;  /* 0x000000ffff047224 */ /* 0x001fc400078e001b */
[----:B------:R-:W-:Y:S02]  /*244d0*/  IMAD.MOV.U32 R5, RZ, RZ, R26 ;  /* 0x000000ffff057224 */ /* 0x000fe400078e001a */
[----:B------:R-:W-:Y:S02]  /*244e0*/  IMAD.MOV.U32 R3, RZ, RZ, R25 ;  /* 0x000000ffff037224 */ /* 0x000fe400078e0019 */
[----:B------:R-:W-:Y:S01]  /*244f0*/  IMAD.MOV.U32 R0, RZ, RZ, R24 ;  /* 0x000000ffff007224 */ /* 0x000fe200078e0018 */
        /* <DEDUP_REMOVED lines=8> */
[----:B------:R-:W-:Y:S02]  /*24580*/  STL [R1+0x222c], R4 ;  /* 0x00222c0401007387 */ /* 0x000fe40000100800 */
[----:B------:R-:W-:Y:S01]  /*24590*/  STL [R1+0x2228], R5 ;  /* 0x0022280501007387 */ /* 0x000fe20000100800 */
[----:B------:R-:W-:Y:S01]  /*245a0*/  STL [R1+0x2224], R3 ;  /* 0x0022240301007387 */ /* 0x000fe20000100800 */
[----:B------:R-:W-:Y:S02]  /*245b0*/  STL [R1+0x2220], R0 ;  /* 0x0022200001007387 */ /* 0x000fe40000100800 */
[----:B------:R-:W3:Y:S02]  /*245c0*/  LDL.LU R16, [R1+0xb0] ;  /* 0x0000b00001107983 */ /* 0x000ee40000300800 */
[----:B------:R-:W-:Y:S01]  /*245d0*/  STL.64 [R1+0x350], R20 ;  /* 0x0003501401007387 */ /* 0x000fe20000100a00 */
[----:B------:R-:W-:Y:S01]  /*245e0*/  STL.64 [R1+0x358], R22 ;  /* 0x0003581601007387 */ /* 0x000fe20000100a00 */
[----:B------:R-:W3:Y:S02]  /*245f0*/  LDL.LU R17, [R1+0xb4] ;  /* 0x0000b40001117983 */ /* 0x000ee40000300800 */
[----:B------:R-:W4:Y:S02]  /*24600*/  LDL.LU R18, [R1+0xb8] ;  /* 0x0000b80001127983 */ /* 0x000f240000300800 */
[----:B------:R-:W4:Y:S01]  /*24610*/  LDL.LU R19, [R1+0xbc] ;  /* 0x0000bc0001137983 */ /* 0x000f220000300800 */
[----:B------:R-:W0:Y:S02]  /*24620*/  LDSM.16.MT88.4 R20, [R29+0x4080] ;  /* 0x004080001d14783b */ /* 0x000e240000004200 */
[----:B0-----:R-:W-:-:S02]  /*24630*/  IMAD.MOV.U32 R4, RZ, RZ, R20 ;  /* 0x000000ffff047224 */ /* 0x001fc400078e0014 */
[----:B------:R-:W-:Y:S02]  /*24640*/  IMAD.MOV.U32 R0, RZ, RZ, R23 ;  /* 0x000000ffff007224 */ /* 0x000fe400078e0017 */
[----:B------:R-:W-:Y:S02]  /*24650*/  IMAD.MOV.U32 R5, RZ, RZ, R21 ;  /* 0x000000ffff057224 */ /* 0x000fe400078e0015 */
[----:B------:R-:W-:Y:S01]  /*24660*/  IMAD.MOV.U32 R3, RZ, RZ, R22 ;  /* 0x000000ffff037224 */ /* 0x000fe200078e0016 */
[C---:B--2---:R-:W-:Y:S01]  /*24670*/  HMMA.16816.F32.BF16 R12, R24.reuse, R6, R12 ;  /* 0x00000006180c723c */ /* 0x044fe2000004180c */
[----:B----4-:R-:W-:Y:S01]  /*24680*/  STL.64 [R1+0x2278], R18 ;  /* 0x0022781201007387 */ /* 0x010fe20000100a00 */
[----:B---3--:R0:W-:Y:S03]  /*24690*/  STL.64 [R1+0x2270], R16 ;  /* 0x0022701001007387 */ /* 0x0081e60000100a00 */
[----:B0-----:R-:W2:Y:S01]  /*246a0*/  LDL.LU R16, [R1+0x80] ;  /* 0x0000800001107983 */ /* 0x001ea20000300800 */
[----:B------:R-:W2:Y:S02]  /*246b0*/  LDL.LU R17, [R1+0x84] ;  /* 0x0000840001117983 */ /* 0x000ea40000300800 */
[----:B------:R-:W2:Y:S02]  /*246c0*/  LDL.LU R18, [R1+0x88] ;  /* 0x0000880001127983 */ /* 0x000ea40000300800 */
[----:B------:R-:W2:Y:S01]  /*246d0*/  LDL.LU R19, [R1+0x8c] ;  /* 0x00008c0001137983 */ /* 0x000ea20000300800 */
[----:B------:R-:W3:Y:S01]  /*246e0*/  LDL.LU R20, [R1+0x120] ;  /* 0x0001200001147983 */ /* 0x000ee20000300800 */
[----:B------:R-:W3:Y:S02]  /*246f0*/  LDL.LU R21, [R1+0x124] ;  /* 0x0001240001157983 */ /* 0x000ee40000300800 */
[----:B------:R-:W3:Y:S02]  /*24700*/  LDL.LU R22, [R1+0x128] ;  /* 0x0001280001167983 */ /* 0x000ee40000300800 */
[----:B------:R-:W3:Y:S01]  /*24710*/  LDL.LU R23, [R1+0x12c] ;  /* 0x00012c0001177983 */ /* 0x000ee20000300800 */
[----:B------:R-:W-:Y:S01]  /*24720*/  STL [R1+0x223c], R0 ;  /* 0x00223c0001007387 */ /* 0x000fe20000100800 */
[----:B------:R-:W-:Y:S02]  /*24730*/  STL [R1+0x2238], R3 ;  /* 0x0022380301007387 */ /* 0x000fe40000100800 */
[----:B------:R-:W-:Y:S02]  /*24740*/  STL [R1+0x2234], R5 ;  /* 0x0022340501007387 */ /* 0x000fe40000100800 */
[----:B------:R-:W-:Y:S01]  /*24750*/  STL [R1+0x2230], R4 ;  /* 0x0022300401007387 */ /* 0x000fe20000100800 */
[----:B------:R-:W-:Y:S01]  /*24760*/  STL.64 [R1+0x380], R12 ;  /* 0x0003800c01007387 */ /* 0x000fe20000100a00 */
[----:B------:R0:W-:Y:S03]  /*24770*/  STL.64 [R1+0x388], R14 ;  /* 0x0003880e01007387 */ /* 0x0001e60000100a00 */
        /* <DEDUP_REMOVED lines=8> */
[----:B0-----:R-:W4:Y:S01]  /*24800*/  LDL.LU R24, [R1+0xf0] ;  /* 0x0000f00001187983 */ /* 0x001f220000300800 */
[----:B------:R-:W4:Y:S02]  /*24810*/  LDL.LU R25, [R1+0xf4] ;  /* 0x0000f40001197983 */ /* 0x000f240000300800 */
[----:B-1----:R-:W4:Y:S02]  /*24820*/  LDL.LU R26, [R1+0xf8] ;  /* 0x0000f800011a7983 */ /* 0x002f240000300800 */
[----:B------:R-:W4:Y:S01]  /*24830*/  LDL.LU R27, [R1+0xfc] ;  /* 0x0000fc00011b7983 */ /* 0x000f220000300800 */
[----:B--2---:R-:W-:Y:S11]  /*24840*/  HMMA.16816.F32.BF16 R16, R12, R6, R16 ;  /* 0x000000060c10723c */ /* 0x004ff60000041810 */
[----:B------:R-:W-:Y:S11]  /*24850*/  @!UPT UIADD3 URZ, URZ, URZ, URZ ;  /* 0x0000003f3f3ff290 */ /* 0x000ff6000fffe03f */
[----:B------:R-:W-:Y:S01]  /*24860*/  @!UPT UIADD3 URZ, URZ, URZ, URZ ;  /* 0x0000003f3f3ff290 */ /* 0x000fe2000fffe03f */
[----:B------:R-:W-:Y:S01]  /*24870*/  STL.64 [R1+0x330], R16 ;  /* 0x0003301001007387 */ /* 0x000fe20000100a00 */
[----:B------:R-:W-:Y:S02]  /*24880*/  STL.64 [R1+0x338], R18 ;  /* 0x0003381201007387 */ /* 0x000fe40000100a00 */
[----:B------:R-:W0:Y:S04]  /*24890*/  LDSM.16.MT88.4 R16, [R29+0x4100] ;  /* 0x004100001d10783b */ /* 0x000e280000004200 */
[----:B0-----:R-:W-:Y:S02]  /*248a0*/  IMAD.MOV.U32 R0, RZ, RZ, R16 ;  /* 0x000000ffff007224 */ /* 0x001fe400078e0010 */
[----:B------:R-:W-:Y:S02]  /*248b0*/  IMAD.MOV.U32 R3, RZ, RZ, R17 ;  /* 0x000000ffff037224 */ /* 0x000fe400078e0011 */
[----:B------:R-:W-:-:S02]  /*248c0*/  IMAD.MOV.U32 R5, RZ, RZ, R18 ;  /* 0x000000ffff057224 */ /* 0x000fc400078e0012 */
[----:B------:R-:W-:Y:S02]  /*248d0*/  IMAD.MOV.U32 R4, RZ, RZ, R19 ;  /* 0x000000ffff047224 */ /* 0x000fe400078e0013 */
[----:B------:R-:W0:Y:S04]  /*248e0*/  LDSM.16.MT88.4 R16, [R29+0x4180] ;  /* 0x004180001d10783b */ /* 0x000e280000004200 */
[----:B------:R-:W-:Y:S01]  /*248f0*/  STL [R1+0x224c], R4 ;  /* 0x00224c0401007387 */ /* 0x000fe20000100800 */
[----:B------:R-:W-:Y:S02]  /*24900*/  STL [R1+0x2248], R5 ;  /* 0x0022480501007387 */ /* 0x000fe40000100800 */
[----:B------:R-:W-:Y:S02]  /*24910*/  STL [R1+0x2244], R3 ;  /* 0x0022440301007387 */ /* 0x000fe40000100800 */
[----:B------:R-:W-:Y:S01]  /*24920*/  STL [R1+0x2240], R0 ;  /* 0x0022400001007387 */ /* 0x000fe20000100800 */
[----:B0-----:R-:W-:Y:S01]  /*24930*/  STL.64 [R1+0x40], R16 ;  /* 0x0000401001007387 */ /* 0x001fe20000100a00 */
[----:B------:R0:W-:Y:S03]  /*24940*/  STL.64 [R1+0x48], R18 ;  /* 0x0000481201007387 */ /* 0x0001e60000100a00 */
[----:B0-----:R-:W2:Y:S01]  /*24950*/  LDL.LU.64 R18, [R1+0x2278] ;  /* 0x0022780001127983 */ /* 0x001ea20000300a00 */
[----:B------:R-:W2:Y:S02]  /*24960*/  LDL.LU.64 R16, [R1+0x2270] ;  /* 0x0022700001107983 */ /* 0x000ea40000300a00 */
[----:B--2---:R-:W-:Y:S01]  /*24970*/  HMMA.16816.F32.BF16 R12, R12, R10, R16 ;  /* 0x0000000a0c0c723c */ /* 0x004fe20000041810 */
[----:B------:R-:W4:Y:S01]  /*24980*/  LDL.LU.64 R18, [R1+0x2268] ;  /* 0x0022680001127983 */ /* 0x000f220000300a00 */
[----:B------:R-:W4:Y:S11]  /*24990*/  LDL.LU.64 R16, [R1+0x2260] ;  /* 0x0022600001107983 */ /* 0x000f360000300a00 */
[----:B------:R-:W-:Y:S10]  /*249a0*/  @!UPT UIADD3 URZ, URZ, URZ, URZ ;  /* 0x0000003f3f3ff290 */ /* 0x000ff4000fffe03f */
        /* <DEDUP_REMOVED lines=8> */
[----:B------:R0:W-:Y:S01]  /*24a30*/  STL [R1+0x2258], R5 ;  /* 0x0022580501007387 */ /* 0x0001e20000100800 */
[----:B------:R1:W-:Y:S02]  /*24a40*/  STL [R1+0x2254], R3 ;  /* 0x0022540301007387 */ /* 0x0003e40000100800 */
[----:B------:R2:W-:Y:S02]  /*24a50*/  STL [R1+0x2250], R0 ;  /* 0x0022500001007387 */ /* 0x0005e40000100800 */
[----:B0-----:R-:W-:-:S02]  /*24a60*/  IMAD.MOV.U32 R5, RZ, RZ, R12 ;  /* 0x000000ffff057224 */ /* 0x001fc400078e000c */
[----:B-1----:R-:W-:Y:S02]  /*24a70*/  IMAD.MOV.U32 R3, RZ, RZ, R13 ;  /* 0x000000ffff037224 */ /* 0x002fe400078e000d */
[----:B--2---:R-:W-:Y:S01]  /*24a80*/  IMAD.MOV.U32 R0, RZ, RZ, R14 ;  /* 0x000000ffff007224 */ /* 0x004fe200078e000e */
[C---:B----4-:R-:W-:Y:S11]  /*24a90*/  HMMA.16816.F32.BF16 R24, R16.reuse, R6, R24 ;  /* 0x000000061018723c */ /* 0x050ff60000041818 */
[----:B------:R-:W-:Y:S11]  /*24aa0*/  @!UPT UIADD3 URZ, URZ, URZ, URZ ;  /* 0x0000003f3f3ff290 */ /* 0x000ff6000fffe03f */
[----:B------:R-:W-:Y:S01]  /*24ab0*/  @!UPT UIADD3 URZ, URZ, URZ, URZ ;  /* 0x0000003f3f3ff290 */ /* 0x000fe2000fffe03f */
[----:B------:R-:W-:Y:S01]  /*24ac0*/  STL.64 [R1+0x320], R24 ;  /* 0x0003201801007387 */ /* 0x000fe20000100a00 */
[----:B------:R-:W-:Y:S02]  /*24ad0*/  STL.64 [R1+0x328], R26 ;  /* 0x0003281a01007387 */ /* 0x000fe40000100a00 */
[----:B------:R-:W-:Y:S02]  /*24ae0*/  STL [R1+0x2c], R15 ;  /* 0x00002c0f01007387 */ /* 0x000fe40000100800 */
[----:B------:R-:W0:Y:S04]  /*24af0*/  LDSM.16.MT88.4 R12, [R29+0x4300] ;  /* 0x004300001d0c783b */ /* 0x000e280000004200 */
[----:B0-----:R-:W-:Y:S01]  /*24b00*/  STL.64 [R1+0x2110], R14 ;  /* 0x0021100e01007387 */ /* 0x001fe20000100a00 */
[----:B------:R3:W-:Y:S02]  /*24b10*/  STL.64 [R1+0x2108], R12 ;  /* 0x0021080c01007387 */ /* 0x0007e40000100a00 */
[----:B---3--:R-:W-:Y:S01]  /*24b20*/  HMMA.16816.F32.BF16 R12, R16, R10, R20 ;  /* 0x0000000a100c723c */ /* 0x008fe20000041814 */
[----:B------:R-:W0:Y:S04]  /*24b30*/  LDSM.16.MT88.4 R16, [R29+0x4380] ;  /* 0x004380001d10783b */ /* 0x000e280000004200 */
[----:B------:R-:W1:Y:S11]  /*24b40*/  S2R R23, SR_TID.X ;  /* 0x0000000000177919 */ /* 0x000e760000002100 */
[----:B------:R-:W-:Y:S07]  /*24b50*/  @!UPT UIADD3 URZ, URZ, URZ, URZ ;  /* 0x0000003f3f3ff290 */ /* 0x000fee000fffe03f */
[----:B------:R-:W-:Y:S01]  /*24b60*/  STL.64 [R1+0x120], R12 ;  /* 0x0001200c01007387 */ /* 0x000fe20000100a00 */
[----:B------:R-:W-:Y:S02]  /*24b70*/  STL.64 [R1+0x128], R14 ;  /* 0x0001280e01007387 */ /* 0x000fe40000100a00 */
[----:B------:R-:W2:Y:S01]  /*24b80*/  LDSM.16.MT88.4 R12, [R28+0x8000] ;  /* 0x008000001c0c783b */ /* 0x000ea20000004200 */
[----:B-1----:R-:W-:-:S03]  /*24b90*/  LOP3.LUT R8, R23, 0x7, RZ, 0xc0, !PT ;  /* 0x0000000717087812 */ /* 0x002fc600078ec0ff */
[----:B------:R-:W-:Y:S02]  /*24ba0*/  IMAD.SHL.U32 R9, R23, 0x2, RZ ;  /* 0x0000000217097824 */ /* 0x000fe400078e00ff */
[----:B------:R-:W-:-:S05]  /*24bb0*/  IMAD R8, R8, 0x90, RZ ;  /* 0x0000009008087824 */ /* 0x000fca00078e02ff */
[----:B------:R-:W-:-:S04]  /*24bc0*/  LOP3.LUT R8, R8, 0x30, R9, 0x78, !PT ;  /* 0x0000003008087812 */ /* 0x000fc800078e7809 */
[----:B------:R-:W-:Y:S01]  /*24bd0*/  LOP3.LUT R8, R8, 0x40, RZ, 0x3c, !PT ;  /* 0x0000004008087812 */ /* 0x000fe200078e3cff */
[----:B0-----:R-:W-:Y:S01]  /*24be0*/  STL [R1+0x20e0], R18 ;  /* 0x0020e01201007387 */ /* 0x001fe20000100800 */
[----:B------:R-:W-:Y:S02]  /*24bf0*/  STL [R1+0x20dc], R19 ;  /* 0x0020dc1301007387 */ /* 0x000fe40000100800 */
[----:B------:R-:W-:Y:S01]  /*24c00*/  STL [R1+0x20cc], R29 ;  /* 0x0020cc1d01007387 */ /* 0x000fe20000100800 */
[----:B------:R-:W0:Y:S04]  /*24c10*/  LDSM.16.M88.4 R20, [R8+0x10000] ;  /* 0x010000000814783b */ /* 0x000e280000000200 */
[----:B------:R-:W1:Y:S04]  /*24c20*/  LDSM.16.M88.4 R24, [R8+0x10400] ;  /* 0x010400000818783b */ /* 0x000e680000000200 */
[----:B--2---:R-:W-:Y:S01]  /*24c30*/  STL [R1+0x10], R12 ;  /* 0x0000100c01007387 */ /* 0x004fe20000100800 */
[----:B------:R-:W-:Y:S02]  /*24c40*/  STL.64 [R1+0x18], R14 ;  /* 0x0000180e01007387 */ /* 0x000fe40000100a00 */
[----:B------:R-:W-:-:S02]  /*24c50*/  IMAD.MOV.U32 R2, RZ, RZ, R13 ;  /* 0x000000ffff027224 */ /* 0x000fc400078e000d */
[----:B------:R-:W2:Y:S04]  /*24c60*/  LDSM.16.MT88.4 R12, [R28+0x8080] ;  /* 0x008080001c0c783b */ /* 0x000ea80000004200 */
[----:B------:R-:W-:Y:S04]  /*24c70*/  STL [R1+0x20d0], R2 ;  /* 0x0020d00201007387 */ /* 0x000fe80000100800 */
[----:B0-----:R-:W-:Y:S01]  /*24c80*/  STL [R1+0x1ebc], R22 ;  /* 0x001ebc1601007387 */ /* 0x001fe20000100800 */
[----:B------:R-:W-:Y:S02]  /*24c90*/  STL [R1+0x1eb8], R23 ;  /* 0x001eb81701007387 */ /* 0x000fe40000100800 */
[----:B------:R-:W-:Y:S02]  /*24ca0*/  STL.64 [R1+0x21f0], R20 ;  /* 0x0021f01401007387 */ /* 0x000fe40000100a00 */
[----:B-1----:R-:W-:Y:S01]  /*24cb0*/  STL [R1+0x1e74], R26 ;  /* 0x001e741a01007387 */ /* 0x002fe20000100800 */
[----:B------:R-:W-:Y:S01]  /*24cc0*/  STL [R1+0x1e70], R27 ;  /* 0x001e701b01007387 */ /* 0x000fe20000100800 */
[----:B------:R-:W-:Y:S02]  /*24cd0*/  STL.64 [R1+0x2148], R24 ;  /* 0x0021481801007387 */ /* 0x000fe40000100a00 */
[----:B------:R-:W-:Y:S02]  /*24ce0*/  STL.64 [R1+0x2210], R10 ;  /* 0x0022100a01007387 */ /* 0x000fe40000100a00 */
[----:B--2---:R-:W-:-:S02]  /*24cf0*/  IMAD.MOV.U32 R9, RZ, RZ, R14 ;  /* 0x000000ffff097224 */ /* 0x004fc400078e000e */
[----:B------:R-:W-:Y:S02]  /*24d00*/  IMAD.MOV.U32 R8, RZ, RZ, R15 ;  /* 0x000000ffff087224 */ /* 0x000fe400078e000f */
[----:B------:R-:W-:Y:S02]  /*24d10*/  IMAD.MOV.U32 R18, RZ, RZ, R12 ;  /* 0x000000ffff127224 */ /* 0x000fe400078e000c */
[----:B------:R-:W-:Y:S01]  /*24d20*/  IMAD.MOV.U32 R19, RZ, RZ, R13 ;  /* 0x000000ffff137224 */ /* 0x000fe200078e000d */
[----:B------:R-:W-:Y:S04]  /*24d30*/  STL.64 [R1+0x2208], R8 ;  /* 0x0022080801007387 */ /* 0x000fe80000100a00 */
[----:B------:R-:W-:Y:S02]  /*24d40*/  STL.64 [R1+0x20f0], R18 ;  /* 0x0020f01201007387 */ /* 0x000fe40000100a00 */
[----:B------:R0:W-:Y:S02]  /*24d50*/  STL.64 [R1+0x20e8], R16 ;  /* 0x0020e81001007387 */ /* 0x0001e40000100a00 */
[----:B------:R-:W-:-:S02]  /*24d60*/  IMAD.MOV.U32 R12, RZ, RZ, R5 ;  /* 0x000000ffff0c7224 */ /* 0x000fc400078e0005 */
[----:B------:R-:W-:Y:S02]  /*24d70*/  IMAD.MOV.U32 R13, RZ, RZ, R3 ;  /* 0x000000ffff0d7224 */ /* 0x000fe400078e0003 */
[----:B------:R-:W-:Y:S01]  /*24d80*/  IMAD.MOV.U32 R14, RZ, RZ, R0 ;  /* 0x000000ffff0e7224 */ /* 0x000fe200078e0000 */
[----:B0-----:R-:W2:Y:S01]  /*24d90*/  LDL.LU R16, [R1+0x270] ;  /* 0x0002700001107983 */ /* 0x001ea20000300800 */
[----:B------:R-:W2:Y:S02]  /*24da0*/  LDL.LU R17, [R1+0x274] ;  /* 0x0002740001117983 */ /* 0x000ea40000300800 */
[----:B------:R-:W3:Y:S02]  /*24db0*/  LDL.LU R18, [R1+0x278] ;  /* 0x0002780001127983 */ /* 0x000ee40000300800 */
[----:B------:R-:W3:Y:S01]  /*24dc0*/  LDL.LU R19, [R1+0x27c] ;  /* 0x00027c0001137983 */ /* 0x000ee20000300800 */
[----:B------:R-:W4:Y:S01]  /*24dd0*/  LDL.LU R5, [R1+0x2258] ;  /* 0x0022580001057983 */ /* 0x000f220000300800 */
[----:B------:R-:W2:Y:S02]  /*24de0*/  LDL.LU R3, [R1+0x2254] ;  /* 0x0022540001037983 */ /* 0x000ea40000300800 */
[----:B------:R-:W2:Y:S02]  /*24df0*/  LDL.LU R0, [R1+0x2250] ;  /* 0x0022500001007983 */ /* 0x000ea40000300800 */
[----:B------:R-:W2:Y:S02]  /*24e00*/  LDL.LU R15, [R1+0x2c] ;  /* 0x00002c00010f7983 */ /* 0x000ea40000300800 */
[----:B--2---:R0:W-:Y:S01]  /*24e10*/  STL.64 [R1+0x2140], R14 ;  /* 0x0021400e01007387 */ /* 0x0041e20000100a00 */
[----:B------:R1:W-:Y:S02]  /*24e20*/  STL.64 [R1+0x2138], R12 ;  /* 0x0021380c01007387 */ /* 0x0003e40000100a00 */
[----:B0-----:R-:W-:-:S02]  /*24e30*/  IMAD.MOV.U32 R14, RZ, RZ, R3 ;  /* 0x000000ffff0e7224 */ /* 0x001fc400078e0003 */
[----:B-1----:R-:W-:Y:S02]  /*24e40*/  IMAD.MOV.U32 R12, RZ, RZ, R4 ;  /* 0x000000ffff0c7224 */ /* 0x002fe400078e0004 */
[----:B------:R-:W-:Y:S01]  /*24e50*/  IMAD.MOV.U32 R15, RZ, RZ, R0 ;  /* 0x000000ffff0f7224 */ /* 0x000fe200078e0000 */
[----:B------:R-:W2:Y:S01]  /*24e60*/  LDL.LU R4, [R1+0x224c] ;  /* 0x00224c0001047983 */ /* 0x000ea20000300800 */
[----:B----4-:R-:W-:Y:S02]  /*24e70*/  IMAD.MOV.U32 R13, RZ, RZ, R5 ;  /* 0x000000ffff0d7224 */ /* 0x010fe400078e0005 */
[----:B------:R-:W4:Y:S02]  /*24e80*/  LDL.LU R5, [R1+0x2248] ;  /* 0x0022480001057983 */ /* 0x000f240000300800 */
[----:B------:R-:W2:Y:S01]  /*24e90*/  LDL.LU R3, [R1+0x2244] ;  /* 0x0022440001037983 */ /* 0x000ea20000300800 */
        /* <DEDUP_REMOVED lines=12> */
[----:B------:R-:W2:Y:S02]  /*24f60*/  LDL.LU R27, [R1+0x22c] ;  /* 0x00022c00011b7983 */ /* 0x000ea40000300800 */
[----:B--2---:R-:W-:Y:S01]  /*24f70*/  STL.64 [R1+0x2178], R26 ;  /* 0x0021781a01007387 */ /* 0x004fe20000100a00 */
[----:B------:R0:W-:Y:S02]  /*24f80*/  STL.64 [R1+0x2170], R24 ;  /* 0x0021701801007387 */ /* 0x0001e40000100a00 */
[----:B------:R-:W2:Y:S02]  /*24f90*/  LDL.LU R12, [R1+0x40] ;  /* 0x00004000010c7983 */ /* 0x000ea40000300800 */
[----:B------:R-:W2:Y:S01]  /*24fa0*/  LDL.LU R13, [R1+0x44] ;  /* 0x00004400010d7983 */ /* 0x000ea20000300800 */
[----:B------:R-:W2:Y:S01]  /*24fb0*/  LDL.LU R14, [R1+0x48] ;  /* 0x00004800010e7983 */ /* 0x000ea20000300800 */
[----:B------:R-:W2:Y:S03]  /*24fc0*/  LDL.LU R15, [R1+0x4c] ;  /* 0x00004c00010f7983 */ /* 0x000ea60000300800 */
[----:B--2---:R4:W-:Y:S01]  /*24fd0*/  STL.64 [R1+0x2198], R14 ;  /* 0x0021980e01007387 */ /* 0x0049e20000100a00 */
[----:B------:R1:W-:Y:S02]  /*24fe0*/  STL.64 [R1+0x2190], R12 ;  /* 0x0021900c01007387 */ /* 0x0003e40000100a00 */
[----:B0-----:R-:W2:Y:S02]  /*24ff0*/  LDL.LU R24, [R1+0x1d0] ;  /* 0x0001d00001187983 */ /* 0x001ea40000300800 */
[----:B------:R-:W2:Y:S01]  /*25000*/  LDL.LU R25, [R1+0x1d4] ;  /* 0x0001d40001197983 */ /* 0x000ea20000300800 */
[----:B------:R-:W2:Y:S01]  /*25010*/  LDL.LU R26, [R1+0x1d8] ;  /* 0x0001d800011a7983 */ /* 0x000ea20000300800 */
[----:B------:R-:W2:Y:S02]  /*25020*/  LDL.LU R27, [R1+0x1dc] ;  /* 0x0001dc00011b7983 */ /* 0x000ea40000300800 */
[----:B----4-:R-:W-:-:S02]  /*25030*/  IMAD.MOV.U32 R14, RZ, RZ, R5 ;  /* 0x000000ffff0e7224 */ /* 0x010fc400078e0005 */
[----:B-1----:R-:W-:Y:S02]  /*25040*/  IMAD.MOV.U32 R12, RZ, RZ, R0 ;  /* 0x000000ffff0c7224 */ /* 0x002fe400078e0000 */
[----:B------:R-:W-:Y:S01]  /*25050*/  IMAD.MOV.U32 R15, RZ, RZ, R4 ;  /* 0x000000ffff0f7224 */ /* 0x000fe200078e0004 */
[----:B------:R-:W4:Y:S01]  /*25060*/  LDL.LU R0, [R1+0x223c] ;  /* 0x00223c0001007983 */ /* 0x000f220000300800 */
[----:B------:R-:W-:Y:S02]  /*25070*/  IMAD.MOV.U32 R13, RZ, RZ, R3 ;  /* 0x000000ffff0d7224 */ /* 0x000fe400078e0003 */
[----:B------:R-:W3:Y:S02]  /*25080*/  LDL.LU R3, [R1+0x2238] ;  /* 0x0022380001037983 */ /* 0x000ee40000300800 */
[----:B------:R-:W3:Y:S01]  /*25090*/  LDL.LU R5, [R1+0x2234] ;  /* 0x0022340001057983 */ /* 0x000ee20000300800 */
        /* <DEDUP_REMOVED lines=8> */
[----:B------:R-:W2:Y:S02]  /*25120*/  LDL.LU R27, [R1+0x20c] ;  /* 0x00020c00011b7983 */ /* 0x000ea40000300800 */
[----:B---3--:R-:W-:-:S02]  /*25130*/  IMAD.MOV.U32 R12, RZ, RZ, R4 ;  /* 0x000000ffff0c7224 */ /* 0x008fc400078e0004 */
[----:B------:R-:W-:Y:S02]  /*25140*/  IMAD.MOV.U32 R14, RZ, RZ, R3 ;  /* 0x000000ffff0e7224 */ /* 0x000fe400078e0003 */
[----:B----4-:R-:W-:Y:S01]  /*25150*/  IMAD.MOV.U32 R15, RZ, RZ, R0 ;  /* 0x000000ffff0f7224 */ /* 0x010fe200078e0000 */
[----:B------:R-:W3:Y:S01]  /*25160*/  LDL.LU R4, [R1+0x222c] ;  /* 0x00222c0001047983 */ /* 0x000ee20000300800 */
[----:B------:R-:W-:Y:S02]  /*25170*/  IMAD.MOV.U32 R13, RZ, RZ, R5 ;  /* 0x000000ffff0d7224 */ /* 0x000fe400078e0005 */
[----:B------:R-:W4:Y:S02]  /*25180*/  LDL.LU R5, [R1+0x2228] ;  /* 0x0022280001057983 */ /* 0x000f240000300800 */
        /* <DEDUP_REMOVED lines=11> */
[----:B------:R-:W-:Y:S01]  /*25240*/  IMAD.MOV.U32 R21, RZ, RZ, R3 ;  /* 0x000000ffff157224 */ /* 0x000fe200078e0003 */
[----:B--2---:R-:W-:Y:S01]  /*25250*/  STL.64 [R1+0x21b8], R26 ;  /* 0x0021b81a01007387 */ /* 0x004fe20000100a00 */
[----:B------:R0:W-:Y:S03]  /*25260*/  STL.64 [R1+0x21b0], R24 ;  /* 0x0021b01801007387 */ /* 0x0001e60000100a00 */
[----:B0-----:R-:W2:Y:S01]  /*25270*/  LDL.LU R24, [R1+0x1c0] ;  /* 0x0001c00001187983 */ /* 0x001ea20000300800 */
[----:B------:R-:W2:Y:S02]  /*25280*/  LDL.LU R25, [R1+0x1c4] ;  /* 0x0001c40001197983 */ /* 0x000ea40000300800 */
[----:B------:R-:W3:Y:S02]  /*25290*/  LDL.LU R26, [R1+0x1c8] ;  /* 0x0001c800011a7983 */ /* 0x000ee40000300800 */
[----:B------:R-:W3:Y:S01]  /*252a0*/  LDL.LU R27, [R1+0x1cc] ;  /* 0x0001cc00011b7983 */ /* 0x000ee20000300800 */
[----:B------:R-:W2:Y:S01]  /*252b0*/  LDL.LU R0, [R1+0x221c] ;  /* 0x00221c0001007983 */ /* 0x000ea20000300800 */
        /* <DEDUP_REMOVED lines=9> */
[----:B---3--:R-:W-:Y:S01]  /*25350*/  STL.64 [R1+0x21d8], R26 ;  /* 0x0021d81a01007387 */ /* 0x008fe20000100a00 */
[----:B--2---:R0:W-:Y:S03]  /*25360*/  STL.64 [R1+0x21d0], R24 ;  /* 0x0021d01801007387 */ /* 0x0041e60000100a00 */
[----:B0-----:R-:W2:Y:S01]  /*25370*/  LDL.LU R24, [R1+0x190] ;  /* 0x0001900001187983 */ /* 0x001ea20000300800 */
[----:B------:R-:W2:Y:S02]  /*25380*/  LDL.LU R25, [R1+0x194] ;  /* 0x0001940001197983 */ /* 0x000ea40000300800 */
[----:B------:R-:W3:Y:S02]  /*25390*/  LDL.LU R26, [R1+0x198] ;  /* 0x00019800011a7983 */ /* 0x000ee40000300800 */
[----:B------:R-:W3:Y:S02]  /*253a0*/  LDL.LU R27, [R1+0x19c] ;  /* 0x00019c00011b7983 */ /* 0x000ee40000300800 */
[----:B---3--:R-:W-:Y:S01]  /*253b0*/  STL.64 [R1+0x21e8], R26 ;  /* 0x0021e81a01007387 */ /* 0x008fe20000100a00 */
[----:B--2---:R0:W-:Y:S03]  /*253c0*/  STL.64 [R1+0x21e0], R24 ;  /* 0x0021e01801007387 */ /* 0x0041e60000100a00 */
[----:B0-----:R-:W2:Y:S01]  /*253d0*/  LDL.LU R24, [R1+0x170] ;  /* 0x0001700001187983 */ /* 0x001ea20000300800 */
[----:B------:R-:W2:Y:S02]  /*253e0*/  LDL.LU R25, [R1+0x174] ;  /* 0x0001740001197983 */ /* 0x000ea40000300800 */
[----:B------:R-:W2:Y:S02]  /*253f0*/  LDL.LU R26, [R1+0x178] ;  /* 0x00017800011a7983 */ /* 0x000ea40000300800 */
[----:B------:R-:W2:Y:S01]  /*25400*/  LDL.LU R27, [R1+0x17c] ;  /* 0x00017c00011b7983 */ /* 0x000ea20000300800 */
[----:B------:R-:W-:Y:S01]  /*25410*/  STL.64 [R1+0x2100], R18 ;  /* 0x0021001201007387 */ /* 0x000fe20000100a00 */
[----:B------:R0:W-:Y:S03]  /*25420*/  STL.64 [R1+0x20f8], R16 ;  /* 0x0020f81001007387 */ /* 0x0001e60000100a00 */
[----:B0-----:R-:W3:Y:S01]  /*25430*/  LDL.LU R16, [R1+0x280] ;  /* 0x0002800001107983 */ /* 0x001ee20000300800 */
[----:B------:R-:W3:Y:S02]  /*25440*/  LDL.LU R17, [R1+0x284] ;  /* 0x0002840001117983 */ /* 0x000ee40000300800 */
[----:B------:R-:W2:Y:S02]  /*25450*/  LDL.LU R18, [R1+0x288] ;  /* 0x0002880001127983 */ /* 0x000ea40000300800 */
[----:B------:R-:W2:Y:S02]  /*25460*/  LDL.LU R19, [R1+0x28c] ;  /* 0x00028c0001137983 */ /* 0x000ea40000300800 */
[----:B----4-:R-:W-:-:S02]  /*25470*/  IMAD.MOV.U32 R22, RZ, RZ, R5 ;  /* 0x000000ffff167224 */ /* 0x010fc400078e0005 */
[----:B------:R-:W-:-:S07]  /*25480*/  IMAD.MOV.U32 R23, RZ, RZ, R4 ;  /* 0x000000ffff177224 */ /* 0x000fce00078e0004 */
[C---:B------:R-:W-:Y:S01]  /*25490*/  HMMA.16816.F32.BF16 R8, R20.reuse, R6, R8 ;  /* 0x000000061408723c */ /* 0x040fe20000041808 */
[----:B--2---:R-:W-:Y:S01]  /*254a0*/  STL.64 [R1+0x2120], R18 ;  /* 0x0021201201007387 */ /* 0x004fe20000100a00 */
[----:B---3--:R0:W-:Y:S03]  /*254b0*/  STL.64 [R1+0x2118], R16 ;  /* 0x0021181001007387 */ /* 0x0081e60000100a00 */
        /* <DEDUP_REMOVED lines=9> */
[----:B------:R-:W2:Y:S02]  /*25550*/  LDL.LU R19, [R1+0x26c] ;  /* 0x00026c0001137983 */ /* 0x000ea40000300800 */
[----:B------:R-:W-:Y:S01]  /*25560*/  STL.64 [R1+0x310], R8 ;  /* 0x0003100801007387 */ /* 0x000fe20000100a00 */
[----:B------:R0:W-:Y:S03]  /*25570*/  STL.64 [R1+0x318], R10 ;  /* 0x0003180a01007387 */ /* 0x0001e60000100a00 */
[----:B0-----:R-:W3:Y:S01]  /*25580*/  LDL.LU.64 R10, [R1+0x2210] ;  /* 0x00221000010a7983 */ /* 0x001ee20000300a00 */
[----:B------:R-:W4:Y:S01]  /*25590*/  LDL.LU.64 R8, [R1+0x2208] ;  /* 0x0022080001087983 */ /* 0x000f220000300a00 */
[----:B---3--:R-:W-:Y:S02]  /*255a0*/  HMMA.16816.F32.BF16 R20, R20, R10, R12 ;  /* 0x0000000a1414723c */ /* 0x008fe4000004180c */
[----:B------:R-:W3:Y:S01]  /*255b0*/  LDL.LU.64 R14, [R1+0x2200] ;  /* 0x00220000010e7983 */ /* 0x000ee20000300a00 */
[----:B------:R-:W3:Y:S11]  /*255c0*/  LDL.LU.64 R12, [R1+0x21f8] ;  /* 0x0021f800010c7983 */ /* 0x000ef60000300a00 */
[----:B------:R-:W-:Y:S09]  /*255d0*/  @!UPT UIADD3 URZ, URZ, URZ, URZ ;  /* 0x0000003f3f3ff290 */ /* 0x000ff2000fffe03f */
[----:B------:R0:W-:Y:S01]  /*255e0*/  STL.64 [R1+0x110], R20 ;  /* 0x0001101401007387 */ /* 0x0001e20000100a00 */
[----:B------:R-:W-:Y:S03]  /*255f0*/  STL.64 [R1+0x118], R22 ;  /* 0x0001181601007387 */ /* 0x000fe60000100a00 */
[----:B0-----:R-:W2:Y:S01]  /*25600*/  LDL.LU.64 R20, [R1+0x21f0] ;  /* 0x0021f00001147983 */ /* 0x001ea20000300a00 */
[----:B---3--:R-:W-:Y:S11]  /*25610*/  HMMA.16816.F32.BF16 R24, R12, R6, R24 ;  /* 0x000000060c18723c */ /* 0x008ff60000041818 */
        /* <DEDUP_REMOVED lines=8> */
[----:B------:R-:W-:Y:S01]  /*256a0*/  IMAD.MOV.U32 R29, RZ, RZ, R25 ;  /* 0x000000ffff1d7224 */ /* 0x000fe200078e0019 */
[----:B------:R-:W3:Y:S01]  /*256b0*/  LDL.LU.64 R26, [R1+0x21e8] ;  /* 0x0021e800011a7983 */ /* 0x000ee20000300a00 */
[----:B------:R-:W3:Y:S02]  /*256c0*/  LDL.LU.64 R24, [R1+0x21e0] ;  /* 0x0021e00001187983 */ /* 0x000ee40000300a00 */
[----:B---3--:R-:W-:Y:S01]  /*256d0*/  HMMA.16816.F32.BF16 R12, R12, R10, R24 ;  /* 0x0000000a0c0c723c */ /* 0x008fe20000041818 */
[----:B------:R-:W3:Y:S01]  /*256e0*/  LDL.LU.64 R26, [R1+0x21d8] ;  /* 0x0021d800011a7983 */ /* 0x000ee20000300a00 */
[----:B------:R-:W3:Y:S11]  /*256f0*/  LDL.LU.64 R24, [R1+0x21d0] ;  /* 0x0021d00001187983 */ /* 0x000ef60000300a00 */
[----:B------:R-:W-:Y:S10]  /*25700*/  @!UPT UIADD3 URZ, URZ, URZ, URZ ;  /* 0x0000003f3f3ff290 */ /* 0x000ff4000fffe03f */
[----:B------:R-:W-:Y:S01]  /*25710*/  STL.64 [R1+0xb0], R12 ;  /* 0x0000b00c01007387 */ /* 0x000fe20000100a00 */
[----:B------:R-:W-:Y:S02]  /*25720*/  STL.64 [R1+0xb8], R14 ;  /* 0x0000b80e01007387 */ /* 0x000fe40000100a00 */
[----:B------:R-:W0:Y:S02]  /*25730*/  LDSM.16.MT88.4 R12, [R28+0x8180] ;  /* 0x008180001c0c783b */ /* 0x000e240000004200 */
[----:B0-----:R-:W-:Y:S02]  /*25740*/  STL.64 [R1+0x70], R12 ;  /* 0x0000700c01007387 */ /* 0x001fe40000100a00 */
[----:B------:R0:W-:Y:S02]  /*25750*/  STL.64 [R1+0x78], R14 ;  /* 0x0000780e01007387 */ /* 0x0001e40000100a00 */
[----:B0-----:R-:W3:Y:S01]  /*25760*/  LDL.LU.64 R14, [R1+0x21c8] ;  /* 0x0021c800010e7983 */ /* 0x001ee20000300a00 */
        /* <DEDUP_REMOVED lines=12> */
[----:B------:R-:W-:Y:S01]  /*25830*/  STL.64 [R1+0xe0], R12 ;  /* 0x0000e00c01007387 */ /* 0x000fe20000100a00 */
[----:B------:R0:W-:Y:S03]  /*25840*/  STL.64 [R1+0xe8], R14 ;  /* 0x0000e80e01007387 */ /* 0x0001e60000100a00 */
        /* <DEDUP_REMOVED lines=25> */
[----:B------:R-:W3:Y:S11]  /*259e0*/  LDL.LU.64 R24, [R1+0x2148] ;  /* 0x0021480001187983 */ /* 0x000ef60000300a00 */
[----:B------:R-:W-:Y:S11]  /*259f0*/  @!UPT UIADD3 URZ, URZ, URZ, URZ ;  /* 0x0000003f3f3ff290 */ /* 0x000ff6000fffe03f */
[----:B------:R-:W-:Y:S01]  /*25a00*/  STL.64 [R1+0x90], R12 ;  /* 0x0000900c01007387 */ /* 0x000fe20000100a00 */
[----:B------:R-:W-:Y:S02]  /*25a10*/  STL.64 [R1+0x98], R14 ;  /* 0x0000980e01007387 */ /* 0x000fe40000100a00 */
[----:B------:R-:W0:Y:S04]  /*25a20*/  LDSM.16.MT88.4 R12, [R28+0x8200] ;  /* 0x008200001c0c783b */ /* 0x000e280000004200 */
[----:B0-----:R-:W-:Y:S02]  /*25a30*/  IMAD.MOV.U32 R27, RZ, RZ, R14 ;  /* 0x000000ffff1b7224 */ /* 0x001fe400078e000e */
[----:B------:R-:W-:Y:S02]  /*25a40*/  IMAD.MOV.U32 R26, RZ, RZ, R15 ;  /* 0x000000ffff1a7224 */ /* 0x000fe400078e000f */
[----:B------:R-:W-:-:S02]  /*25a50*/  IMAD.MOV.U32 R4, RZ, RZ, R12 ;  /* 0x000000ffff047224 */ /* 0x000fc400078e000c */
[----:B------:R-:W-:Y:S01]  /*25a60*/  IMAD.MOV.U32 R5, RZ, RZ, R13 ;  /* 0x000000ffff057224 */ /* 0x000fe200078e000d */
[----:B------:R-:W2:Y:S01]  /*25a70*/  LDL.LU.64 R14, [R1+0x2140] ;  /* 0x00214000010e7983 */ /* 0x000ea20000300a00 */
[----:B------:R-:W2:Y:S02]  /*25a80*/  LDL.LU.64 R12, [R1+0x2138] ;  /* 0x00213800010c7983 */ /* 0x000ea40000300a00 */
[----:B------:R-:W-:Y:S01]  /*25a90*/  STL.64 [R1+0x20c0], R26 ;  /* 0x0020c01a01007387 */ /* 0x000fe20000100a00 */
[----:B---3--:R0:W-:Y:S04]  /*25aa0*/  STL.64 [R1+0x20b8], R24 ;  /* 0x0020b81801007387 */ /* 0x0081e80000100a00 */
[----:B0-----:R-:W3:Y:S01]  /*25ab0*/  LDL.LU R24, [R1+0x2b0] ;  /* 0x0002b00001187983 */ /* 0x001ee20000300800 */
[----:B------:R-:W3:Y:S01]  /*25ac0*/  LDL.LU R25, [R1+0x2b4] ;  /* 0x0002b40001197983 */ /* 0x000ee20000300800 */
        /* <DEDUP_REMOVED lines=24> */
[----:B------:R-:W3:Y:S11]  /*25c50*/  LDL.LU.64 R16, [R1+0x20e8] ;  /* 0x0020e80001107983 */ /* 0x000ef60000300a00 */
[----:B------:R-:W-:Y:S10]  /*25c60*/  @!UPT UIADD3 URZ, URZ, URZ, URZ ;  /* 0x0000003f3f3ff290 */ /* 0x000ff4000fffe03f */
[----:B------:R2:W-:Y:S01]  /*25c70*/  STL.64 [R1+0x1b0], R12 ;  /* 0x0001b00c01007387 */ /* 0x0005e20000100a00 */
[----:B------:R-:W-:Y:S02]  /*25c80*/  IMAD.MOV.U32 R26, RZ, RZ, R3 ;  /* 0x000000ffff1a7224 */ /* 0x000fe400078e0003 */
[----:B------:R-:W-:Y:S02]  /*25c90*/  IMAD.MOV.U32 R27, RZ, RZ, R0 ;  /* 0x000000ffff1b7224 */ /* 0x000fe400078e0000 */
[----:B------:R-:W-:Y:S02]  /*25ca0*/  IMAD.MOV.U32 R3, RZ, RZ, R14 ;  /* 0x000000ffff037224 */ /* 0x000fe400078e000e */
[----:B------:R-:W-:Y:S02]  /*25cb0*/  IMAD.MOV.U32 R0, RZ, RZ, R15 ;  /* 0x000000ffff007224 */ /* 0x000fe400078e000f */
[----:B----4-:R-:W-:Y:S02]  /*25cc0*/  IMAD.MOV.U32 R14, RZ, RZ, R9 ;  /* 0x000000ffff0e7224 */ /* 0x010fe400078e0009 */
[----:B------:R-:W-:-:S02]  /*25cd0*/  IMAD.MOV.U32 R15, RZ, RZ, R8 ;  /* 0x000000ffff0f7224 */ /* 0x000fc400078e0008 */
[----:B--2---:R-:W-:Y:S02]  /*25ce0*/  IMAD.MOV.U32 R12, RZ, RZ, R18 ;  /* 0x000000ffff0c7224 */ /* 0x004fe400078e0012 */
[----:B------:R-:W-:Y:S01]  /*25cf0*/  IMAD.MOV.U32 R13, RZ, RZ, R19 ;  /* 0x000000ffff0d7224 */ /* 0x000fe200078e0013 */
[----:B------:R-:W3:Y:S01]  /*25d00*/  LDL.LU R18, [R1+0x20e0] ;  /* 0x0020e00001127983 */ /* 0x000ee20000300800 */
[----:B------:R-:W3:Y:S02]  /*25d10*/  LDL.LU R19, [R1+0x20dc] ;  /* 0x0020dc0001137983 */ /* 0x000ee40000300800 */
[----:B------:R-:W2:Y:S02]  /*25d20*/  LDL.LU R9, [R1+0x20d8] ;  /* 0x0020d80001097983 */ /* 0x000ea40000300800 */
[----:B------:R-:W2:Y:S01]  /*25d30*/  LDL.LU R8, [R1+0x20d4] ;  /* 0x0020d40001087983 */ /* 0x000ea20000300800 */
[----:B------:R-:W-:Y:S01]  /*25d40*/  STL.64 [R1+0x20b0], R14 ;  /* 0x0020b00e01007387 */ /* 0x000fe20000100a00 */
[----:B------:R0:W-:Y:S03]  /*25d50*/  STL.64 [R1+0x20a8], R12 ;  /* 0x0020a80c01007387 */ /* 0x0001e60000100a00 */
[----:B0-----:R-:W4:Y:S01]  /*25d60*/  LDL.LU R12, [R1+0x2a0] ;  /* 0x0002a000010c7983 */ /* 0x001f220000300800 */
[----:B------:R-:W4:Y:S02]  /*25d70*/  LDL.LU R13, [R1+0x2a4] ;  /* 0x0002a400010d7983 */ /* 0x000f240000300800 */
[----:B------:R-:W4:Y:S02]  /*25d80*/  LDL.LU R14, [R1+0x2a8] ;  /* 0x0002a800010e7983 */ /* 0x000f240000300800 */
[----:B------:R-:W4:Y:S01]  /*25d90*/  LDL.LU R15, [R1+0x2ac] ;  /* 0x0002ac00010f7983 */ /* 0x000f220000300800 */
[----:B------:R-:W-:Y:S01]  /*25da0*/  STL [R1+0x2014], R0 ;  /* 0x0020140001007387 */ /* 0x000fe20000100800 */
[----:B------:R-:W-:Y:S01]  /*25db0*/  STL [R1+0x2010], R3 ;  /* 0x0020100301007387 */ /* 0x000fe20000100800 */
[C---:B---3--:R-:W-:Y:S11]  /*25dc0*/  HMMA.16816.F32.BF16 R24, R16.reuse, R6, R24 ;  /* 0x000000061018723c */ /* 0x048ff60000041818 */
[----:B------:R-:W-:Y:S11]  /*25dd0*/  @!UPT UIADD3 URZ, URZ, URZ, URZ ;  /* 0x0000003f3f3ff290 */ /* 0x000ff6000fffe03f */
[----:B------:R-:W-:Y:S01]  /*25de0*/  @!UPT UIADD3 URZ, URZ, URZ, URZ ;  /* 0x0000003f3f3ff290 */ /* 0x000fe2000fffe03f */
[----:B------:R0:W-:Y:S01]  /*25df0*/  STL.64 [R1+0x1d0], R24 ;  /* 0x0001d01801007387 */ /* 0x0001e20000100a00 */
[----:B------:R1:W-:Y:S03]  /*25e00*/  STL.64 [R1+0x1d8], R26 ;  /* 0x0001d81a01007387 */ /* 0x0003e60000100a00 */
[----:B0-----:R-:W3:Y:S01]  /*25e10*/  LDL.LU R24, [R1+0x290] ;  /* 0x0002900001187983 */ /* 0x001ee20000300800 */
[----:B------:R-:W3:Y:S02]  /*25e20*/  LDL.LU R25, [R1+0x294] ;  /* 0x0002940001197983 */ /* 0x000ee40000300800 */
[----:B-1----:R-:W3:Y:S02]  /*25e30*/  LDL.LU R26, [R1+0x298] ;  /* 0x00029800011a7983 */ /* 0x002ee40000300800 */
[----:B------:R-:W3:Y:S01]  /*25e40*/  LDL.LU R27, [R1+0x29c] ;  /* 0x00029c00011b7983 */ /* 0x000ee20000300800 */
[----:B------:R4:W-:Y:S02]  /*25e50*/  STL.64 [R1+0x2080], R4 ;  /* 0x0020800401007387 */ /* 0x0009e40000100a00 */
[----:B----4-:R-:W-:Y:S02]  /*25e60*/  HMMA.16816.F32.BF16 R4, R16, R10, R12 ;  /* 0x0000000a1004723c */ /* 0x010fe4000004180c */
[----:B------:R-:W4:Y:S05]  /*25e70*/  LDL.LU R12, [R1+0x240] ;  /* 0x00024000010c7983 */ /* 0x000f2a0000300800 */
[----:B------:R-:W-:-:S02]  /*25e80*/  IMAD.MOV.U32 R18, RZ, RZ, R23 ;  /* 0x000000ffff127224 */ /* 0x000fc400078e0017 */
[----:B------:R-:W-:Y:S02]  /*25e90*/  IMAD.MOV.U32 R19, RZ, RZ, R22 ;  /* 0x000000ffff137224 */ /* 0x000fe400078e0016 */
[----:B------:R-:W-:Y:S02]  /*25ea0*/  IMAD.MOV.U32 R16, RZ, RZ, R2 ;  /* 0x000000ffff107224 */ /* 0x000fe400078e0002 */
[----:B------:R-:W-:-:S10]  /*25eb0*/  IMAD.MOV.U32 R17, RZ, RZ, R29 ;  /* 0x000000ffff117224 */ /* 0x000fd400078e001d */
[----:B------:R-:W-:Y:S01]  /*25ec0*/  STL.64 [R1+0x280], R4 ;  /* 0x0002800401007387 */ /* 0x000fe20000100a00 */
[----:B------:R-:W-:Y:S02]  /*25ed0*/  STL.64 [R1+0x288], R6 ;  /* 0x0002880601007387 */ /* 0x000fe40000100a00 */
[----:B------:R-:W4:Y:S02]  /*25ee0*/  LDL.LU R13, [R1+0x244] ;  /* 0x00024400010d7983 */ /* 0x000f240000300800 */
[----:B------:R-:W4:Y:S01]  /*25ef0*/  LDL.LU R14, [R1+0x248] ;  /* 0x00024800010e7983 */ /* 0x000f220000300800 */
[----:B------:R-:W4:Y:S01]  /*25f00*/  LDL.LU R15, [R1+0x24c] ;  /* 0x00024c00010f7983 */ /* 0x000f220000300800 */
[----:B------:R-:W2:Y:S02]  /*25f10*/  LDL.LU R10, [R1+0x238] ;  /* 0x00023800010a7983 */ /* 0x000ea40000300800 */
[----:B------:R-:W2:Y:S02]  /*25f20*/  LDL.LU R11, [R1+0x23c] ;  /* 0x00023c00010b7983 */ /* 0x000ea40000300800 */
[----:B------:R-:W2:Y:S01]  /*25f30*/  LDL.LU R2, [R1+0x20d0] ;  /* 0x0020d00001027983 */ /* 0x000ea20000300800 */
[----:B------:R-:W2:Y:S01]  /*25f40*/  LDL.LU R29, [R1+0x20cc] ;  /* 0x0020cc00011d7983 */ /* 0x000ea20000300800 */
[----:B------:R-:W-:Y:S02]  /*25f50*/  STL.64 [R1+0x2090], R18 ;  /* 0x0020901201007387 */ /* 0x000fe40000100a00 */
[----:B------:R0:W-:Y:S02]  /*25f60*/  STL.64 [R1+0x2088], R16 ;  /* 0x0020881001007387 */ /* 0x0001e40000100a00 */
[----:B0-----:R-:W2:Y:S01]  /*25f70*/  LDL.LU R16, [R1+0x1f0] ;  /* 0x0001f00001107983 */ /* 0x001ea20000300800 */
[----:B------:R-:W2:Y:S02]  /*25f80*/  LDL.LU R17, [R1+0x1f4] ;  /* 0x0001f40001117983 */ /* 0x000ea40000300800 */
[----:B------:R-:W2:Y:S02]  /*25f90*/  LDL.LU R18, [R1+0x1f8] ;  /* 0x0001f80001127983 */ /* 0x000ea40000300800 */
[----:B------:R-:W2:Y:S02]  /*25fa0*/  LDL.LU R19, [R1+0x1fc] ;  /* 0x0001fc0001137983 */ /* 0x000ea40000300800 */
[----:B--2---:R-:W-:Y:S01]  /*25fb0*/  STL.64 [R1+0x20a0], R18 ;  /* 0x0020a01201007387 */ /* 0x004fe20000100a00 */
[----:B------:R0:W-:Y:S03]  /*25fc0*/  STL.64 [R1+0x2098], R16 ;  /* 0x0020981001007387 */ /* 0x0001e60000100a00 */
[----:B0-----:R-:W3:Y:S01]  /*25fd0*/  LDL.LU R16, [R1+0x10] ;  /* 0x0000100001107983 */ /* 0x001ee20000300800 */
[----:B------:R-:W-:-:S02]  /*25fe0*/  IMAD.MOV.U32 R17, RZ, RZ, R2 ;  /* 0x000000ffff117224 */ /* 0x000fc400078e0002 */
[----:B------:R-:W2:Y:S02]  /*25ff0*/  LDL.LU R2, [R1+0x20c8] ;  /* 0x0020c80001027983 */ /* 0x000ea40000300800 */
[----:B------:R-:W3:Y:S01]  /*26000*/  LDL.LU R18, [R1+0x18] ;  /* 0x0000180001127983 */ /* 0x000ee20000300800 */
[----:B------:R-:W3:Y:S01]  /*26010*/  LDL.LU R19, [R1+0x1c] ;  /* 0x00001c0001137983 */ /* 0x000ee20000300800 */
[----:B------:R-:W2:Y:S02]  /*26020*/  LDL.LU R4, [R1+0x1e0] ;  /* 0x0001e00001047983 */ /* 0x000ea40000300800 */
[----:B------:R-:W4:Y:S02]  /*26030*/  LDL.LU R5, [R1+0x1e4] ;  /* 0x0001e40001057983 */ /* 0x000f240000300800 */
[----:B------:R-:W4:Y:S01]  /*26040*/  LDL.LU R6, [R1+0x1e8] ;  /* 0x0001e80001067983 */ /* 0x000f220000300800 */
[C---:B---3--:R-:W-:Y:S01]  /*26050*/  HMMA.16816.F32.BF16 R24, R16.reuse, R20, R24 ;  /* 0x000000141018723c */ /* 0x048fe20000041818 */
[----:B--2---:R-:W-:Y:S11]  /*26060*/  IMAD.MOV.U32 R7, RZ, RZ, R2 ;  /* 0x000000ffff077224 */ /* 0x004ff600078e0002 */
[----:B------:R-:W-:Y:S11]  /*26070*/  @!UPT UIADD3 URZ, URZ, URZ, URZ ;  /* 0x0000003f3f3ff290 */ /* 0x000ff6000fffe03f */
[----:B------:R0:W-:Y:S01]  /*26080*/  STL [R1+0x2f0], R24 ;  /* 0x0002f01801007387 */ /* 0x0001e20000100800 */
[----:B------:R-:W-:Y:S02]  /*26090*/  IMAD.MOV.U32 R23, RZ, RZ, R26 ;  /* 0x000000ffff177224 */ /* 0x000fe400078e001a */
[----:B------:R-:W-:Y:S02]  /*260a0*/  IMAD.MOV.U32 R2, RZ, RZ, R27 ;  /* 0x000000ffff027224 */ /* 0x000fe400078e001b */
[----:B------:R-:W-:Y:S01]  /*260b0*/  IMAD.MOV.U32 R22, RZ, RZ, R25 ;  /* 0x000000ffff167224 */ /* 0x000fe200078e0019 */
[----:B------:R-:W2:Y:S04]  /*260c0*/  LDL.LU.64 R26, [R1+0x20c0] ;  /* 0x0020c000011a7983 */ /* 0x000ea80000300a00 */
[----:B0-----:R-:W4:Y:S01]  /*260d0*/  LDL.LU.64 R24, [R1+0x20b8] ;  /* 0x0020b80001187983 */ /* 0x001f220000300a00 */
[----:B------:R-:W-:Y:S02]  /*260e0*/  STL [R1+0x1ec8], R2 ;  /* 0x001ec80201007387 */ /* 0x000fe40000100800 */
[----:B------:R-:W-:Y:S02]  /*260f0*/  STL [R1+0x1ec4], R23 ;  /* 0x001ec41701007387 */ /* 0x000fe40000100800 */
[----:B------:R-:W-:Y:S01]  /*26100*/  STL [R1+0x1ec0], R22 ;  /* 0x001ec01601007387 */ /* 0x000fe20000100800 */
[----:B----4-:R-:W-:Y:S01]  /*26110*/  HMMA.16816.F32.BF16 R16, R16, R24, R12 ;  /* 0x000000181010723c */ /* 0x010fe2000004180c */
[----:B------:R-:W3:Y:S01]  /*26120*/  LDL.LU.64 R14, [R1+0x20b0] ;  /* 0x0020b000010e7983 */ /* 0x000ee20000300a00 */
[----:B------:R-:W3:Y:S11]  /*26130*/  LDL.LU.64 R12, [R1+0x20a8] ;  /* 0x0020a800010c7983 */ /* 0x000ef60000300a00 */
[----:B------:R-:W-:Y:S10]  /*26140*/  @!UPT UIADD3 URZ, URZ, URZ, URZ ;  /* 0x0000003f3f3ff290 */ /* 0x000ff4000fffe03f */
[----:B------:R-:W-:Y:S01]  /*26150*/  STL.64 [R1+0x370], R16 ;  /* 0x0003701001007387 */ /* 0x000fe20000100a00 */
[----:B------:R-:W-:Y:S02]  /*26160*/  STL.64 [R1+0x378], R18 ;  /* 0x0003781201007387 */ /* 0x000fe40000100a00 */
[----:B------:R-:W0:Y:S01]  /*26170*/  LDSM.16.MT88.4 R16, [R28+0x8280] ;  /* 0x008280001c10783b */ /* 0x000e220000004200 */
[C---:B---3--:R-:W-:Y:S11]  /*26180*/  HMMA.16816.F32.BF16 R8, R12.reuse, R20, R8 ;  /* 0x000000140c08723c */ /* 0x048ff60000041808 */
[----:B------:R-:W-:Y:S11]  /*26190*/  @!UPT UIADD3 URZ, URZ, URZ, URZ ;  /* 0x0000003f3f3ff290 */ /* 0x000ff6000fffe03f */
[----:B------:R-:W-:Y:S01]  /*261a0*/  @!UPT UIADD3 URZ, URZ, URZ, URZ ;  /* 0x0000003f3f3ff290 */ /* 0x000fe2000fffe03f */
[----:B------:R0:W-:Y:S01]  /*261b0*/  STL.64 [R1+0x360], R8 ;  /* 0x0003600801007387 */ /* 0x0001e20000100a00 */
[----:B------:R1:W-:Y:S02]  /*261c0*/  STL.64 [R1+0x368], R10 ;  /* 0x0003680a01007387 */ /* 0x0003e40000100a00 */
[----:B0-----:R-:W-:Y:S02]  /*261d0*/  IMAD.MOV.U32 R9, RZ, RZ, R18 ;  /* 0x000000ffff097224 */ /* 0x001fe400078e0012 */
[----:B------:R-:W-:Y:S02]  /*261e0*/  IMAD.MOV.U32 R8, RZ, RZ, R19 ;  /* 0x000000ffff087224 */ /* 0x000fe400078e0013 */
[----:B-1----:R-:W-:Y:S02]  /*261f0*/  IMAD.MOV.U32 R11, RZ, RZ, R16 ;  /* 0x000000ffff0b7224 */ /* 0x002fe400078e0010 */
[----:B------:R-:W-:Y:S01]  /*26200*/  IMAD.MOV.U32 R10, RZ, RZ, R17 ;  /* 0x000000ffff0a7224 */ /* 0x000fe200078e0011 */
[----:B------:R-:W3:Y:S01]  /*26210*/  LDL.LU.64 R18, [R1+0x20a0] ;  /* 0x0020a00001127983 */ /* 0x000ee20000300a00 */
[----:B------:R-:W3:Y:S03]  /*26220*/  LDL.LU.64 R16, [R1+0x2098] ;  /* 0x0020980001107983 */ /* 0x000ee60000300a00 */
[----:B------:R-:W-:Y:S01]  /*26230*/  STL.64 [R1+0x2068], R10 ;  /* 0x0020680a01007387 */ /* 0x000fe20000100a00 */
[----:B------:R0:W-:Y:S03]  /*26240*/  STL.64 [R1+0x2060], R8 ;  /* 0x0020600801007387 */ /* 0x0001e60000100a00 */
[----:B0-----:R-:W4:Y:S01]  /*26250*/  LDL.LU R8, [R1+0x1a0] ;  /* 0x0001a00001087983 */ /* 0x001f220000300800 */
[----:B------:R-:W4:Y:S02]  /*26260*/  LDL.LU R9, [R1+0x1a4] ;  /* 0x0001a40001097983 */ /* 0x000f240000300800 */
[----:B------:R-:W4:Y:S02]  /*26270*/  LDL.LU R10, [R1+0x1a8] ;  /* 0x0001a800010a7983 */ /* 0x000f240000300800 */
[----:B------:R-:W4:Y:S01]  /*26280*/  LDL.LU R11, [R1+0x1ac] ;  /* 0x0001ac00010b7983 */ /* 0x000f220000300800 */
[----:B---3--:R-:W-:Y:S01]  /*26290*/  HMMA.16816.F32.BF16 R12, R12, R24, R16 ;  /* 0x000000180c0c723c */ /* 0x008fe20000041810 */
[----:B------:R-:W3:Y:S01]  /*262a0*/  LDL.LU.64 R18, [R1+0x2090] ;  /* 0x0020900001127983 */ /* 0x000ee20000300a00 */
[----:B------:R-:W3:Y:S11]  /*262b0*/  LDL.LU.64 R16, [R1+0x2088] ;  /* 0x0020880001107983 */ /* 0x000ef60000300a00 */
[----:B------:R-:W-:Y:S10]  /*262c0*/  @!UPT UIADD3 URZ, URZ, URZ, URZ ;  /* 0x0000003f3f3ff290 */ /* 0x000ff4000fffe03f */
[----:B------:R-:W-:Y:S01]  /*262d0*/  STL.64 [R1+0x2e0], R12 ;  /* 0x0002e00c01007387 */ /* 0x000fe20000100a00 */
[----:B------:R-:W-:Y:S02]  /*262e0*/  STL.64 [R1+0x2e8], R14 ;  /* 0x0002e80e01007387 */ /* 0x000fe40000100a00 */
[----:B------:R-:W0:Y:S02]  /*262f0*/  LDSM.16.MT88.4 R12, [R28+0x8300] ;  /* 0x008300001c0c783b */ /* 0x000e240000004200 */
[----:B0-----:R0:W-:Y:S02]  /*26300*/  STL [R1+0x2024], R12 ;  /* 0x0020240c01007387 */ /* 0x0011e40000100800 */
[----:B------:R1:W-:Y:S02]  /*26310*/  STL [R1+0x2020], R13 ;  /* 0x0020200d01007387 */ /* 0x0003e40000100800 */
[----:B------:R2:W-:Y:S02]  /*26320*/  STL [R1+0x201c], R14 ;  /* 0x00201c0e01007387 */ /* 0x0005e40000100800 */
[----:B------:R4:W-:Y:S01]  /*26330*/  STL [R1+0x2018], R15 ;  /* 0x0020180f01007387 */ /* 0x0009e20000100800 */
[----:B0-----:R-:W3:Y:S01]  /*26340*/  LDL.LU R12, [R1+0x150] ;  /* 0x00015000010c7983 */ /* 0x001ee20000300800 */
[----:B-1----:R-:W3:Y:S02]  /*26350*/  LDL.LU R13, [R1+0x154] ;  /* 0x00015400010d7983 */ /* 0x002ee40000300800 */
[----:B--2---:R-:W2:Y:S02]  /*26360*/  LDL.LU R14, [R1+0x158] ;  /* 0x00015800010e7983 */ /* 0x004ea40000300800 */
[----:B----4-:R-:W2:Y:S01]  /*26370*/  LDL.LU R15, [R1+0x15c] ;  /* 0x00015c00010f7983 */ /* 0x010ea20000300800 */
[C---:B---3--:R-:W-:Y:S08]  /*26380*/  HMMA.16816.F32.BF16 R4, R16.reuse, R20, R4 ;  /* 0x000000141004723c */ /* 0x048ff00000041804 */
[----:B------:R-:W-:Y:S11]  /*26390*/  HMMA.16816.F32.BF16 R16, R16, R24, R8 ;  /* 0x000000181010723c */ /* 0x000ff60000041808 */
[----:B------:R-:W-:Y:S04]  /*263a0*/  @!UPT UIADD3 URZ, URZ, URZ, URZ ;  /* 0x0000003f3f3ff290 */ /* 0x000fe8000fffe03f */
[----:B------:R0:W-:Y:S01]  /*263b0*/  STL.64 [R1+0x2d0], R4 ;  /* 0x0002d00401007387 */ /* 0x0001e20000100a00 */
[----:B------:R-:W-:Y:S03]  /*263c0*/  STL.64 [R1+0x2d8], R6 ;  /* 0x0002d80601007387 */ /* 0x000fe60000100a00 */
[----:B0-----:R-:W3:Y:S01]  /*263d0*/  LDL.LU.64 R4, [R1+0x2080] ;  /* 0x0020800001047983 */ /* 0x001ee20000300a00 */
[----:B------:R-:W4:Y:S03]  /*263e0*/  LDL.LU R8, [R1+0x140] ;  /* 0x0001400001087983 */ /* 0x000f260000300800 */
[----:B------:R-:W-:Y:S02]  /*263f0*/  STL.64 [R1+0x2c0], R16 ;  /* 0x0002c01001007387 */ /* 0x000fe40000100a00 */
[----:B------:R-:W-:Y:S01]  /*26400*/  STL.64 [R1+0x2c8], R18 ;  /* 0x0002c81201007387 */ /* 0x000fe20000100a00 */
[----:B------:R-:W4:Y:S01]  /*26410*/  LDL.LU R9, [R1+0x144] ;  /* 0x0001440001097983 */ /* 0x000f220000300800 */
[----:B------:R-:W2:Y:S02]  /*26420*/  LDL.LU R10, [R1+0x148] ;  /* 0x00014800010a7983 */ /* 0x000ea40000300800 */
[----:B------:R-:W2:Y:S02]  /*26430*/  LDL.LU R11, [R1+0x14c] ;  /* 0x00014c00010b7983 */ /* 0x000ea40000300800 */
[----:B--2---:R-:W-:Y:S01]  /*26440*/  STL.64 [R1+0x2078], R10 ;  /* 0x0020780a01007387 */ /* 0x004fe20000100a00 */
[----:B----4-:R0:W-:Y:S03]  /*26450*/  STL.64 [R1+0x2070], R8 ;  /* 0x0020700801007387 */ /* 0x0101e60000100a00 */
[----:B0-----:R-:W2:Y:S01]  /*26460*/  LDL.LU.64 R8, [R1+0x70] ;  /* 0x0000700001087983 */ /* 0x001ea20000300a00 */
[----:B------:R-:W2:Y:S02]  /*26470*/  LDL.LU.64 R10, [R1+0x78] ;  /* 0x00007800010a7983 */ /* 0x000ea40000300a00 */
[----:B------:R-:W3:Y:S02]  /*26480*/  LDL.LU R16, [R1+0x130] ;  /* 0x0001300001107983 */ /* 0x000ee40000300800 */
[----:B------:R-:W3:Y:S01]  /*26490*/  LDL.LU R17, [R1+0x134] ;  /* 0x0001340001117983 */ /* 0x000ee20000300800 */
[----:B------:R-:W3:Y:S01]  /*264a0*/  LDL.LU R18, [R1+0x138] ;  /* 0x0001380001127983 */ /* 0x000ee20000300800 */
[----:B------:R-:W3:Y:S02]  /*264b0*/  LDL.LU R19, [R1+0x13c] ;  /* 0x00013c0001137983 */ /* 0x000ee40000300800 */
[----:B------:R-:W-:-:S02]  /*264c0*/  IMAD.MOV.U32 R6, RZ, RZ, R27 ;  /* 0x000000ffff067224 */ /* 0x000fc400078e001b */
[----:B------:R-:W-:Y:S01]  /*264d0*/  IMAD.MOV.U32 R7, RZ, RZ, R26 ;  /* 0x000000ffff077224 */ /* 0x000fe200078e001a */
[----:B--2---:R-:W-:Y:S01]  /*264e0*/  HMMA.16816.F32.BF16 R12, R8, R20, R12 ;  /* 0x00000014080c723c */ /* 0x004fe2000004180c */
[----:B------:R-:W-:Y:S02]  /*264f0*/  IMAD.MOV.U32 R0, RZ, RZ, R9 ;  /* 0x000000ffff007224 */ /* 0x000fe400078e0009 */
[----:B------:R-:W-:Y:S02]  /*26500*/  IMAD.MOV.U32 R27, RZ, RZ, R10 ;  /* 0x000000ffff1b7224 */ /* 0x000fe400078e000a */
[----:B------:R-:W-:Y:S11]  /*26510*/  IMAD.MOV.U32 R26, RZ, RZ, R11 ;  /* 0x000000ffff1a7224 */ /* 0x000ff600078e000b */
[----:B------:R-:W-:Y:S07]  /*26520*/  @!UPT UIADD3 URZ, URZ, URZ, URZ ;  /* 0x0000003f3f3ff290 */ /* 0x000fee000fffe03f */
[----:B------:R0:W-:Y:S02]  /*26530*/  STL.64 [R1+0x2b0], R12 ;  /* 0x0002b00c01007387 */ /* 0x0001e40000100a00 */
[----:B0-----:R-:W-:Y:S02]  /*26540*/  IMAD.MOV.U32 R12, RZ, RZ, R8 ;  /* 0x000000ffff0c7224 */ /* 0x001fe400078e0008 */
[----:B------:R-:W0:Y:S04]  /*26550*/  LDSM.16.MT88.4 R8, [R28+0x8380] ;  /* 0x008380001c08783b */ /* 0x000e280000004200 */
[----:B------:R-:W-:Y:S01]  /*26560*/  STL.64 [R1+0x2b8], R14 ;  /* 0x0002b80e01007387 */ /* 0x000fe20000100a00 */
[----:B0-----:R-:W-:Y:S02]  /*26570*/  IMAD.MOV.U32 R3, RZ, RZ, R8 ;  /* 0x000000ffff037224 */ /* 0x001fe400078e0008 */
[----:B------:R-:W-:-:S02]  /*26580*/  IMAD.MOV.U32 R23, RZ, RZ, R9 ;  /* 0x000000ffff177224 */ /* 0x000fc400078e0009 */
[----:B------:R-:W-:Y:S02]  /*26590*/  IMAD.MOV.U32 R22, RZ, RZ, R10 ;  /* 0x000000ffff167224 */ /* 0x000fe400078e000a */
[----:B------:R-:W-:Y:S02]  /*265a0*/  IMAD.MOV.U32 R2, RZ, RZ, R11 ;  /* 0x000000ffff027224 */ /* 0x000fe400078e000b */
[----:B------:R-:W0:Y:S04]  /*265b0*/  LDSM.16.MT88.4 R8, [R29+0x8000] ;  /* 0x008000001d08783b */ /* 0x000e280000004200 */
[----:B------:R1:W-:Y:S01]  /*265c0*/  STL [R1+0x2038], R2 ;  /* 0x0020380201007387 */ /* 0x0003e20000100800 */
[----:B------:R-:W-:Y:S02]  /*265d0*/  STL [R1+0x2034], R22 ;  /* 0x0020341601007387 */ /* 0x000fe40000100800 */
[----:B------:R-:W-:Y:S02]  /*265e0*/  STL [R1+0x2030], R23 ;  /* 0x0020301701007387 */ /* 0x000fe40000100800 */
[----:B------:R-:W-:Y:S01]  /*265f0*/  STL [R1+0x202c], R3 ;  /* 0x00202c0301007387 */ /* 0x000fe20000100800 */
[----:B------:R-:W-:Y:S01]  /*26600*/  STL [R1+0x2028], R28 ;  /* 0x0020281c01007387 */ /* 0x000fe20000100800 */
[----:B-1----:R-:W-:-:S02]  /*26610*/  IMAD.MOV.U32 R2, RZ, RZ, R0 ;  /* 0x000000ffff027224 */ /* 0x002fc400078e0000 */
[----:B0-----:R-:W-:Y:S02]  /*26620*/  IMAD.MOV.U32 R15, RZ, RZ, R10 ;  /* 0x000000ffff0f7224 */ /* 0x001fe400078e000a */
[----:B------:R-:W-:Y:S02]  /*26630*/  IMAD.MOV.U32 R0, RZ, RZ, R11 ;  /* 0x000000ffff007224 */ /* 0x000fe400078e000b */
[----:B------:R-:W-:Y:S02]  /*26640*/  IMAD.MOV.U32 R13, RZ, RZ, R8 ;  /* 0x000000ffff0d7224 */ /* 0x000fe400078e0008 */
[----:B------:R-:W-:Y:S01]  /*26650*/  IMAD.MOV.U32 R14, RZ, RZ, R9 ;  /* 0x000000ffff0e7224 */ /* 0x000fe200078e0009 */
[----:B------:R-:W2:Y:S01]  /*26660*/  LDL.LU.64 R10, [R1+0x2078] ;  /* 0x00207800010a7983 */ /* 0x000ea20000300a00 */
[----:B------:R-:W2:Y:S02]  /*26670*/  LDL.LU.64 R8, [R1+0x2070] ;  /* 0x0020700001087983 */ /* 0x000ea40000300a00 */
[----:B------:R-:W-:Y:S02]  /*26680*/  STL [R1+0x2048], R0 ;  /* 0x0020480001007387 */ /* 0x000fe40000100800 */
[----:B------:R0:W-:Y:S01]  /*26690*/  STL [R1+0x2044], R15 ;  /* 0x0020440f01007387 */ /* 0x0001e20000100800 */
[----:B------:R1:W-:Y:S01]  /*266a0*/  STL [R1+0x2040], R14 ;  /* 0x0020400e01007387 */ /* 0x0003e20000100800 */
[----:B------:R4:W-:Y:S02]  /*266b0*/  STL [R1+0x203c], R13 ;  /* 0x00203c0d01007387 */ /* 0x0009e40000100800 */
[----:B0-----:R-:W-:-:S02]  /*266c0*/  IMAD.MOV.U32 R15, RZ, RZ, R26 ;  /* 0x000000ffff0f7224 */ /* 0x001fc400078e001a */
[----:B-1----:R-:W-:Y:S02]  /*266d0*/  IMAD.MOV.U32 R14, RZ, RZ, R27 ;  /* 0x000000ffff0e7224 */ /* 0x002fe400078e001b */
[----:B----4-:R-:W-:Y:S01]  /*266e0*/  IMAD.MOV.U32 R13, RZ, RZ, R2 ;  /* 0x000000ffff0d7224 */ /* 0x010fe200078e0002 */
[----:B---3--:R-:W-:Y:S08]  /*266f0*/  HMMA.16816.F32.BF16 R16, R4, R20, R16 ;  /* 0x000000140410723c */ /* 0x008ff00000041810 */
[----:B--2---:R-:W-:Y:S01]  /*26700*/  HMMA.16816.F32.BF16 R12, R12, R24, R8 ;  /* 0x000000180c0c723c */ /* 0x004fe20000041808 */
[----:B------:R-:W2:Y:S01]  /*26710*/  LDL.LU.64 R10, [R1+0x2068] ;  /* 0x00206800010a7983 */ /* 0x000ea20000300a00 */
[----:B------:R-:W3:Y:S11]  /*26720*/  LDL.LU.64 R8, [R1+0x2060] ;  /* 0x0020600001087983 */ /* 0x000ef60000300a00 */
[----:B------:R-:W-:Y:S11]  /*26730*/  @!UPT UIADD3 URZ, URZ, URZ, URZ ;  /* 0x0000003f3f3ff290 */ /* 0x000ff6000fffe03f */
[----:B------:R-:W-:Y:S02]  /*26740*/  IMAD.MOV.U32 R26, RZ, RZ, R14 ;  /* 0x000000ffff1a7224 */ /* 0x000fe400078e000e */
[----:B------:R-:W-:Y:S01]  /*26750*/  IMAD.MOV.U32 R27, RZ, RZ, R15 ;  /* 0x000000ffff1b7224 */ /* 0x000fe200078e000f */
[----:B------:R-:W-:Y:S02]  /*26760*/  STL.64 [R1+0x2a0], R12 ;  /* 0x0002a00c01007387 */ /* 0x000fe40000100a00 */
[----:B------:R0:W-:Y:S02]  /*26770*/  STL [R1+0x1e7c], R26 ;  /* 0x001e7c1a01007387 */ /* 0x0001e40000100800 */
[----:B------:R-:W1:Y:S01]  /*26780*/  LDSM.16.MT88.4 R12, [R29+0x8080] ;  /* 0x008080001d0c783b */ /* 0x000e620000004200 */
[----:B------:R4:W-:Y:S03]  /*26790*/  STL [R1+0x1e78], R27 ;  /* 0x001e781b01007387 */ /* 0x0009e60000100800 */
[----:B------:R-:W-:Y:S02]  /*267a0*/  STL [R1+0x290], R16 ;  /* 0x0002901001007387 */ /* 0x000fe40000100800 */
[----:B------:R-:W-:Y:S02]  /*267b0*/  STL [R1+0x29c], R19 ;  /* 0x00029c1301007387 */ /* 0x000fe40000100800 */
[----:B0-----:R-:W-:-:S02]  /*267c0*/  IMAD.MOV.U32 R26, RZ, RZ, R17 ;  /* 0x000000ffff1a7224 */ /* 0x001fc400078e0011 */
[----:B----4-:R-:W-:Y:S02]  /*267d0*/  IMAD.MOV.U32 R27, RZ, RZ, R18 ;  /* 0x000000ffff1b7224 */ /* 0x010fe400078e0012 */
[----:B------:R-:W0:Y:S04]  /*267e0*/  LDSM.16.MT88.4 R16, [R29+0x8100] ;  /* 0x008100001d10783b */ /* 0x000e280000004200 */
[----:B------:R-:W-:Y:S01]  /*267f0*/  STL [R1+0x1e84], R27 ;  /* 0x001e841b01007387 */ /* 0x000fe20000100800 */
[----:B------:R-:W-:Y:S02]  /*26800*/  STL [R1+0x1e80], R26 ;  /* 0x001e801a01007387 */ /* 0x000fe40000100800 */
[----:B-1----:R-:W-:Y:S02]  /*26810*/  IMAD.MOV.U32 R23, RZ, RZ, R12 ;  /* 0x000000ffff177224 */ /* 0x002fe400078e000c */
[----:B0-----:R-:W-:-:S05]  /*26820*/  IMAD.MOV.U32 R22, RZ, RZ, R17 ;  /* 0x000000ffff167224 */ /* 0x001fca00078e0011 */
[----:B------:R-:W-:Y:S01]  /*26830*/  STL.64 [R1+0x2058], R22 ;  /* 0x0020581601007387 */ /* 0x000fe20000100a00 */
[----:B------:R0:W-:Y:S03]  /*26840*/  STL.64 [R1+0x2050], R20 ;  /* 0x0020501401007387 */ /* 0x0001e60000100a00 */
[----:B0-----:R-:W4:Y:S01]  /*26850*/  LDL.LU R20, [R1+0x350] ;  /* 0x0003500001147983 */ /* 0x001f220000300800 */
[----:B------:R-:W4:Y:S02]  /*26860*/  LDL.LU R21, [R1+0x354] ;  /* 0x0003540001157983 */ /* 0x000f240000300800 */
[----:B------:R-:W4:Y:S02]  /*26870*/  LDL.LU R22, [R1+0x358] ;  /* 0x0003580001167983 */ /* 0x000f240000300800 */
[----:B------:R-:W4:Y:S02]  /*26880*/  LDL.LU R23, [R1+0x35c] ;  /* 0x00035c0001177983 */ /* 0x000f240000300800 */
[----:B------:R-:W-:-:S02]  /*26890*/  IMAD.MOV.U32 R2, RZ, RZ, R16 ;  /* 0x000000ffff027224 */ /* 0x000fc400078e0010 */
[----:B------:R-:W-:Y:S02]  /*268a0*/  IMAD.MOV.U32 R27, RZ, RZ, R18 ;  /* 0x000000ffff1b7224 */ /* 0x000fe400078e0012 */
[----:B------:R-:W-:Y:S02]  /*268b0*/  IMAD.MOV.U32 R26, RZ, RZ, R19 ;  /* 0x000000ffff1a7224 */ /* 0x000fe400078e0013 */
[----:B------:R-:W0:Y:S01]  /*268c0*/  LDSM.16.MT88.4 R16, [R29+0x8180] ;  /* 0x008180001d10783b */ /* 0x000e220000004200 */
[----:B------:R-:W-:Y:S02]  /*268d0*/  IMAD.MOV.U32 R3, RZ, RZ, R13 ;  /* 0x000000ffff037224 */ /* 0x000fe400078e000d */
[----:B------:R-:W-:Y:S02]  /*268e0*/  IMAD.MOV.U32 R28, RZ, RZ, R14 ;  /* 0x000000ffff1c7224 */ /* 0x000fe400078e000e */
[----:B------:R-:W-:Y:S02]  /*268f0*/  IMAD.MOV.U32 R12, RZ, RZ, R15 ;  /* 0x000000ffff0c7224 */ /* 0x000fe400078e000f */
[----:B0-----:R-:W-:-:S02]  /*26900*/  IMAD.MOV.U32 R0, RZ, RZ, R16 ;  /* 0x000000ffff007224 */ /* 0x001fc400078e0010 */
[----:B------:R-:W-:Y:S02]  /*26910*/  IMAD.MOV.U32 R15, RZ, RZ, R17 ;  /* 0x000000ffff0f7224 */ /* 0x000fe400078e0011 */
[----:B------:R-:W-:Y:S02]  /*26920*/  IMAD.MOV.U32 R14, RZ, RZ, R18 ;  /* 0x000000ffff0e7224 */ /* 0x000fe400078e0012 */
[----:B------:R-:W-:Y:S02]  /*26930*/  IMAD.MOV.U32 R13, RZ, RZ, R19 ;  /* 0x000000ffff0d7224 */ /* 0x000fe400078e0013 */
[----:B------:R-:W0:Y:S04]  /*26940*/  LDSM.16.MT88.4 R16, [R29+0x8200] ;  /* 0x008200001d10783b */ /* 0x000e280000004200 */
[----:B0-----:R-:W-:Y:S01]  /*26950*/  STL.64 [R1+0x1f18], R18 ;  /* 0x001f181201007387 */ /* 0x001fe20000100a00 */
[----:B------:R2:W-:Y:S02]  /*26960*/  STL.64 [R1+0x1f10], R16 ;  /* 0x001f101001007387 */ /* 0x0005e40000100a00 */
[----:B--2---:R-:W-:-:S02]  /*26970*/  IMAD.MOV.U32 R16, RZ, RZ, R11 ;  /* 0x000000ffff107224 */ /* 0x004fc400078e000b */
[----:B------:R-:W-:Y:S02]  /*26980*/  IMAD.MOV.U32 R17, RZ, RZ, R10 ;  /* 0x000000ffff117224 */ /* 0x000fe400078e000a */
[----:B---3--:R-:W-:Y:S02]  /*26990*/  IMAD.MOV.U32 R18, RZ, RZ, R9 ;  /* 0x000000ffff127224 */ /* 0x008fe400078e0009 */
[----:B------:R-:W-:Y:S02]  /*269a0*/  IMAD.MOV.U32 R19, RZ, RZ, R8 ;  /* 0x000000ffff137224 */ /* 0x000fe400078e0008 */
[----:B------:R-:W0:Y:S04]  /*269b0*/  LDSM.16.MT88.4 R8, [R29+0x8280] ;  /* 0x008280001d08783b */ /* 0x000e280000004200 */
[----:B0-----:R-:W-:Y:S01]  /*269c0*/  STL.64 [R1+0x1ef8], R10 ;  /* 0x001ef80a01007387 */ /* 0x001fe20000100a00 */
[----:B------:R0:W-:Y:S03]  /*269d0*/  STL.64 [R1+0x1ef0], R8 ;  /* 0x001ef00801007387 */ /* 0x0001e60000100a00 */
[----:B0-----:R-:W2:Y:S01]  /*269e0*/  LDL.LU R8, [R1+0x340] ;  /* 0x0003400001087983 */ /* 0x001ea20000300800 */
[----:B------:R-:W2:Y:S02]  /*269f0*/  LDL.LU R9, [R1+0x344] ;  /* 0x0003440001097983 */ /* 0x000ea40000300800 */
[----:B------:R-:W2:Y:S02]  /*26a00*/  LDL.LU R10, [R1+0x348] ;  /* 0x00034800010a7983 */ /* 0x000ea40000300800 */
[----:B------:R-:W2:Y:S01]  /*26a10*/  LDL.LU R11, [R1+0x34c] ;  /* 0x00034c00010b7983 */ /* 0x000ea20000300800 */
[----:B----4-:R-:W-:Y:S01]  /*26a20*/  HMMA.16816.F32.BF16 R4, R4, R24, R20 ;  /* 0x000000180404723c */ /* 0x010fe20000041814 */
[----:B------:R-:W3:Y:S01]  /*26a30*/  LDL.LU.64 R22, [R1+0x2058] ;  /* 0x0020580001167983 */ /* 0x000ee20000300a00 */
[----:B------:R-:W4:Y:S11]  /*26a40*/  LDL.LU.64 R20, [R1+0x2050] ;  /* 0x0020500001147983 */ /* 0x000f360000300a00 */
[----:B------:R-:W-:Y:S10]  /*26a50*/  @!UPT UIADD3 URZ, URZ, URZ, URZ ;  /* 0x0000003f3f3ff290 */ /* 0x000ff4000fffe03f */
[----:B------:R-:W-:Y:S01]  /*26a60*/  STL.64 [R1+0x270], R4 ;  /* 0x0002700401007387 */ /* 0x000fe20000100a00 */
[----:B------:R-:W-:Y:S02]  /*26a70*/  STL.64 [R1+0x278], R6 ;  /* 0x0002780601007387 */ /* 0x000fe40000100a00 */
[----:B------:R-:W0:Y:S02]  /*26a80*/  LDSM.16.MT88.4 R4, [R29+0x8300] ;  /* 0x008300001d04783b */ /* 0x000e240000004200 */
[----:B0-----:R-:W-:Y:S02]  /*26a90*/  STL.64 [R1+0x1ee8], R6 ;  /* 0x001ee80601007387 */ /* 0x001fe40000100a00 */
[----:B------:R0:W-:Y:S02]  /*26aa0*/  STL.64 [R1+0x1ee0], R4 ;  /* 0x001ee00401007387 */ /* 0x0001e40000100a00 */
[----:B0-----:R-:W4:Y:S01]  /*26ab0*/  LDL.LU R4, [R1+0x380] ;  /* 0x0003800001047983 */ /* 0x001f220000300800 */
[----:B------:R-:W4:Y:S02]  /*26ac0*/  LDL.LU R5, [R1+0x384] ;  /* 0x0003840001057983 */ /* 0x000f240000300800 */
[----:B------:R-:W4:Y:S02]  /*26ad0*/  LDL.LU R6, [R1+0x388] ;  /* 0x0003880001067983 */ /* 0x000f240000300800 */
[----:B------:R-:W4:Y:S02]  /*26ae0*/  LDL.LU R7, [R1+0x38c] ;  /* 0x00038c0001077983 */ /* 0x000f240000300800 */
[C---:B----4-:R-:W-:Y:S11]  /*26af0*/  HMMA.16816.F32.BF16 R4, R16.reuse, R20, R4 ;  /* 0x000000141004723c */ /* 0x050ff60000041804 */
[----:B------:R-:W-:Y:S11]  /*26b00*/  @!UPT UIADD3 URZ, URZ, URZ, URZ ;  /* 0x0000003f3f3ff290 */ /* 0x000ff6000fffe03f */
[----:B------:R-:W-:Y:S01]  /*26b10*/  @!UPT UIADD3 URZ, URZ, URZ, URZ ;  /* 0x0000003f3f3ff290 */ /* 0x000fe2000fffe03f */
[----:B------:R-:W-:Y:S01]  /*26b20*/  STL.64 [R1+0x260], R4 ;  /* 0x0002600401007387 */ /* 0x000fe20000100a00 */
[----:B------:R2:W-:Y:S02]  /*26b30*/  STL.64 [R1+0x268], R6 ;  /* 0x0002680601007387 */ /* 0x0005e40000100a00 */
[----:B--2---:R-:W-:Y:S01]  /*26b40*/  HMMA.16816.F32.BF16 R4, R16, R24, R8 ;  /* 0x000000181004723c */ /* 0x004fe20000041808 */
[----:B------:R-:W2:Y:S11]  /*26b50*/  LDL.LU R8, [R1+0x90] ;  /* 0x0000900001087983 */ /* 0x000eb60000300800 */
[----:B------:R-:W-:Y:S11]  /*26b60*/  @!UPT UIADD3 URZ, URZ, URZ, URZ ;  /* 0x0000003f3f3ff290 */ /* 0x000ff6000fffe03f */
[----:B------:R-:W-:Y:S01]  /*26b70*/  STL.64 [R1+0x250], R4 ;  /* 0x0002500401007387 */ /* 0x000fe20000100a00 */
[----:B------:R-:W-:Y:S02]  /*26b80*/  STL.64 [R1+0x258], R6 ;  /* 0x0002580601007387 */ /* 0x000fe40000100a00 */
[----:B------:R-:W2:Y:S02]  /*26b90*/  LDL.LU R9, [R1+0x94] ;  /* 0x0000940001097983 */ /* 0x000ea40000300800 */
[----:B------:R-:W4:Y:S01]  /*26ba0*/  LDL.LU R10, [R1+0x98] ;  /* 0x00009800010a7983 */ /* 0x000f220000300800 */
[----:B------:R-:W4:Y:S01]  /*26bb0*/  LDL.LU R11, [R1+0x9c] ;  /* 0x00009c00010b7983 */ /* 0x000f220000300800 */
[----:B------:R-:W-:Y:S02]  /*26bc0*/  IMAD.MOV.U32 R16, RZ, RZ, R0 ;  /* 0x000000ffff107224 */ /* 0x000fe400078e0000 */
[----:B------:R-:W-:Y:S02]  /*26bd0*/  IMAD.MOV.U32 R18, RZ, RZ, R14 ;  /* 0x000000ffff127224 */ /* 0x000fe400078e000e */
[----:B------:R-:W-:Y:S01]  /*26be0*/  IMAD.MOV.U32 R19, RZ, RZ, R13 ;  /* 0x000000ffff137224 */ /* 0x000fe200078e000d */
[----:B------:R-:W3:Y:S01]  /*26bf0*/  LDL.LU R0, [R1+0x2048] ;  /* 0x0020480001007983 */ /* 0x000ee20000300800 */
[----:B------:R-:W-:-:S02]  /*26c00*/  IMAD.MOV.U32 R17, RZ, RZ, R15 ;  /* 0x000000ffff117224 */ /* 0x000fc400078e000f */
[----:B------:R-:W3:Y:S02]  /*26c10*/  LDL.LU R15, [R1+0x2044] ;  /* 0x00204400010f7983 */ /* 0x000ee40000300800 */
[----:B------:R-:W3:Y:S01]  /*26c20*/  LDL.LU R14, [R1+0x2040] ;  /* 0x00204000010e7983 */ /* 0x000ee20000300800 */
[----:B------:R-:W3:Y:S01]  /*26c30*/  LDL.LU R13, [R1+0x203c] ;  /* 0x00203c00010d7983 */ /* 0x000ee20000300800 */
[----:B------:R-:W-:Y:S02]  /*26c40*/  STL.64 [R1+0x1f48], R18 ;  /* 0x001f481201007387 */ /* 0x000fe40000100a00 */
[----:B------:R-:W-:Y:S01]  /*26c50*/  STL.64 [R1+0x1f40], R16 ;  /* 0x001f401001007387 */ /* 0x000fe20000100a00 */
[----:B----4-:R-:W-:Y:S01]  /*26c60*/  STL.64 [R1+0x1f08], R10 ;  /* 0x001f080a01007387 */ /* 0x010fe20000100a00 */
[----:B--2---:R0:W-:Y:S03]  /*26c70*/  STL.64 [R1+0x1f00], R8 ;  /* 0x001f000801007387 */ /* 0x0041e60000100a00 */
[----:B0-----:R-:W2:Y:S01]  /*26c80*/  LDL.LU R8, [R1+0xa0] ;  /* 0x0000a00001087983 */ /* 0x001ea20000300800 */
[----:B------:R-:W2:Y:S02]  /*26c90*/  LDL.LU R9, [R1+0xa4] ;  /* 0x0000a40001097983 */ /* 0x000ea40000300800 */
[----:B------:R-:W4:Y:S02]  /*26ca0*/  LDL.LU R10, [R1+0xa8] ;  /* 0x0000a800010a7983 */ /* 0x000f240000300800 */
[----:B------:R-:W4:Y:S02]  /*26cb0*/  LDL.LU R11, [R1+0xac] ;  /* 0x0000ac00010b7983 */ /* 0x000f240000300800 */
[----:B------:R-:W-:-:S02]  /*26cc0*/  IMAD.MOV.U32 R18, RZ, RZ, R27 ;  /* 0x000000ffff127224 */ /* 0x000fc400078e001b */
[----:B------:R-:W-:Y:S01]  /*26cd0*/  IMAD.MOV.U32 R19, RZ, RZ, R26 ;  /* 0x000000ffff137224 */ /* 0x000fe200078e001a */
[----:B----4-:R-:W-:Y:S01]  /*26ce0*/  STL.64 [R1+0x1f28], R10 ;  /* 0x001f280a01007387 */ /* 0x010fe20000100a00 */
[----:B--2---:R0:W-:Y:S03]  /*26cf0*/  STL.64 [R1+0x1f20], R8 ;  /* 0x001f200801007387 */ /* 0x0041e60000100a00 */
[----:B0-----:R-:W2:Y:S01]  /*26d00*/  LDL.LU R8, [R1+0xc0] ;  /* 0x0000c00001087983 */ /* 0x001ea20000300800 */
[----:B------:R-:W2:Y:S02]  /*26d10*/  LDL.LU R9, [R1+0xc4] ;  /* 0x0000c40001097983 */ /* 0x000ea40000300800 */
[----:B------:R-:W4:Y:S02]  /*26d20*/  LDL.LU R10, [R1+0xc8] ;  /* 0x0000c800010a7983 */ /* 0x000f240000300800 */
[----:B------:R-:W4:Y:S02]  /*26d30*/  LDL.LU R11, [R1+0xcc] ;  /* 0x0000cc00010b7983 */ /* 0x000f240000300800 */
[----:B------:R-:W-:-:S02]  /*26d40*/  IMAD.MOV.U32 R16, RZ, RZ, R2 ;  /* 0x000000ffff107224 */ /* 0x000fc400078e0002 */
[----:B---3--:R-:W-:Y:S01]  /*26d50*/  IMAD.MOV.U32 R17, RZ, RZ, R22 ;  /* 0x000000ffff117224 */ /* 0x008fe200078e0016 */
[----:B------:R-:W3:Y:S01]  /*26d60*/  LDL.LU R2, [R1+0x2038] ;  /* 0x0020380001027983 */ /* 0x000ee20000300800 */
[----:B------:R-:W3:Y:S02]  /*26d70*/  LDL.LU R22, [R1+0x2034] ;  /* 0x0020340001167983 */ /* 0x000ee40000300800 */
[----:B------:R-:W-:Y:S01]  /*26d80*/  STL.64 [R1+0x1f78], R18 ;  /* 0x001f781201007387 */ /* 0x000fe20000100a00 */
[----:B------:R-:W-:Y:S04]  /*26d90*/  STL.64 [R1+0x1f70], R16 ;  /* 0x001f701001007387 */ /* 0x000fe80000100a00 */
[----:B----4-:R-:W-:Y:S01]  /*26da0*/  STL.64 [R1+0x1f38], R10 ;  /* 0x001f380a01007387 */ /* 0x010fe20000100a00 */
[----:B--2---:R0:W-:Y:S03]  /*26db0*/  STL.64 [R1+0x1f30], R8 ;  /* 0x001f300801007387 */ /* 0x0041e60000100a00 */
[----:B0-----:R-:W2:Y:S01]  /*26dc0*/  LDL.LU R8, [R1+0xd0] ;  /* 0x0000d00001087983 */ /* 0x001ea20000300800 */
[----:B------:R-:W2:Y:S02]  /*26dd0*/  LDL.LU R9, [R1+0xd4] ;  /* 0x0000d40001097983 */ /* 0x000ea40000300800 */
[----:B------:R-:W4:Y:S02]  /*26de0*/  LDL.LU R10, [R1+0xd8] ;  /* 0x0000d800010a7983 */ /* 0x000f240000300800 */
[----:B------:R-:W4:Y:S02]  /*26df0*/  LDL.LU R11, [R1+0xdc] ;  /* 0x0000dc00010b7983 */ /* 0x000f240000300800 */
[----:B------:R-:W-:-:S02]  /*26e00*/  IMAD.MOV.U32 R16, RZ, RZ, R23 ;  /* 0x000000ffff107224 */ /* 0x000fc400078e0017 */
[----:B------:R-:W-:Y:S02]  /*26e10*/  IMAD.MOV.U32 R18, RZ, RZ, R28 ;  /* 0x000000ffff127224 */ /* 0x000fe400078e001c */
[----:B------:R-:W-:Y:S01]  /*26e20*/  IMAD.MOV.U32 R19, RZ, RZ, R12 ;  /* 0x000000ffff137224 */ /* 0x000fe200078e000c */
[----:B------:R-:W3:Y:S01]  /*26e30*/  LDL.LU R23, [R1+0x2030] ;  /* 0x0020300001177983 */ /* 0x000ee20000300800 */
[----:B------:R-:W-:Y:S02]  /*26e40*/  IMAD.MOV.U32 R17, RZ, RZ, R3 ;  /* 0x000000ffff117224 */ /* 0x000fe400078e0003 */
        /* <DEDUP_REMOVED lines=27> */
[----:B---3--:R-:W-:-:S02]  /*27000*/  IMAD.MOV.U32 R18, RZ, RZ, R22 ;  /* 0x000000ffff127224 */ /* 0x008fc400078e0016 */
[----:B------:R-:W-:Y:S02]  /*27010*/  IMAD.MOV.U32 R19, RZ, RZ, R2 ;  /* 0x000000ffff137224 */ /* 0x000fe400078e0002 */
[----:B------:R-:W-:Y:S02]  /*27020*/  IMAD.MOV.U32 R16, RZ, RZ, R3 ;  /* 0x000000ffff107224 */ /* 0x000fe400078e0003 */
[----:B------:R-:W-:Y:S01]  /*27030*/  IMAD.MOV.U32 R17, RZ, RZ, R23 ;  /* 0x000000ffff117224 */ /* 0x000fe200078e0017 */
[----:B----4-:R-:W-:Y:S01]  /*27040*/  STL.64 [R1+0x1f88], R10 ;  /* 0x001f880a01007387 */ /* 0x010fe20000100a00 */
[----:B--2---:R0:W-:Y:S03]  /*27050*/  STL.64 [R1+0x1f80], R8 ;  /* 0x001f800801007387 */ /* 0x0041e60000100a00 */
[----:B0-----:R-:W2:Y:S01]  /*27060*/  LDL.LU R8, [R1+0xb0] ;  /* 0x0000b00001087983 */ /* 0x001ea20000300800 */
[----:B------:R-:W2:Y:S02]  /*27070*/  LDL.LU R9, [R1+0xb4] ;  /* 0x0000b40001097983 */ /* 0x000ea40000300800 */
[----:B------:R-:W3:Y:S02]  /*27080*/  LDL.LU R10, [R1+0xb8] ;  /* 0x0000b800010a7983 */ /* 0x000ee40000300800 */
[----:B------:R-:W3:Y:S01]  /*27090*/  LDL.LU R11, [R1+0xbc] ;  /* 0x0000bc00010b7983 */ /* 0x000ee20000300800 */
[----:B------:R-:W4:Y:S01]  /*270a0*/  LDL.LU R3, [R1+0x2010] ;  /* 0x0020100001037983 */ /* 0x000f220000300800 */
[----:B------:R-:W-:Y:S02]  /*270b0*/  STL.64 [R1+0x2008], R18 ;  /* 0x0020081201007387 */ /* 0x000fe40000100a00 */
[----:B------:R0:W-:Y:S02]  /*270c0*/  STL.64 [R1+0x2000], R16 ;  /* 0x0020001001007387 */ /* 0x0001e40000100a00 */
[----:B0-----:R-:W4:Y:S01]  /*270d0*/  LDL.LU R16, [R1+0x300] ;  /* 0x0003000001107983 */ /* 0x001f220000300800 */
[----:B------:R-:W4:Y:S02]  /*270e0*/  LDL.LU R17, [R1+0x304] ;  /* 0x0003040001117983 */ /* 0x000f240000300800 */
[----:B------:R-:W4:Y:S02]  /*270f0*/  LDL.LU R18, [R1+0x308] ;  /* 0x0003080001127983 */ /* 0x000f240000300800 */
[----:B------:R-:W4:Y:S01]  /*27100*/  LDL.LU R19, [R1+0x30c] ;  /* 0x00030c0001137983 */ /* 0x000f220000300800 */
[----:B------:R-:W4:Y:S01]  /*27110*/  LDL.LU R4, [R1+0x330] ;  /* 0x0003300001047983 */ /* 0x000f220000300800 */
[----:B------:R-:W4:Y:S02]  /*27120*/  LDL.LU R5, [R1+0x334] ;  /* 0x0003340001057983 */ /* 0x000f240000300800 */
[----:B------:R-:W4:Y:S02]  /*27130*/  LDL.LU R6, [R1+0x338] ;  /* 0x0003380001067983 */ /* 0x000f240000300800 */
[----:B------:R-:W4:Y:S01]  /*27140*/  LDL.LU R7, [R1+0x33c] ;  /* 0x00033c0001077983 */ /* 0x000f220000300800 */
        /* <DEDUP_REMOVED lines=17> */
[----:B------:R-:W3:Y:S01]  /*27260*/  LDL.LU R11, [R1+0x31c] ;  /* 0x00031c00010b7983 */ /* 0x000ee20000300800 */
[C---:B----4-:R-:W-:Y:S01]  /*27270*/  HMMA.16816.F32.BF16 R4, R12.reuse, R20, R4 ;  /* 0x000000140c04723c */ /* 0x050fe20000041804 */
[----:B---3--:R-:W-:Y:S01]  /*27280*/  STL.64 [R1+0x1fe8], R10 ;  /* 0x001fe80a01007387 */ /* 0x008fe20000100a00 */
[----:B--2---:R0:W-:Y:S03]  /*27290*/  STL.64 [R1+0x1fe0], R8 ;  /* 0x001fe00801007387 */ /* 0x0041e60000100a00 */
[----:B0-----:R-:W2:Y:S01]  /*272a0*/  LDL.LU R8, [R1+0x120] ;  /* 0x0001200001087983 */ /* 0x001ea20000300800 */
[----:B------:R-:W2:Y:S02]  /*272b0*/  LDL.LU R9, [R1+0x124] ;  /* 0x0001240001097983 */ /* 0x000ea40000300800 */
[----:B------:R-:W3:Y:S02]  /*272c0*/  LDL.LU R10, [R1+0x128] ;  /* 0x00012800010a7983 */ /* 0x000ee40000300800 */
[----:B------:R-:W3:Y:S01]  /*272d0*/  LDL.LU R11, [R1+0x12c] ;  /* 0x00012c00010b7983 */ /* 0x000ee20000300800 */
[----:B------:R-:W-:Y:S01]  /*272e0*/  HMMA.16816.F32.BF16 R12, R12, R24, R16 ;  /* 0x000000180c0c723c */ /* 0x000fe20000041810 */
[----:B---3--:R-:W-:Y:S01]  /*272f0*/  STL.64 [R1+0x1ff8], R10 ;  /* 0x001ff80a01007387 */ /* 0x008fe20000100a00 */
[----:B--2---:R0:W-:Y:S03]  /*27300*/  STL.64 [R1+0x1ff0], R8 ;  /* 0x001ff00801007387 */ /* 0x0041e60000100a00 */
[----:B0-----:R-:W2:Y:S01]  /*27310*/  LDL.LU R8, [R1+0x320] ;  /* 0x0003200001087983 */ /* 0x001ea20000300800 */
[----:B------:R-:W2:Y:S02]  /*27320*/  LDL.LU R9, [R1+0x324] ;  /* 0x0003240001097983 */ /* 0x000ea40000300800 */
[----:B------:R-:W2:Y:S02]  /*27330*/  LDL.LU R10, [R1+0x328] ;  /* 0x00032800010a7983 */ /* 0x000ea40000300800 */
[----:B------:R-:W2:Y:S02]  /*27340*/  LDL.LU R11, [R1+0x32c] ;  /* 0x00032c00010b7983 */ /* 0x000ea40000300800 */
[----:B------:R0:W-:Y:S01]  /*27350*/  STL.64 [R1+0x240], R4 ;  /* 0x0002400401007387 */ /* 0x0001e20000100a00 */
[----:B------:R1:W-:Y:S03]  /*27360*/  STL.64 [R1+0x248], R6 ;  /* 0x0002480601007387 */ /* 0x0003e60000100a00 */
[----:B0-----:R-:W3:Y:S01]  /*27370*/  LDL.LU R4, [R1+0x180] ;  /* 0x0001800001047983 */ /* 0x001ee20000300800 */
[----:B------:R-:W3:Y:S02]  /*27380*/  LDL.LU R5, [R1+0x184] ;  /* 0x0001840001057983 */ /* 0x000ee40000300800 */
[----:B-1----:R-:W3:Y:S02]  /*27390*/  LDL.LU R6, [R1+0x188] ;  /* 0x0001880001067983 */ /* 0x002ee40000300800 */
[----:B------:R-:W3:Y:S01]  /*273a0*/  LDL.LU R7, [R1+0x18c] ;  /* 0x00018c0001077983 */ /* 0x000ee20000300800 */
[----:B------:R-:W2:Y:S01]  /*273b0*/  LDL.LU.64 R18, [R1+0x2008] ;  /* 0x0020080001127983 */ /* 0x000ea20000300a00 */
[----:B------:R-:W2:Y:S02]  /*273c0*/  LDL.LU.64 R16, [R1+0x2000] ;  /* 0x0020000001107983 */ /* 0x000ea40000300a00 */
[----:B------:R-:W-:Y:S02]  /*273d0*/  STL.64 [R1+0x230], R12 ;  /* 0x0002300c01007387 */ /* 0x000fe40000100a00 */
[----:B------:R-:W-:Y:S02]  /*273e0*/  STL.64 [R1+0x238], R14 ;  /* 0x0002380e01007387 */ /* 0x000fe40000100a00 */
[----:B------:R-:W0:Y:S04]  /*273f0*/  LDSM.16.MT88.4 R12, [R29+0x8380] ;  /* 0x008380001d0c783b */ /* 0x000e280000004200 */
[----:B0-----:R-:W-:Y:S01]  /*27400*/  STL.64 [R1+0x1ed8], R14 ;  /* 0x001ed80e01007387 */ /* 0x001fe20000100a00 */
[----:B------:R0:W-:Y:S03]  /*27410*/  STL.64 [R1+0x1ed0], R12 ;  /* 0x001ed00c01007387 */ /* 0x0001e60000100a00 */
[----:B0-----:R-:W4:Y:S01]  /*27420*/  LDL.LU R12, [R1+0x190] ;  /* 0x00019000010c7983 */ /* 0x001f220000300800 */
[----:B------:R-:W4:Y:S02]  /*27430*/  LDL.LU R13, [R1+0x194] ;  /* 0x00019400010d7983 */ /* 0x000f240000300800 */
[----:B------:R-:W4:Y:S02]  /*27440*/  LDL.LU R14, [R1+0x198] ;  /* 0x00019800010e7983 */ /* 0x000f240000300800 */
[----:B------:R-:W4:Y:S01]  /*27450*/  LDL.LU R15, [R1+0x19c] ;  /* 0x00019c00010f7983 */ /* 0x000f220000300800 */
[----:B------:R-:W-:Y:S01]  /*27460*/  STL [R1+0x1ecc], R29 ;  /* 0x001ecc1d01007387 */ /* 0x000fe20000100800 */
        /* <DEDUP_REMOVED lines=88> */
[----:B------:R-:W3:Y:S01]  /*279f0*/  LDL.LU.64 R10, [R1+0x1ef8] ;  /* 0x001ef800010a7983 */ /* 0x000ee20000300a00 */
[----:B------:R-:W3:Y:S11]  /*27a00*/  LDL.LU.64 R8, [R1+0x1ef0] ;  /* 0x001ef00001087983 */ /* 0x000ef60000300a00 */
[----:B------:R-:W-:Y:S10]  /*27a10*/  @!UPT UIADD3 URZ, URZ, URZ, URZ ;  /* 0x0000003f3f3ff290 */ /* 0x000ff4000fffe03f */
[----:B------:R0:W-:Y:S01]  /*27a20*/  STL.64 [R1+0x120], R16 ;  /* 0x0001201001007387 */ /* 0x0001e20000100a00 */
[----:B------:R1:W-:Y:S03]  /*27a30*/  STL.64 [R1+0x128], R18 ;  /* 0x0001281201007387 */ /* 0x0003e60000100a00 */
[----:B0-----:R-:W2:Y:S01]  /*27a40*/  LDL.LU R16, [R1+0x170] ;  /* 0x0001700001107983 */ /* 0x001ea20000300800 */
[----:B------:R-:W2:Y:S02]  /*27a50*/  LDL.LU R17, [R1+0x174] ;  /* 0x0001740001117983 */ /* 0x000ea40000300800 */
[----:B-1----:R-:W2:Y:S02]  /*27a60*/  LDL.LU R18, [R1+0x178] ;  /* 0x0001780001127983 */ /* 0x002ea40000300800 */
[----:B------:R-:W2:Y:S01]  /*27a70*/  LDL.LU R19, [R1+0x17c] ;  /* 0x00017c0001137983 */ /* 0x000ea20000300800 */
[C---:B---3--:R-:W-:Y:S11]  /*27a80*/  HMMA.16816.F32.BF16 R4, R8.reuse, R20, R4 ;  /* 0x000000140804723c */ /* 0x048ff60000041804 */
[----:B------:R-:W-:Y:S11]  /*27a90*/  @!UPT UIADD3 URZ, URZ, URZ, URZ ;  /* 0x0000003f3f3ff290 */ /* 0x000ff6000fffe03f */
[----:B------:R-:W-:Y:S01]  /*27aa0*/  @!UPT UIADD3 URZ, URZ, URZ, URZ ;  /* 0x0000003f3f3ff290 */ /* 0x000fe2000fffe03f */
[----:B------:R-:W-:Y:S01]  /*27ab0*/  STL.64 [R1+0x110], R4 ;  /* 0x0001100401007387 */ /* 0x000fe20000100a00 */
[----:B------:R0:W-:Y:S03]  /*27ac0*/  STL.64 [R1+0x118], R6 ;  /* 0x0001180601007387 */ /* 0x0001e60000100a00 */
[----:B0-----:R-:W4:Y:S01]  /*27ad0*/  LDL.LU.64 R6, [R1+0x1ee8] ;  /* 0x001ee80001067983 */ /* 0x001f220000300a00 */
[----:B------:R-:W4:Y:S01]  /*27ae0*/  LDL.LU.64 R4, [R1+0x1ee0] ;  /* 0x001ee00001047983 */ /* 0x000f220000300a00 */
[----:B--2---:R-:W-:Y:S01]  /*27af0*/  HMMA.16816.F32.BF16 R16, R8, R24, R16 ;  /* 0x000000180810723c */ /* 0x004fe20000041810 */
[----:B------:R-:W2:Y:S11]  /*27b00*/  LDL.LU R8, [R1+0x1b0] ;  /* 0x0001b00001087983 */ /* 0x000eb60000300800 */
[----:B------:R-:W-:Y:S11]  /*27b10*/  @!UPT UIADD3 URZ, URZ, URZ, URZ ;  /* 0x0000003f3f3ff290 */ /* 0x000ff6000fffe03f */
[----:B------:R0:W-:Y:S01]  /*27b20*/  STL.64 [R1+0x100], R16 ;  /* 0x0001001001007387 */ /* 0x0001e20000100a00 */
[----:B------:R1:W-:Y:S02]  /*27b30*/  STL.64 [R1+0x108], R18 ;  /* 0x0001081201007387 */ /* 0x0003e40000100a00 */
[----:B------:R-:W2:Y:S02]  /*27b40*/  LDL.LU R9, [R1+0x1b4] ;  /* 0x0001b40001097983 */ /* 0x000ea40000300800 */
[----:B------:R-:W-:Y:S02]  /*27b50*/  IMAD.MOV.U32 R10, RZ, RZ, R3 ;  /* 0x000000ffff0a7224 */ /* 0x000fe400078e0003 */
[----:B------:R-:W-:Y:S01]  /*27b60*/  IMAD.MOV.U32 R11, RZ, RZ, R0 ;  /* 0x000000ffff0b7224 */ /* 0x000fe200078e0000 */
[C---:B----4-:R-:W-:Y:S11]  /*27b70*/  HMMA.16816.F32.BF16 R12, R4.reuse, R20, R12 ;  /* 0x00000014040c723c */ /* 0x050ff6000004180c */
[----:B------:R-:W-:Y:S11]  /*27b80*/  @!UPT UIADD3 URZ, URZ, URZ, URZ ;  /* 0x0000003f3f3ff290 */ /* 0x000ff6000fffe03f */
[----:B------:R-:W-:Y:S01]  /*27b90*/  @!UPT UIADD3 URZ, URZ, URZ, URZ ;  /* 0x0000003f3f3ff290 */ /* 0x000fe2000fffe03f */
[----:B------:R-:W-:Y:S01]  /*27ba0*/  STL.64 [R1+0xf0], R12 ;  /* 0x0000f00c01007387 */ /* 0x000fe20000100a00 */
[----:B------:R-:W-:Y:S02]  /*27bb0*/  IMAD.MOV.U32 R0, RZ, RZ, R14 ;  /* 0x000000ffff007224 */ /* 0x000fe400078e000e */
[----:B------:R-:W-:Y:S01]  /*27bc0*/  IMAD.MOV.U32 R3, RZ, RZ, R15 ;  /* 0x000000ffff037224 */ /* 0x000fe200078e000f */
[----:B--2---:R-:W-:Y:S01]  /*27bd0*/  HMMA.16816.F32.BF16 R4, R4, R24, R8 ;  /* 0x000000180404723c */ /* 0x004fe20000041808 */
[----:B------:R-:W2:Y:S04]  /*27be0*/  LDSM.16.MT88.4 R12, [R28+0xc080] ;  /* 0x00c080001c0c783b */ /* 0x000ea80000004200 */
[----:B0-----:R-:W3:Y:S01]  /*27bf0*/  LDL.LU R16, [R1+0x1d0] ;  /* 0x0001d00001107983 */ /* 0x001ee20000300800 */
[----:B------:R-:W3:Y:S02]  /*27c00*/  LDL.LU R17, [R1+0x1d4] ;  /* 0x0001d40001117983 */ /* 0x000ee40000300800 */
[----:B-1----:R-:W3:Y:S02]  /*27c10*/  LDL.LU R18, [R1+0x1d8] ;  /* 0x0001d80001127983 */ /* 0x002ee40000300800 */
[----:B------:R-:W3:Y:S01]  /*27c20*/  LDL.LU R19, [R1+0x1dc] ;  /* 0x0001dc0001137983 */ /* 0x000ee20000300800 */
[----:B------:R-:W-:Y:S01]  /*27c30*/  STL [R1+0x1d60], R0 ;  /* 0x001d600001007387 */ /* 0x000fe20000100800 */
[----:B------:R-:W-:Y:S02]  /*27c40*/  STL [R1+0x1d5c], R3 ;  /* 0x001d5c0301007387 */ /* 0x000fe40000100800 */
[----:B------:R-:W-:-:S02]  /*27c50*/  IMAD.MOV.U32 R8, RZ, RZ, R29 ;  /* 0x000000ffff087224 */ /* 0x000fc400078e001d */
[----:B------:R-:W-:Y:S02]  /*27c60*/  IMAD.MOV.U32 R10, RZ, RZ, R23 ;  /* 0x000000ffff0a7224 */ /* 0x000fe400078e0017 */
[----:B------:R-:W-:Y:S02]  /*27c70*/  IMAD.MOV.U32 R11, RZ, RZ, R22 ;  /* 0x000000ffff0b7224 */ /* 0x000fe400078e0016 */
[----:B------:R-:W-:Y:S02]  /*27c80*/  IMAD.MOV.U32 R9, RZ, RZ, R2 ;  /* 0x000000ffff097224 */ /* 0x000fe400078e0002 */
[----:B--2---:R-:W-:Y:S02]  /*27c90*/  IMAD.MOV.U32 R26, RZ, RZ, R15 ;  /* 0x000000ffff1a7224 */ /* 0x004fe400078e000f */
[----:B------:R-:W-:Y:S01]  /*27ca0*/  IMAD.MOV.U32 R27, RZ, RZ, R14 ;  /* 0x000000ffff1b7224 */ /* 0x000fe200078e000e */
[----:B------:R0:W-:Y:S01]  /*27cb0*/  STL.64 [R1+0xa0], R12 ;  /* 0x0000a00c01007387 */ /* 0x0001e20000100a00 */
[----:B------:R-:W3:Y:S03]  /*27cc0*/  LDL.LU.64 R14, [R1+0x1ed8] ;  /* 0x001ed800010e7983 */ /* 0x000ee60000300a00 */
[----:B0-----:R-:W3:Y:S01]  /*27cd0*/  LDL.LU.64 R12, [R1+0x1ed0] ;  /* 0x001ed000010c7983 */ /* 0x001ee20000300a00 */
[----:B------:R-:W-:Y:S02]  /*27ce0*/  STL [R1+0x1e8c], R26 ;  /* 0x001e8c1a01007387 */ /* 0x000fe40000100800 */
[----:B------:R-:W-:Y:S02]  /*27cf0*/  STL [R1+0x1e88], R27 ;  /* 0x001e881b01007387 */ /* 0x000fe40000100800 */
[----:B------:R-:W-:Y:S01]  /*27d00*/  STL [R1+0xe0], R4 ;  /* 0x0000e00401007387 */ /* 0x000fe20000100800 */
[----:B------:R-:W-:Y:S01]  /*27d10*/  STL [R1+0xec], R7 ;  /* 0x0000ec0701007387 */ /* 0x000fe20000100800 */
[----:B------:R-:W2:Y:S02]  /*27d20*/  LDL.LU R29, [R1+0x1ecc] ;  /* 0x001ecc00011d7983 */ /* 0x000ea40000300800 */
[----:B------:R-:W4:Y:S02]  /*27d30*/  LDL.LU R2, [R1+0x1ec8] ;  /* 0x001ec80001027983 */ /* 0x000f240000300800 */
        /* <DEDUP_REMOVED lines=8> */
[----:B------:R-:W-:-:S02]  /*27dc0*/  IMAD.MOV.U32 R0, RZ, RZ, R5 ;  /* 0x000000ffff007224 */ /* 0x000fc400078e0005 */
[----:B------:R-:W-:Y:S02]  /*27dd0*/  IMAD.MOV.U32 R3, RZ, RZ, R6 ;  /* 0x000000ffff037224 */ /* 0x000fe400078e0006 */
[----:B------:R-:W0:Y:S02]  /*27de0*/  LDSM.16.MT88.4 R4, [R28+0xc100] ;  /* 0x00c100001c04783b */ /* 0x000e240000004200 */
[----:B0-----:R-:W-:Y:S02]  /*27df0*/  IMAD.MOV.U32 R26, RZ, RZ, R6 ;  /* 0x000000ffff1a7224 */ /* 0x001fe400078e0006 */
[----:B------:R-:W-:Y:S01]  /*27e00*/  IMAD.MOV.U32 R27, RZ, RZ, R7 ;  /* 0x000000ffff1b7224 */ /* 0x000fe200078e0007 */
[----:B--2---:R-:W-:Y:S01]  /*27e10*/  STL.64 [R1+0x1eb0], R10 ;  /* 0x001eb00a01007387 */ /* 0x004fe20000100a00 */
[----:B------:R-:W-:Y:S02]  /*27e20*/  STL.64 [R1+0x1ea8], R8 ;  /* 0x001ea80801007387 */ /* 0x000fe40000100a00 */
[----:B------:R-:W0:Y:S04]  /*27e30*/  LDSM.16.MT88.4 R8, [R28+0xc180] ;  /* 0x00c180001c08783b */ /* 0x000e280000004200 */
[----:B------:R-:W-:Y:S01]  /*27e40*/  STL [R1+0x1d68], R3 ;  /* 0x001d680301007387 */ /* 0x000fe20000100800 */
[----:B------:R1:W-:Y:S01]  /*27e50*/  STL [R1+0x1d64], R0 ;  /* 0x001d640001007387 */ /* 0x0003e20000100800 */
[----:B------:R3:W-:Y:S02]  /*27e60*/  STL [R1+0x64], R5 ;  /* 0x0000640501007387 */ /* 0x0007e40000100800 */
[----:B-1----:R-:W-:-:S02]  /*27e70*/  IMAD.MOV.U32 R0, RZ, RZ, R4 ;  /* 0x000000ffff007224 */ /* 0x002fc400078e0004 */
[----:B---3--:R-:W-:Y:S01]  /*27e80*/  HMMA.16816.F32.BF16 R4, R12, R20, R16 ;  /* 0x000000140c04723c */ /* 0x008fe20000041810 */
[----:B------:R-:W-:Y:S01]  /*27e90*/  STL [R1+0x1e94], R27 ;  /* 0x001e941b01007387 */ /* 0x000fe20000100800 */
[----:B------:R-:W-:Y:S02]  /*27ea0*/  STL [R1+0x1e90], R26 ;  /* 0x001e901a01007387 */ /* 0x000fe40000100800 */
[----:B------:R-:W2:Y:S11]  /*27eb0*/  LDL.LU R16, [R1+0x2f0] ;  /* 0x0002f00001107983 */ /* 0x000eb60000300800 */
[----:B------:R-:W-:Y:S08]  /*27ec0*/  @!UPT UIADD3 URZ, URZ, URZ, URZ ;  /* 0x0000003f3f3ff290 */ /* 0x000ff0000fffe03f */
[----:B------:R0:W-:Y:S01]  /*27ed0*/  STL.64 [R1+0xd0], R4 ;  /* 0x0000d00401007387 */ /* 0x0001e20000100a00 */
[----:B------:R1:W-:Y:S02]  /*27ee0*/  STL.64 [R1+0xd8], R6 ;  /* 0x0000d80601007387 */ /* 0x0003e40000100a00 */
[----:B0-----:R-:W-:Y:S02]  /*27ef0*/  IMAD.MOV.U32 R5, RZ, RZ, R10 ;  /* 0x000000ffff057224 */ /* 0x001fe400078e000a */
[----:B-1----:R-:W-:Y:S02]  /*27f00*/  IMAD.MOV.U32 R7, RZ, RZ, R8 ;  /* 0x000000ffff077224 */ /* 0x002fe400078e0008 */
[----:B------:R-:W-:Y:S02]  /*27f10*/  IMAD.MOV.U32 R6, RZ, RZ, R9 ;  /* 0x000000ffff067224 */ /* 0x000fe400078e0009 */
[----:B------:R-:W-:Y:S02]  /*27f20*/  IMAD.MOV.U32 R4, RZ, RZ, R11 ;  /* 0x000000ffff047224 */ /* 0x000fe400078e000b */
[----:B------:R-:W0:Y:S01]  /*27f30*/  LDSM.16.MT88.4 R8, [R28+0xc200] ;  /* 0x00c200001c08783b */ /* 0x000e220000004200 */
[----:B------:R-:W-:-:S02]  /*27f40*/  IMAD.MOV.U32 R17, RZ, RZ, R22 ;  /* 0x000000ffff117224 */ /* 0x000fc400078e0016 */
[----:B------:R-:W2:Y:S02]  /*27f50*/  LDL.LU R22, [R1+0x1ebc] ;  /* 0x001ebc0001167983 */ /* 0x000ea40000300800 */
[----:B------:R-:W-:Y:S02]  /*27f60*/  IMAD.MOV.U32 R18, RZ, RZ, R23 ;  /* 0x000000ffff127224 */ /* 0x000fe400078e0017 */
[----:B------:R-:W2:Y:S01]  /*27f70*/  LDL.LU R23, [R1+0x1eb8] ;  /* 0x001eb80001177983 */ /* 0x000ea20000300800 */
[----:B0-----:R-:W-:-:S03]  /*27f80*/  IMAD.MOV.U32 R27, RZ, RZ, R10 ;  /* 0x000000ffff1b7224 */ /* 0x001fc600078e000a */
[----:B------:R-:W-:Y:S01]  /*27f90*/  STL.64 [R1+0x80], R8 ;  /* 0x0000800801007387 */ /* 0x000fe20000100a00 */
[----:B------:R-:W-:Y:S02]  /*27fa0*/  IMAD.MOV.U32 R26, RZ, RZ, R11 ;  /* 0x000000ffff1a7224 */ /* 0x000fe400078e000b */
[----:B------:R-:W0:Y:S04]  /*27fb0*/  LDSM.16.MT88.4 R8, [R28+0xc280] ;  /* 0x00c280001c08783b */ /* 0x000e280000004200 */
[----:B0-----:R-:W-:Y:S01]  /*27fc0*/  IMAD.MOV.U32 R21, RZ, RZ, R10 ;  /* 0x000000ffff157224 */ /* 0x001fe200078e000a */
[----:B------:R0:W-:Y:S01]  /*27fd0*/  STL.64 [R1+0x70], R8 ;  /* 0x0000700801007387 */ /* 0x0001e20000100a00 */
[----:B------:R-:W-:Y:S02]  /*27fe0*/  IMAD.MOV.U32 R20, RZ, RZ, R11 ;  /* 0x000000ffff147224 */ /* 0x000fe400078e000b */
[----:B------:R-:W3:Y:S01]  /*27ff0*/  LDL.LU.64 R10, [R1+0x1eb0] ;  /* 0x001eb000010a7983 */ /* 0x000ee20000300a00 */
[----:B0-----:R-:W3:Y:S01]  /*28000*/  LDL.LU.64 R8, [R1+0x1ea8] ;  /* 0x001ea80001087983 */ /* 0x001ee20000300a00 */
[----:B----4-:R-:W-:Y:S01]  /*28010*/  IMAD.MOV.U32 R19, RZ, RZ, R2 ;  /* 0x000000ffff137224 */ /* 0x010fe200078e0002 */
[----:B---3--:R-:W-:Y:S02]  /*28020*/  HMMA.16816.F32.BF16 R12, R12, R24, R8 ;  /* 0x000000180c0c723c */ /* 0x008fe40000041808 */
[----:B------:R-:W2:Y:S01]  /*28030*/  LDL.LU.64 R10, [R1+0x1ea0] ;  /* 0x001ea000010a7983 */ /* 0x000ea20000300a00 */
[----:B------:R-:W2:Y:S11]  /*28040*/  LDL.LU.64 R8, [R1+0x1e98] ;  /* 0x001e980001087983 */ /* 0x000eb60000300a00 */
[----:B------:R-:W-:Y:S09]  /*28050*/  @!UPT UIADD3 URZ, URZ, URZ, URZ ;  /* 0x0000003f3f3ff290 */ /* 0x000ff2000fffe03f */
[----:B------:R-:W-:Y:S01]  /*28060*/  STL.64 [R1+0xc0], R12 ;  /* 0x0000c00c01007387 */ /* 0x000fe20000100a00 */
[----:B------:R-:W-:Y:S02]  /*28070*/  STL [R1+0xc8], R14 ;  /* 0x0000c80e01007387 */ /* 0x000fe40000100800 */
[----:B------:R-:W-:Y:S02]  /*28080*/  IMAD.MOV.U32 R2, RZ, RZ, R15 ;  /* 0x000000ffff027224 */ /* 0x000fe400078e000f */
[----:B------:R-:W0:Y:S04]  /*28090*/  LDSM.16.MT88.4 R12, [R28+0xc300] ;  /* 0x00c300001c0c783b */ /* 0x000e280000004200 */
[----:B------:R-:W-:Y:S04]  /*280a0*/  STL [R1+0x1d6c], R2 ;  /* 0x001d6c0201007387 */ /* 0x000fe80000100800 */
[----:B0-----:R-:W-:Y:S01]  /*280b0*/  STL.64 [R1+0x50], R12 ;  /* 0x0000500c01007387 */ /* 0x001fe20000100a00 */
[----:B------:R-:W-:Y:S02]  /*280c0*/  STL.64 [R1+0x58], R14 ;  /* 0x0000580e01007387 */ /* 0x000fe40000100a00 */
[----:B------:R-:W0:Y:S04]  /*280d0*/  LDSM.16.MT88.4 R12, [R28+0xc380] ;  /* 0x00c380001c0c783b */ /* 0x000e280000004200 */
[----:B------:R-:W-:-:S02]  /*280e0*/  IMAD.MOV.U32 R25, RZ, RZ, R0 ;  /* 0x000000ffff197224 */ /* 0x000fc400078e0000 */
[----:B0-----:R-:W-:Y:S02]  /*280f0*/  IMAD.MOV.U32 R2, RZ, RZ, R13 ;  /* 0x000000ffff027224 */ /* 0x001fe400078e000d */
[----:B------:R-:W-:Y:S01]  /*28100*/  IMAD.MOV.U32 R3, RZ, RZ, R14 ;  /* 0x000000ffff037224 */ /* 0x000fe200078e000e */
[----:B------:R-:W-:Y:S01]  /*28110*/  STL [R1+0x40], R12 ;  /* 0x0000400c01007387 */ /* 0x000fe20000100800 */
[----:B------:R-:W-:Y:S02]  /*28120*/  IMAD.MOV.U32 R0, RZ, RZ, R15 ;  /* 0x000000ffff007224 */ /* 0x000fe400078e000f */
[----:B------:R-:W0:Y:S03]  /*28130*/  LDSM.16.MT88.4 R12, [R29+0xc000] ;  /* 0x00c000001d0c783b */ /* 0x000e260000004200 */
[----:B------:R-:W-:Y:S01]  /*28140*/  STL [R1+0x1d78], R0 ;  /* 0x001d780001007387 */ /* 0x000fe20000100800 */
[----:B------:R-:W-:Y:S02]  /*28150*/  STL [R1+0x1d74], R3 ;  /* 0x001d740301007387 */ /* 0x000fe40000100800 */
[----:B------:R-:W-:Y:S02]  /*28160*/  STL [R1+0x1d70], R2 ;  /* 0x001d700201007387 */ /* 0x000fe40000100800 */
[----:B------:R1:W-:Y:S01]  /*28170*/  STL [R1+0x1a78], R28 ;  /* 0x001a781c01007387 */ /* 0x0003e20000100800 */
[----:B0-----:R-:W-:Y:S01]  /*28180*/  STL.64 [R1+0x30], R12 ;  /* 0x0000300c01007387 */ /* 0x001fe20000100a00 */
[----:B------:R-:W-:Y:S02]  /*28190*/  STL [R1+0x38], R14 ;  /* 0x0000380e01007387 */ /* 0x000fe40000100800 */
[----:B-1----:R-:W-:-:S02]  /*281a0*/  IMAD.MOV.U32 R28, RZ, RZ, R15 ;  /* 0x000000ffff1c7224 */ /* 0x002fc400078e000f */
[----:B------:R-:W0:Y:S04]  /*281b0*/  LDSM.16.MT88.4 R12, [R29+0xc080] ;  /* 0x00c080001d0c783b */ /* 0x000e280000004200 */
[----:B------:R-:W-:Y:S01]  /*281c0*/  STL [R1+0x1d7c], R28 ;  /* 0x001d7c1c01007387 */ /* 0x000fe20000100800 */
[----:B0-----:R-:W-:Y:S02]  /*281d0*/  IMAD.MOV.U32 R0, RZ, RZ, R13 ;  /* 0x000000ffff007224 */ /* 0x001fe400078e000d */
[----:B------:R-:W-:Y:S01]  /*281e0*/  IMAD.MOV.U32 R3, RZ, RZ, R14 ;  /* 0x000000ffff037224 */ /* 0x000fe200078e000e */
[----:B------:R2:W-:Y:S01]  /*281f0*/  STL [R1+0x20], R12 ;  /* 0x0000200c01007387 */ /* 0x0005e20000100800 */
[----:B------:R-:W-:-:S05]  /*28200*/  IMAD.MOV.U32 R2, RZ, RZ, R15 ;  /* 0x000000ffff027224 */ /* 0x000fca00078e000f */
[----:B------:R-:W-:Y:S01]  /*28210*/  STL [R1+0x1d88], R2 ;  /* 0x001d880201007387 */ /* 0x000fe20000100800 */
[----:B------:R-:W-:Y:S02]  /*28220*/  STL [R1+0x1d84], R3 ;  /* 0x001d840301007387 */ /* 0x000fe40000100800 */
[----:B------:R-:W-:Y:S01]  /*28230*/  STL [R1+0x1d80], R0 ;  /* 0x001d800001007387 */ /* 0x000fe20000100800 */
[----:B--2---:R-:W-:Y:S01]  /*28240*/  HMMA.16816.F32.BF16 R12, R8, R22, R16 ;  /* 0x00000016080c723c */ /* 0x004fe20000041810 */
[----:B------:R-:W-:Y:S11]  /*28250*/  LDSM.16.MT88.4 R16, [R29+0xc200] ;  /* 0x00c200001d10783b */ /* 0x000ff60000004200 */
[----:B------:R-:W-:Y:S11]  /*28260*/  @!UPT UIADD3 URZ, URZ, URZ, URZ ;  /* 0x0000003f3f3ff290 */ /* 0x000ff6000fffe03f */
[----:B------:R-:W-:Y:S01]  /*28270*/  STL.64 [R1+0x3e0], R12 ;  /* 0x0003e00c01007387 */ /* 0x000fe20000100a00 */
[----:B------:R-:W-:Y:S02]  /*28280*/  STL.64 [R1+0x3e8], R14 ;  /* 0x0003e80e01007387 */ /* 0x000fe40000100a00 */
[----:B------:R-:W-:Y:S02]  /*28290*/  IMAD.MOV.U32 R24, RZ, RZ, R12 ;  /* 0x000000ffff187224 */ /* 0x000fe400078e000c */
[----:B------:R-:W0:Y:S01]  /*282a0*/  LDSM.16.MT88.4 R12, [R29+0xc100] ;  /* 0x00c100001d0c783b */ /* 0x000e220000004200 */
[----:B------:R-:W-:Y:S02]  /*282b0*/  STL.64 [R1+0x1e68], R22 ;  /* 0x001e681601007387 */ /* 0x000fe40000100a00 */
[----:B------:R-:W-:Y:S02]  /*282c0*/  STL.64 [R1+0x1e60], R20 ;  /* 0x001e601401007387 */ /* 0x000fe40000100a00 */
[----:B0-----:R-:W-:-:S02]  /*282d0*/  IMAD.MOV.U32 R2, RZ, RZ, R12 ;  /* 0x000000ffff027224 */ /* 0x001fc400078e000c */
[----:B------:R-:W-:Y:S02]  /*282e0*/  IMAD.MOV.U32 R3, RZ, RZ, R13 ;  /* 0x000000ffff037224 */ /* 0x000fe400078e000d */
[----:B------:R-:W-:Y:S02]  /*282f0*/  IMAD.MOV.U32 R0, RZ, RZ, R14 ;  /* 0x000000ffff007224 */ /* 0x000fe400078e000e */
[----:B------:R-:W-:Y:S02]  /*28300*/  IMAD.MOV.U32 R28, RZ, RZ, R15 ;  /* 0x000000ffff1c7224 */ /* 0x000fe400078e000f */
[----:B------:R-:W0:Y:S04]  /*28310*/  LDSM.16.MT88.4 R12, [R29+0xc180] ;  /* 0x00c180001d0c783b */ /* 0x000e280000004200 */
[----:B------:R-:W-:Y:S01]  /*28320*/  STL [R1+0x1a7c], R24 ;  /* 0x001a7c1801007387 */ /* 0x000fe20000100800 */
[----:B------:R-:W-:Y:S03]  /*28330*/  STL.64 [R1+0x1c50], R18 ;  /* 0x001c501201007387 */ /* 0x000fe60000100a00 */
[----:B0-----:R-:W-:Y:S01]  /*28340*/  STL.64 [R1], R12 ;  /* 0x0000000c01007387 */ /* 0x001fe20000100a00 */
[----:B------:R-:W-:Y:S02]  /*28350*/  STL.64 [R1+0x8], R14 ;  /* 0x0000080e01007387 */ /* 0x000fe40000100a00 */
[----:B------:R0:W-:Y:S02]  /*28360*/  STL.64 [R1+0x1c48], R16 ;  /* 0x001c481001007387 */ /* 0x0001e40000100a00 */
[----:B0-----:R-:W2:Y:S01]  /*28370*/  LDL.LU.64 R16, [R1+0x50] ;  /* 0x0000500001107983 */ /* 0x001ea20000300a00 */
[----:B------:R-:W3:Y:S03]  /*28380*/  LDL.LU.64 R18, [R1+0x58] ;  /* 0x0000580001127983 */ /* 0x000ee60000300a00 */
        /* <DEDUP_REMOVED lines=16> */
[----:B------:R-:W-:-:S02]  /*28490*/  IMAD.MOV.U32 R18, RZ, RZ, R27 ;  /* 0x000000ffff127224 */ /* 0x000fc400078e001b */
[----:B------:R-:W-:Y:S01]  /*284a0*/  IMAD.MOV.U32 R19, RZ, RZ, R26 ;  /* 0x000000ffff137224 */ /* 0x000fe200078e001a */
[----:B------:R-:W3:Y:S01]  /*284b0*/  LDL.LU R27, [R1+0x1e94] ;  /* 0x001e9400011b7983 */ /* 0x000ee20000300800 */
[----:B------:R-:W4:Y:S03]  /*284c0*/  LDL.LU R26, [R1+0x1e90] ;  /* 0x001e9000011a7983 */ /* 0x000f260000300800 */
[----:B------:R0:W-:Y:S02]  /*284d0*/  STL.64 [R1+0x1de8], R18 ;  /* 0x001de81201007387 */ /* 0x0001e40000100a00 */
[----:B0-----:R-:W-:Y:S02]  /*284e0*/  IMAD.MOV.U32 R18, RZ, RZ, R5 ;  /* 0x000000ffff127224 */ /* 0x001fe400078e0005 */
[----:B------:R-:W-:Y:S01]  /*284f0*/  IMAD.MOV.U32 R19, RZ, RZ, R4 ;  /* 0x000000ffff137224 */ /* 0x000fe200078e0004 */
[----:B--2---:R0:W-:Y:S02]  /*28500*/  STL.64 [R1+0x1de0], R16 ;  /* 0x001de01001007387 */ /* 0x0041e40000100a00 */
[----:B0-----:R-:W-:-:S02]  /*28510*/  IMAD.MOV.U32 R16, RZ, RZ, R7 ;  /* 0x000000ffff107224 */ /* 0x001fc400078e0007 */
[----:B------:R-:W-:Y:S02]  /*28520*/  IMAD.MOV.U32 R17, RZ, RZ, R6 ;  /* 0x000000ffff117224 */ /* 0x000fe400078e0006 */
[----:B------:R-:W0:Y:S04]  /*28530*/  LDSM.16.MT88.4 R4, [R29+0xc280] ;  /* 0x00c280001d04783b */ /* 0x000e280000004200 */
[----:B------:R-:W-:Y:S01]  /*28540*/  STL.64 [R1+0x1e18], R18 ;  /* 0x001e181201007387 */ /* 0x000fe20000100a00 */
[----:B------:R-:W-:Y:S03]  /*28550*/  STL.64 [R1+0x1e10], R16 ;  /* 0x001e101001007387 */ /* 0x000fe60000100a00 */
[----:B0-----:R-:W-:Y:S01]  /*28560*/  STL.64 [R1+0x1c30], R6 ;  /* 0x001c300601007387 */ /* 0x001fe20000100a00 */
[----:B------:R0:W-:Y:S03]  /*28570*/  STL.64 [R1+0x1c28], R4 ;  /* 0x001c280401007387 */ /* 0x0001e60000100a00 */
[----:B0-----:R-:W2:Y:S01]  /*28580*/  LDL.LU R4, [R1+0x240] ;  /* 0x0002400001047983 */ /* 0x001ea20000300800 */
[----:B------:R-:W2:Y:S02]  /*28590*/  LDL.LU R5, [R1+0x244] ;  /* 0x0002440001057983 */ /* 0x000ea40000300800 */
        /* <DEDUP_REMOVED lines=9> */
[----:B----4-:R-:W-:-:S02]  /*28630*/  IMAD.MOV.U32 R14, RZ, RZ, R26 ;  /* 0x000000ffff0e7224 */ /* 0x010fc400078e001a */
[----:B---3--:R-:W-:Y:S02]  /*28640*/  IMAD.MOV.U32 R15, RZ, RZ, R27 ;  /* 0x000000ffff0f7224 */ /* 0x008fe400078e001b */
[----:B------:R-:W-:Y:S01]  /*28650*/  IMAD.MOV.U32 R12, RZ, RZ, R25 ;  /* 0x000000ffff0c7224 */ /* 0x000fe200078e0019 */
[----:B------:R-:W3:Y:S01]  /*28660*/  LDL.LU R26, [R1+0x1e8c] ;  /* 0x001e8c00011a7983 */ /* 0x000ee20000300800 */
[----:B------:R-:W4:Y:S02]  /*28670*/  LDL.LU R27, [R1+0x1e88] ;  /* 0x001e8800011b7983 */ /* 0x000f240000300800 */
[----:B------:R4:W-:Y:S01]  /*28680*/  STL.64 [R1+0x1e38], R14 ;  /* 0x001e380e01007387 */ /* 0x0009e20000100a00 */
[----:B--2---:R0:W-:Y:S01]  /*28690*/  STL.64 [R1+0x1e30], R12 ;  /* 0x001e300c01007387 */ /* 0x0041e20000100a00 */
[----:B------:R-:W2:Y:S02]  /*286a0*/  LDL.LU R16, [R1+0x2c0] ;  /* 0x0002c00001107983 */ /* 0x000ea40000300800 */
[----:B------:R-:W2:Y:S02]  /*286b0*/  LDL.LU R17, [R1+0x2c4] ;  /* 0x0002c40001117983 */ /* 0x000ea40000300800 */
[----:B------:R-:W2:Y:S01]  /*286c0*/  LDL.LU R18, [R1+0x2c8] ;  /* 0x0002c80001127983 */ /* 0x000ea20000300800 */
[----:B------:R-:W2:Y:S01]  /*286d0*/  LDL.LU R19, [R1+0x2cc] ;  /* 0x0002cc0001137983 */ /* 0x000ea20000300800 */
[----:B----4-:R-:W-:-:S02]  /*286e0*/  IMAD.MOV.U32 R14, RZ, RZ, R27 ;  /* 0x000000ffff0e7224 */ /* 0x010fc400078e001b */
[----:B---3--:R-:W-:Y:S01]  /*286f0*/  IMAD.MOV.U32 R15, RZ, RZ, R26 ;  /* 0x000000ffff0f7224 */ /* 0x008fe200078e001a */
[----:B0-----:R-:W3:Y:S01]  /*28700*/  LDL.LU R12, [R1+0xa0] ;  /* 0x0000a000010c7983 */ /* 0x001ee20000300800 */
[----:B------:R-:W3:Y:S02]  /*28710*/  LDL.LU R13, [R1+0xa4] ;  /* 0x0000a400010d7983 */ /* 0x000ee40000300800 */
[----:B------:R-:W4:Y:S02]  /*28720*/  LDL.LU R27, [R1+0x1e84] ;  /* 0x001e8400011b7983 */ /* 0x000f240000300800 */
[----:B------:R-:W3:Y:S01]  /*28730*/  LDL.LU R26, [R1+0x1e80] ;  /* 0x001e8000011a7983 */ /* 0x000ee20000300800 */
[----:B--2---:R-:W-:Y:S01]  /*28740*/  STL.64 [R1+0x1e28], R18 ;  /* 0x001e281201007387 */ /* 0x004fe20000100a00 */
[----:B------:R0:W-:Y:S03]  /*28750*/  STL.64 [R1+0x1e20], R16 ;  /* 0x001e201001007387 */ /* 0x0001e60000100a00 */
        /* <DEDUP_REMOVED lines=8> */
[----:B--2---:R-:W-:Y:S01]  /*287e0*/  STL.64 [R1+0x1e48], R18 ;  /* 0x001e481201007387 */ /* 0x004fe20000100a00 */
        /* <DEDUP_REMOVED lines=11> */
[----:B------:R4:W-:Y:S01]  /*288a0*/  STL.64 [R1+0x1dd8], R6 ;  /* 0x001dd80601007387 */ /* 0x0009e20000100a00 */
[----:B------:R0:W-:Y:S02]  /*288b0*/  STL.64 [R1+0x1dd0], R4 ;  /* 0x001dd00401007387 */ /* 0x0001e40000100a00 */
[----:B----4-:R-:W-:Y:S01]  /*288c0*/  IMAD.MOV.U32 R6, RZ, RZ, R27 ;  /* 0x000000ffff067224 */ /* 0x010fe200078e001b */
[----:B0-----:R-:W4:Y:S01]  /*288d0*/  LDL.LU R4, [R1+0x290] ;  /* 0x0002900001047983 */ /* 0x001f220000300800 */
[----:B---3--:R-:W-:-:S02]  /*288e0*/  IMAD.MOV.U32 R5, RZ, RZ, R26 ;  /* 0x000000ffff057224 */ /* 0x008fc400078e001a */
[----:B------:R-:W3:Y:S02]  /*288f0*/  LDL.LU R26, [R1+0x1e7c] ;  /* 0x001e7c00011a7983 */ /* 0x000ee40000300800 */
[----:B------:R-:W2:Y:S01]  /*28900*/  LDL.LU R27, [R1+0x1e78] ;  /* 0x001e7800011b7983 */ /* 0x000ea20000300800 */
[----:B------:R-:W2:Y:S04]  /*28910*/  LDL.LU R7, [R1+0x29c] ;  /* 0x00029c0001077983 */ /* 0x000ea80000300800 */
[----:B--2---:R-:W-:Y:S01]  /*28920*/  STL.64 [R1+0x1df8], R6 ;  /* 0x001df80601007387 */ /* 0x004fe20000100a00 */
[----:B----4-:R0:W-:Y:S03]  /*28930*/  STL.64 [R1+0x1df0], R4 ;  /* 0x001df00401007387 */ /* 0x0101e60000100a00 */
[----:B0-----:R-:W2:Y:S01]  /*28940*/  LDL.LU R4, [R1+0x2a0] ;  /* 0x0002a00001047983 */ /* 0x001ea20000300800 */
[----:B------:R-:W2:Y:S02]  /*28950*/  LDL.LU R5, [R1+0x2a4] ;  /* 0x0002a40001057983 */ /* 0x000ea40000300800 */
[----:B---3--:R-:W-:-:S02]  /*28960*/  IMAD.MOV.U32 R6, RZ, RZ, R26 ;  /* 0x000000ffff067224 */ /* 0x008fc400078e001a */
[----:B------:R-:W-:Y:S01]  /*28970*/  IMAD.MOV.U32 R7, RZ, RZ, R27 ;  /* 0x000000ffff077224 */ /* 0x000fe200078e001b */
[----:B------:R-:W3:Y:S01]  /*28980*/  LDL.LU R26, [R1+0x1e74] ;  /* 0x001e7400011a7983 */ /* 0x000ee20000300800 */
[----:B------:R-:W3:Y:S03]  /*28990*/  LDL.LU R27, [R1+0x1e70] ;  /* 0x001e7000011b7983 */ /* 0x000ee60000300800 */
[----:B------:R-:W-:Y:S04]  /*289a0*/  STL.64 [R1+0x1e08], R6 ;  /* 0x001e080601007387 */ /* 0x000fe80000100a00 */
[----:B--2---:R0:W-:Y:S01]  /*289b0*/  STL.64 [R1+0x1e00], R4 ;  /* 0x001e000401007387 */ /* 0x0041e20000100a00 */
[----:B---3--:R-:W-:Y:S03]  /*289c0*/  HMMA.16816.F32.BF16 R8, R8, R26, R20 ;  /* 0x0000001a0808723c */ /* 0x008fe60000041814 */
[----:B0-----:R-:W2:Y:S01]  /*289d0*/  LDL.LU R4, [R1+0x2b0] ;  /* 0x0002b00001047983 */ /* 0x001ea20000300800 */
[----:B------:R-:W2:Y:S02]  /*289e0*/  LDL.LU R5, [R1+0x2b4] ;  /* 0x0002b40001057983 */ /* 0x000ea40000300800 */
[----:B------:R-:W2:Y:S02]  /*289f0*/  LDL.LU R6, [R1+0x2b8] ;  /* 0x0002b80001067983 */ /* 0x000ea40000300800 */
[----:B------:R-:W2:Y:S01]  /*28a00*/  LDL.LU R7, [R1+0x2bc] ;  /* 0x0002bc0001077983 */ /* 0x000ea20000300800 */
[----:B------:R-:W3:Y:S01]  /*28a10*/  LDL.LU.64 R22, [R1+0x1e68] ;  /* 0x001e680001167983 */ /* 0x000ee20000300a00 */
[----:B------:R-:W4:Y:S11]  /*28a20*/  LDL.LU.64 R20, [R1+0x1e60] ;  /* 0x001e600001147983 */ /* 0x000f360000300a00 */
[----:B------:R-:W-:Y:S02]  /*28a30*/  @!UPT UIADD3 URZ, URZ, URZ, URZ ;  /* 0x0000003f3f3ff290 */ /* 0x000fe4000fffe03f */
[----:B------:R-:W-:Y:S01]  /*28a40*/  STL.64 [R1+0x3d0], R8 ;  /* 0x0003d00801007387 */ /* 0x000fe20000100a00 */
[----:B------:R-:W-:Y:S02]  /*28a50*/  STL.64 [R1+0x3d8], R10 ;  /* 0x0003d80a01007387 */ /* 0x000fe40000100a00 */
[----:B------:R-:W-:Y:S02]  /*28a60*/  IMAD.MOV.U32 R25, RZ, RZ, R8 ;  /* 0x000000ffff197224 */ /* 0x000fe400078e0008 */
[----:B------:R-:W0:Y:S04]  /*28a70*/  LDSM.16.MT88.4 R8, [R29+0xc300] ;  /* 0x00c300001d08783b */ /* 0x000e280000004200 */
[----:B------:R-:W-:Y:S04]  /*28a80*/  STL [R1+0x1a80], R25 ;  /* 0x001a801901007387 */ /* 0x000fe80000100800 */
[----:B0-----:R-:W-:Y:S01]  /*28a90*/  STL.64 [R1+0x1c10], R10 ;  /* 0x001c100a01007387 */ /* 0x001fe20000100a00 */
[----:B------:R0:W-:Y:S03]  /*28aa0*/  STL.64 [R1+0x1c08], R8 ;  /* 0x001c080801007387 */ /* 0x0001e60000100a00 */
[----:B0-----:R-:W2:Y:S01]  /*28ab0*/  LDL.LU R8, [R1+0x70] ;  /* 0x0000700001087983 */ /* 0x001ea20000300800 */
[----:B------:R-:W2:Y:S01]  /*28ac0*/  LDL.LU R9, [R1+0x74] ;  /* 0x0000740001097983 */ /* 0x000ea20000300800 */
        /* <DEDUP_REMOVED lines=26> */
[----:B------:R-:W-:Y:S01]  /*28c70*/  STL.64 [R1+0x310], R12 ;  /* 0x0003100c01007387 */ /* 0x000fe20000100a00 */
[----:B------:R-:W-:Y:S02]  /*28c80*/  STL.64 [R1+0x318], R14 ;  /* 0x0003180e01007387 */ /* 0x000fe40000100a00 */
[----:B------:R-:W0:Y:S02]  /*28c90*/  LDSM.16.MT88.4 R12, [R29+0xc380] ;  /* 0x00c380001d0c783b */ /* 0x000e240000004200 */
[----:B0-----:R-:W-:Y:S02]  /*28ca0*/  STL.64 [R1+0x1be0], R14 ;  /* 0x001be00e01007387 */ /* 0x001fe40000100a00 */
        /* <DEDUP_REMOVED lines=29> */
[----:B0-----:R-:W3:Y:S01]  /*28e80*/  LDL.LU.64 R18, [R1+0x1db8] ;  /* 0x001db80001127983 */ /* 0x001ee20000300a00 */
[----:B------:R-:W3:Y:S02]  /*28e90*/  LDL.LU.64 R16, [R1+0x1db0] ;  /* 0x001db00001107983 */ /* 0x000ee40000300a00 */
[----:B----4-:R-:W-:Y:S02]  /*28ea0*/  IMAD.MOV.U32 R10, RZ, RZ, R21 ;  /* 0x000000ffff0a7224 */ /* 0x010fe400078e0015 */
[----:B------:R-:W-:-:S07]  /*28eb0*/  IMAD.MOV.U32 R11, RZ, RZ, R20 ;  /* 0x000000ffff0b7224 */ /* 0x000fce00078e0014 */
[C---:B---3--:R-:W-:Y:S11]  /*28ec0*/  HMMA.16816.F32.BF16 R16, R8.reuse, R22, R16 ;  /* 0x000000160810723c */ /* 0x048ff60000041810 */
[----:B------:R-:W-:Y:S11]  /*28ed0*/  @!UPT UIADD3 URZ, URZ, URZ, URZ ;  /* 0x0000003f3f3ff290 */ /* 0x000ff6000fffe03f */
[----:B------:R-:W-:Y:S01]  /*28ee0*/  @!UPT UIADD3 URZ, URZ, URZ, URZ ;  /* 0x0000003f3f3ff290 */ /* 0x000fe2000fffe03f */
[----:B------:R-:W-:Y:S01]  /*28ef0*/  STL.64 [R1+0x280], R16 ;  /* 0x0002801001007387 */ /* 0x000fe20000100a00 */
[----:B------:R0:W-:Y:S03]  /*28f00*/  STL.64 [R1+0x288], R18 ;  /* 0x0002881201007387 */ /* 0x0001e60000100a00 */
[----:B0-----:R-:W3:Y:S01]  /*28f10*/  LDL.LU.64 R18, [R1+0x1da8] ;  /* 0x001da80001127983 */ /* 0x001ee20000300a00 */
[----:B------:R-:W3:Y:S02]  /*28f20*/  LDL.LU.64 R16, [R1+0x1da0] ;  /* 0x001da00001107983 */ /* 0x000ee40000300a00 */
[----:B------:R-:W4:Y:S01]  /*28f30*/  LDL.LU.64 R20, [R1+0x3a8] ;  /* 0x0003a80001147983 */ /* 0x000f220000300a00 */
[----:B---3--:R-:W-:Y:S01]  /*28f40*/  HMMA.16816.F32.BF16 R8, R8, R26, R16 ;  /* 0x0000001a0808723c */ /* 0x008fe20000041810 */
[----:B------:R-:W2:Y:S01]  /*28f50*/  LDL.LU.64 R18, [R1+0x1d98] ;  /* 0x001d980001127983 */ /* 0x000ea20000300a00 */
[----:B------:R-:W2:Y:S11]  /*28f60*/  LDL.LU.64 R16, [R1+0x1d90] ;  /* 0x001d900001107983 */ /* 0x000eb60000300a00 */
[----:B------:R-:W-:Y:S10]  /*28f70*/  @!UPT UIADD3 URZ, URZ, URZ, URZ ;  /* 0x0000003f3f3ff290 */ /* 0x000ff4000fffe03f */
[----:B------:R0:W-:Y:S01]  /*28f80*/  STL.64 [R1+0x260], R8 ;  /* 0x0002600801007387 */ /* 0x0001e20000100a00 */
[----:B------:R1:W-:Y:S01]  /*28f90*/  STL.64 [R1+0x268], R10 ;  /* 0x0002680a01007387 */ /* 0x0003e20000100a00 */
[----:B--2---:R-:W-:Y:S11]  /*28fa0*/  HMMA.16816.F32.BF16 R4, R16, R22, R4 ;  /* 0x000000161004723c */ /* 0x004ff60000041804 */
[----:B------:R-:W-:Y:S11]  /*28fb0*/  @!UPT UIADD3 URZ, URZ, URZ, URZ ;  /* 0x0000003f3f3ff290 */ /* 0x000ff6000fffe03f */
[----:B------:R-:W-:Y:S01]  /*28fc0*/  @!UPT UIADD3 URZ, URZ, URZ, URZ ;  /* 0x0000003f3f3ff290 */ /* 0x000fe2000fffe03f */
[----:B------:R2:W-:Y:S01]  /*28fd0*/  STL.64 [R1+0x250], R4 ;  /* 0x0002500401007387 */ /* 0x0005e20000100a00 */
[----:B------:R3:W-:Y:S02]  /*28fe0*/  STL.64 [R1+0x258], R6 ;  /* 0x0002580601007387 */ /* 0x0007e40000100a00 */
[----:B------:R-:W-:Y:S02]  /*28ff0*/  STL.64 [R1+0x1d40], R22 ;  /* 0x001d401601007387 */ /* 0x000fe40000100a00 */
[----:B----4-:R-:W-:Y:S01]  /*29000*/  STL.64 [R1+0x1d38], R20 ;  /* 0x001d381401007387 */ /* 0x010fe20000100a00 */
[----:B0-----:R-:W4:Y:S01]  /*29010*/  LDL.LU R8, [R1+0x100] ;  /* 0x0001000001087983 */ /* 0x001f220000300800 */
[----:B------:R-:W4:Y:S02]  /*29020*/  LDL.LU R9, [R1+0x104] ;  /* 0x0001040001097983 */ /* 0x000f240000300800 */
[----:B-1----:R-:W4:Y:S02]  /*29030*/  LDL.LU R10, [R1+0x108] ;  /* 0x00010800010a7983 */ /* 0x002f240000300800 */
[----:B------:R-:W4:Y:S01]  /*29040*/  LDL.LU R11, [R1+0x10c] ;  /* 0x00010c00010b7983 */ /* 0x000f220000300800 */
[----:B--2---:R-:W2:Y:S01]  /*29050*/  LDL.LU R4, [R1+0x120] ;  /* 0x0001200001047983 */ /* 0x004ea20000300800 */
[----:B------:R-:W2:Y:S02]  /*29060*/  LDL.LU R5, [R1+0x124] ;  /* 0x0001240001057983 */ /* 0x000ea40000300800 */
[----:B---3--:R-:W3:Y:S02]  /*29070*/  LDL.LU R6, [R1+0x128] ;  /* 0x0001280001067983 */ /* 0x008ee40000300800 */
[----:B------:R-:W3:Y:S02]  /*29080*/  LDL.LU R7, [R1+0x12c] ;  /* 0x00012c0001077983 */ /* 0x000ee40000300800 */
[----:B---3--:R-:W-:Y:S01]  /*29090*/  STL.64 [R1+0x1c40], R6 ;  /* 0x001c400601007387 */ /* 0x008fe20000100a00 */
[----:B--2---:R0:W-:Y:S03]  /*290a0*/  STL.64 [R1+0x1c38], R4 ;  /* 0x001c380401007387 */ /* 0x0041e60000100a00 */
[----:B0-----:R-:W2:Y:S01]  /*290b0*/  LDL.LU R4, [R1+0x130] ;  /* 0x0001300001047983 */ /* 0x001ea20000300800 */
[----:B------:R-:W2:Y:S02]  /*290c0*/  LDL.LU R5, [R1+0x134] ;  /* 0x0001340001057983 */ /* 0x000ea40000300800 */
[----:B------:R-:W3:Y:S02]  /*290d0*/  LDL.LU R6, [R1+0x138] ;  /* 0x0001380001067983 */ /* 0x000ee40000300800 */
[----:B------:R-:W3:Y:S02]  /*290e0*/  LDL.LU R7, [R1+0x13c] ;  /* 0x00013c0001077983 */ /* 0x000ee40000300800 */
[----:B------:R-:W-:-:S02]  /*290f0*/  IMAD.MOV.U32 R25, RZ, RZ, R16 ;  /* 0x000000ffff197224 */ /* 0x000fc400078e0010 */
[----:B------:R-:W-:Y:S02]  /*29100*/  IMAD.MOV.U32 R24, RZ, RZ, R17 ;  /* 0x000000ffff187224 */ /* 0x000fe400078e0011 */
[----:B------:R-:W-:Y:S02]  /*29110*/  IMAD.MOV.U32 R15, RZ, RZ, R18 ;  /* 0x000000ffff0f7224 */ /* 0x000fe400078e0012 */
[----:B------:R-:W-:Y:S01]  /*29120*/  IMAD.MOV.U32 R14, RZ, RZ, R19 ;  /* 0x000000ffff0e7224 */ /* 0x000fe200078e0013 */
[----:B---3--:R-:W-:Y:S01]  /*29130*/  STL.64 [R1+0x1c60], R6 ;  /* 0x001c600601007387 */ /* 0x008fe20000100a00 */
[----:B--2---:R0:W-:Y:S02]  /*29140*/  STL.64 [R1+0x1c58], R4 ;  /* 0x001c580401007387 */ /* 0x0041e40000100a00 */
[----:B------:R-:W2:Y:S02]  /*29150*/  LDL.LU R16, [R1] ;  /* 0x0000000001107983 */ /* 0x000ea40000300800 */
[----:B------:R-:W2:Y:S01]  /*29160*/  LDL.LU R17, [R1+0x4] ;  /* 0x0000040001117983 */ /* 0x000ea20000300800 */
[----:B------:R-:W3:Y:S01]  /*29170*/  LDL.LU R18, [R1+0x8] ;  /* 0x0000080001127983 */ /* 0x000ee20000300800 */
[----:B------:R-:W3:Y:S03]  /*29180*/  LDL.LU R19, [R1+0xc] ;  /* 0x00000c0001137983 */ /* 0x000ee60000300800 */
[----:B---3--:R1:W-:Y:S01]  /*29190*/  STL.64 [R1+0x1c80], R18 ;  /* 0x001c801201007387 */ /* 0x0083e20000100a00 */
[----:B--2---:R2:W-:Y:S02]  /*291a0*/  STL.64 [R1+0x1c78], R16 ;  /* 0x001c781001007387 */ /* 0x0045e40000100a00 */
[----:B0-----:R-:W3:Y:S02]  /*291b0*/  LDL.LU R4, [R1+0x140] ;  /* 0x0001400001047983 */ /* 0x001ee40000300800 */
[----:B------:R-:W3:Y:S01]  /*291c0*/  LDL.LU R5, [R1+0x144] ;  /* 0x0001440001057983 */ /* 0x000ee20000300800 */
[----:B------:R-:W3:Y:S01]  /*291d0*/  LDL.LU R6, [R1+0x148] ;  /* 0x0001480001067983 */ /* 0x000ee20000300800 */
[----:B------:R-:W3:Y:S02]  /*291e0*/  LDL.LU R7, [R1+0x14c] ;  /* 0x00014c0001077983 */ /* 0x000ee40000300800 */
[----:B-1----:R-:W-:-:S02]  /*291f0*/  IMAD.MOV.U32 R18, RZ, RZ, R0 ;  /* 0x000000ffff127224 */ /* 0x002fc400078e0000 */
[----:B--2---:R-:W-:Y:S02]  /*29200*/  IMAD.MOV.U32 R16, RZ, RZ, R2 ;  /* 0x000000ffff107224 */ /* 0x004fe400078e0002 */
[----:B------:R-:W-:Y:S01]  /*29210*/  IMAD.MOV.U32 R19, RZ, RZ, R28 ;  /* 0x000000ffff137224 */ /* 0x000fe200078e001c */
[----:B------:R-:W2:Y:S01]  /*29220*/  LDL.LU R2, [R1+0x1d88] ;  /* 0x001d880001027983 */ /* 0x000ea20000300800 */
[----:B------:R-:W-:Y:S02]  /*29230*/  IMAD.MOV.U32 R17, RZ, RZ, R3 ;  /* 0x000000ffff117224 */ /* 0x000fe400078e0003 */
[----:B------:R-:W2:Y:S02]  /*29240*/  LDL.LU R3, [R1+0x1d84] ;  /* 0x001d840001037983 */ /* 0x000ea40000300800 */
[----:B------:R-:W2:Y:S01]  /*29250*/  LDL.LU R0, [R1+0x1d80] ;  /* 0x001d800001007983 */ /* 0x000ea20000300800 */
[----:B------:R-:W2:Y:S01]  /*29260*/  LDL.LU R28, [R1+0x1d7c] ;  /* 0x001d7c00011c7983 */ /* 0x000ea20000300800 */
[----:B------:R-:W-:Y:S02]  /*29270*/  STL.64 [R1+0x1cb0], R18 ;  /* 0x001cb01201007387 */ /* 0x000fe40000100a00 */
[----:B------:R-:W-:Y:S01]  /*29280*/  STL.64 [R1+0x1ca8], R16 ;  /* 0x001ca81001007387 */ /* 0x000fe20000100a00 */
[----:B---3--:R-:W-:Y:S01]  /*29290*/  STL.64 [R1+0x1c70], R6 ;  /* 0x001c700601007387 */ /* 0x008fe20000100a00 */
[----:B------:R0:W-:Y:S03]  /*292a0*/  STL.64 [R1+0x1c68], R4 ;  /* 0x001c680401007387 */ /* 0x0001e60000100a00 */
[----:B0-----:R-:W3:Y:S01]  /*292b0*/  LDL.LU R4, [R1+0x150] ;  /* 0x0001500001047983 */ /* 0x001ee20000300800 */
[----:B------:R-:W3:Y:S02]  /*292c0*/  LDL.LU R5, [R1+0x154] ;  /* 0x0001540001057983 */ /* 0x000ee40000300800 */
[----:B------:R-:W2:Y:S02]  /*292d0*/  LDL.LU R6, [R1+0x158] ;  /* 0x0001580001067983 */ /* 0x000ea40000300800 */
[----:B------:R-:W2:Y:S02]  /*292e0*/  LDL.LU R7, [R1+0x15c] ;  /* 0x00015c0001077983 */ /* 0x000ea40000300800 */
[----:B--2---:R-:W-:Y:S01]  /*292f0*/  STL.64 [R1+0x1c90], R6 ;  /* 0x001c900601007387 */ /* 0x004fe20000100a00 */
[----:B---3--:R0:W-:Y:S03]  /*29300*/  STL.64 [R1+0x1c88], R4 ;  /* 0x001c880401007387 */ /* 0x0081e60000100a00 */
[----:B0-----:R-:W2:Y:S01]  /*29310*/  LDL.LU R4, [R1+0x160] ;  /* 0x0001600001047983 */ /* 0x001ea20000300800 */
[----:B------:R-:W2:Y:S02]  /*29320*/  LDL.LU R5, [R1+0x164] ;  /* 0x0001640001057983 */ /* 0x000ea40000300800 */
[----:B------:R-:W3:Y:S02]  /*29330*/  LDL.LU R6, [R1+0x168] ;  /* 0x0001680001067983 */ /* 0x000ee40000300800 */
[----:B------:R-:W3:Y:S01]  /*29340*/  LDL.LU R7, [R1+0x16c] ;  /* 0x00016c0001077983 */ /* 0x000ee20000300800 */
[----:B------:R-:W2:Y:S01]  /*29350*/  LDL.LU R16, [R1+0x20] ;  /* 0x0000200001107983 */ /* 0x000ea20000300800 */
[----:B------:R-:W-:-:S02]  /*29360*/  IMAD.MOV.U32 R18, RZ, RZ, R3 ;  /* 0x000000ffff127224 */ /* 0x000fc400078e0003 */
[----:B------:R-:W-:Y:S02]  /*29370*/  IMAD.MOV.U32 R19, RZ, RZ, R2 ;  /* 0x000000ffff137224 */ /* 0x000fe400078e0002 */
[----:B------:R-:W-:Y:S02]  /*29380*/  IMAD.MOV.U32 R17, RZ, RZ, R0 ;  /* 0x000000ffff117224 */ /* 0x000fe400078e0000 */
[----:B------:R-:W4:Y:S01]  /*29390*/  LDL.LU R0, [R1+0x1d78] ;  /* 0x001d780001007983 */ /* 0x000f220000300800 */
[----:B------:R-:W4:Y:S02]  /*293a0*/  LDL.LU R3, [R1+0x1d74] ;  /* 0x001d740001037983 */ /* 0x000f240000300800 */
[----:B------:R-:W4:Y:S02]  /*293b0*/  LDL.LU R2, [R1+0x1d70] ;  /* 0x001d700001027983 */ /* 0x000f240000300800 */
[----:B------:R-:W-:Y:S01]  /*293c0*/  STL.64 [R1+0x1ce0], R18 ;  /* 0x001ce01201007387 */ /* 0x000fe20000100a00 */
[----:B--2---:R-:W-:Y:S01]  /*293d0*/  STL.64 [R1+0x1cd8], R16 ;  /* 0x001cd81001007387 */ /* 0x004fe20000100a00 */
[----:B---3--:R-:W-:Y:S02]  /*293e0*/  STL.64 [R1+0x1ca0], R6 ;  /* 0x001ca00601007387 */ /* 0x008fe40000100a00 */
[----:B------:R0:W-:Y:S02]  /*293f0*/  STL.64 [R1+0x1c98], R4 ;  /* 0x001c980401007387 */ /* 0x0001e40000100a00 */
[----:B0-----:R-:W2:Y:S01]  /*29400*/  LDL.LU R4, [R1+0x1a0] ;  /* 0x0001a00001047983 */ /* 0x001ea20000300800 */
[----:B------:R-:W2:Y:S02]  /*29410*/  LDL.LU R5, [R1+0x1a4] ;  /* 0x0001a40001057983 */ /* 0x000ea40000300800 */
[----:B------:R-:W3:Y:S02]  /*29420*/  LDL.LU R6, [R1+0x1a8] ;  /* 0x0001a80001067983 */ /* 0x000ee40000300800 */
[----:B------:R-:W3:Y:S01]  /*29430*/  LDL.LU R7, [R1+0x1ac] ;  /* 0x0001ac0001077983 */ /* 0x000ee20000300800 */
[----:B------:R-:W2:Y:S01]  /*29440*/  LDL.LU R16, [R1+0x30] ;  /* 0x0000300001107983 */ /* 0x000ea20000300800 */
[----:B------:R-:W2:Y:S02]  /*29450*/  LDL.LU R17, [R1+0x34] ;  /* 0x0000340001117983 */ /* 0x000ea40000300800 */
[----:B------:R-:W2:Y:S02]  /*29460*/  LDL.LU R18, [R1+0x38] ;  /* 0x0000380001127983 */ /* 0x000ea40000300800 */
[----:B------:R-:W-:-:S05]  /*29470*/  IMAD.MOV.U32 R19, RZ, RZ, R28 ;  /* 0x000000ffff137224 */ /* 0x000fca00078e001c */
[----:B--2---:R-:W-:Y:S01]  /*29480*/  STL.64 [R1+0x1d10], R18 ;  /* 0x001d101201007387 */ /* 0x004fe20000100a00 */
[----:B------:R-:W-:Y:S02]  /*29490*/  STL.64 [R1+0x1d08], R16 ;  /* 0x001d081001007387 */ /* 0x000fe40000100a00 */
[----:B---3--:R-:W-:Y:S02]  /*294a0*/  STL.64 [R1+0x1cc0], R6 ;  /* 0x001cc00601007387 */ /* 0x008fe40000100a00 */
[----:B------:R0:W-:Y:S02]  /*294b0*/  STL.64 [R1+0x1cb8], R4 ;  /* 0x001cb80401007387 */ /* 0x0001e40000100a00 */
        /* <DEDUP_REMOVED lines=10> */
[----:B------:R-:W2:Y:S01]  /*29560*/  LDL.LU R16, [R1+0x40] ;  /* 0x0000400001107983 */ /* 0x000ea20000300800 */
[----:B----4-:R-:W-:-:S02]  /*29570*/  IMAD.MOV.U32 R18, RZ, RZ, R3 ;  /* 0x000000ffff127224 */ /* 0x010fc400078e0003 */
        /* <DEDUP_REMOVED lines=29> */
[----:B------:R-:W-:-:S02]  /*29750*/  IMAD.MOV.U32 R22, RZ, RZ, R15 ;  /* 0x000000ffff167224 */ /* 0x000fc400078e000f */
[----:B------:R-:W-:Y:S01]  /*29760*/  IMAD.MOV.U32 R23, RZ, RZ, R14 ;  /* 0x000000ffff177224 */ /* 0x000fe200078e000e */
        /* <DEDUP_REMOVED lines=10> */
[----:B------:R-:W3:Y:S02]  /*29810*/  LDL.LU R10, [R1+0x118] ;  /* 0x00011800010a7983 */ /* 0x000ee40000300800 */
[----:B------:R-:W3:Y:S01]  /*29820*/  LDL.LU R11, [R1+0x11c] ;  /* 0x00011c00010b7983 */ /* 0x000ee20000300800 */
[----:B------:R-:W2:Y:S01]  /*29830*/  LDL.LU.64 R14, [R1+0x3b8] ;  /* 0x0003b800010e7983 */ /* 0x000ea20000300a00 */
[----:B------:R-:W-:-:S02]  /*29840*/  IMAD.MOV.U32 R20, RZ, RZ, R25 ;  /* 0x000000ffff147224 */ /* 0x000fc400078e0019 */
[----:B------:R-:W-:-:S07]  /*29850*/  IMAD.MOV.U32 R21, RZ, RZ, R24 ;  /* 0x000000ffff157224 */ /* 0x000fce00078e0018 */
[----:B----4-:R-:W-:Y:S01]  /*29860*/  HMMA.16816.F32.BF16 R20, R20, R26, R16 ;  /* 0x0000001a1414723c */ /* 0x010fe20000041810 */
[----:B--2---:R0:W-:Y:S01]  /*29870*/  STL.64 [R1+0x1bf0], R14 ;  /* 0x001bf00e01007387 */ /* 0x0041e20000100a00 */
[----:B------:R1:W-:Y:S02]  /*29880*/  STL.64 [R1+0x1be8], R12 ;  /* 0x001be80c01007387 */ /* 0x0003e40000100a00 */
[----:B0-----:R-:W-:Y:S01]  /*29890*/  IMAD.MOV.U32 R14, RZ, RZ, R3 ;  /* 0x000000ffff0e7224 */ /* 0x001fe200078e0003 */
[----:B-1----:R-:W2:Y:S01]  /*298a0*/  LDL.LU R12, [R1+0xe0] ;  /* 0x0000e000010c7983 */ /* 0x002ea20000300800 */
[----:B------:R-:W-:Y:S02]  /*298b0*/  IMAD.MOV.U32 R13, RZ, RZ, R0 ;  /* 0x000000ffff0d7224 */ /* 0x000fe400078e0000 */
[----:B------:R-:W4:Y:S02]  /*298c0*/  LDL.LU R0, [R1+0x1d60] ;  /* 0x001d600001007983 */ /* 0x000f240000300800 */
[----:B------:R-:W2:Y:S01]  /*298d0*/  LDL.LU R3, [R1+0x1d5c] ;  /* 0x001d5c0001037983 */ /* 0x000ea20000300800 */
[----:B------:R-:W2:Y:S04]  /*298e0*/  LDL.LU R15, [R1+0xec] ;  /* 0x0000ec00010f7983 */ /* 0x000ea80000300800 */
[----:B--2---:R4:W-:Y:S01]  /*298f0*/  STL.64 [R1+0x1c00], R14 ;  /* 0x001c000e01007387 */ /* 0x0049e20000100a00 */
[----:B------:R0:W-:Y:S02]  /*29900*/  STL.64 [R1+0x1bf8], R12 ;  /* 0x001bf80c01007387 */ /* 0x0001e40000100a00 */
[----:B----4-:R-:W-:Y:S01]  /*29910*/  IMAD.MOV.U32 R14, RZ, RZ, R0 ;  /* 0x000000ffff0e7224 */ /* 0x010fe200078e0000 */
[----:B0-----:R-:W2:Y:S01]  /*29920*/  LDL.LU R12, [R1+0xf0] ;  /* 0x0000f000010c7983 */ /* 0x001ea20000300800 */
[----:B------:R-:W2:Y:S02]  /*29930*/  LDL.LU R13, [R1+0xf4] ;  /* 0x0000f400010d7983 */ /* 0x000ea40000300800 */
[----:B------:R-:W4:Y:S02]  /*29940*/  LDL.LU R0, [R1+0x1d58] ;  /* 0x001d580001007983 */ /* 0x000f240000300800 */
[----:B------:R-:W2:Y:S01]  /*29950*/  LDL.LU.64 R18, [R1+0x1d50] ;  /* 0x001d500001127983 */ /* 0x000ea20000300a00 */
[----:B------:R-:W2:Y:S01]  /*29960*/  LDL.LU.64 R16, [R1+0x1d48] ;  /* 0x001d480001107983 */ /* 0x000ea20000300a00 */
[----:B------:R-:W-:Y:S02]  /*29970*/  STL.64 [R1+0x230], R20 ;  /* 0x0002301401007387 */ /* 0x000fe40000100a00 */
[----:B------:R0:W-:Y:S02]  /*29980*/  STL.64 [R1+0x238], R22 ;  /* 0x0002381601007387 */ /* 0x0001e40000100a00 */
[----:B0-----:R-:W2:Y:S01]  /*29990*/  LDL.LU.64 R22, [R1+0x1d40] ;  /* 0x001d400001167983 */ /* 0x001ea20000300a00 */
[----:B------:R-:W3:Y:S01]  /*299a0*/  LDL.LU.64 R20, [R1+0x1d38] ;  /* 0x001d380001147983 */ /* 0x000ee20000300a00 */
        /* <DEDUP_REMOVED lines=52> */
[----:B------:R-:W3:Y:S01]  /*29cf0*/  LDL.LU.64 R28, [R1+0x3a0] ;  /* 0x0003a000011c7983 */ /* 0x000ee20000300a00 */
        /* <DEDUP_REMOVED lines=37> */
[----:B0-----:R-:W2:Y:S01]  /*29f50*/  LDL.LU.64 R16, [R1+0x3c8] ;  /* 0x0003c80001107983 */ /* 0x001ea20000300a00 */
[----:B-1----:R-:W2:Y:S01]  /*29f60*/  LDL.LU.64 R18, [R1+0x3b0] ;  /* 0x0003b00001127983 */ /* 0x002ea20000300a00 */
[C---:B---3--:R-:W-:Y:S11]  /*29f70*/  HMMA.16816.F32.BF16 R8, R4.reuse, R22, R8 ;  /* 0x000000160408723c */ /* 0x048ff60000041808 */
[----:B------:R-:W-:Y:S11]  /*29f80*/  @!UPT UIADD3 URZ, URZ, URZ, URZ ;  /* 0x0000003f3f3ff290 */ /* 0x000ff6000fffe03f */
[----:B------:R-:W-:Y:S01]  /*29f90*/  @!UPT UIADD3 URZ, URZ, URZ, URZ ;  /* 0x0000003f3f3ff290 */ /* 0x000fe2000fffe03f */
[----:B------:R-:W-:Y:S01]  /*29fa0*/  STL.64 [R1+0x2b0], R8 ;  /* 0x0002b00801007387 */ /* 0x000fe20000100a00 */
[----:B------:R0:W-:Y:S03]  /*29fb0*/  STL.64 [R1+0x2b8], R10 ;  /* 0x0002b80a01007387 */ /* 0x0001e60000100a00 */
[----:B0-----:R-:W3:Y:S01]  /*29fc0*/  LDL.LU.64 R10, [R1+0x1c20] ;  /* 0x001c2000010a7983 */ /* 0x001ee20000300a00 */
[----:B------:R-:W3:Y:S02]  /*29fd0*/  LDL.LU.64 R8, [R1+0x1c18] ;  /* 0x001c180001087983 */ /* 0x000ee40000300a00 */
[----:B------:R-:W-:Y:S01]  /*29fe0*/  IMAD.MOV.U32 R15, RZ, RZ, R3 ;  /* 0x000000ffff0f7224 */ /* 0x000fe200078e0003 */
[----:B---3--:R-:W-:Y:S01]  /*29ff0*/  HMMA.16816.F32.BF16 R4, R4, R26, R8 ;  /* 0x0000001a0404723c */ /* 0x008fe20000041808 */
[----:B------:R-:W3:Y:S01]  /*2a000*/  LDL.LU.64 R10, [R1+0x1c10] ;  /* 0x001c1000010a7983 */ /* 0x000ee20000300a00 */
[----:B------:R-:W3:Y:S11]  /*2a010*/  LDL.LU.64 R8, [R1+0x1c08] ;  /* 0x001c080001087983 */ /* 0x000ef60000300a00 */
[----:B------:R-:W-:Y:S10]  /*2a020*/  @!UPT UIADD3 URZ, URZ, URZ, URZ ;  /* 0x0000003f3f3ff290 */ /* 0x000ff4000fffe03f */
[----:B------:R-:W-:Y:S01]  /*2a030*/  STL.64 [R1+0x2a0], R4 ;  /* 0x0002a00401007387 */ /* 0x000fe20000100a00 */
[----:B------:R0:W-:Y:S03]  /*2a040*/  STL.64 [R1+0x2a8], R6 ;  /* 0x0002a80601007387 */ /* 0x0001e60000100a00 */
[----:B0-----:R-:W2:Y:S01]  /*2a050*/  LDL.LU.64 R6, [R1+0x3c0] ;  /* 0x0003c00001067983 */ /* 0x001ea20000300a00 */
[----:B---3--:R-:W-:Y:S11]  /*2a060*/  HMMA.16816.F32.BF16 R12, R8, R22, R12 ;  /* 0x00000016080c723c */ /* 0x008ff6000004180c */
[----:B------:R-:W-:Y:S11]  /*2a070*/  @!UPT UIADD3 URZ, URZ, URZ, URZ ;  /* 0x0000003f3f3ff290 */ /* 0x000ff6000fffe03f */
[----:B------:R-:W-:Y:S01]  /*2a080*/  @!UPT UIADD3 URZ, URZ, URZ, URZ ;  /* 0x0000003f3f3ff290 */ /* 0x000fe2000fffe03f */
[----:B------:R-:W-:Y:S01]  /*2a090*/  STL.64 [R1+0x270], R12 ;  /* 0x0002700c01007387 */ /* 0x000fe20000100a00 */
[----:B------:R0:W-:Y:S03]  /*2a0a0*/  STL.64 [R1+0x278], R14 ;  /* 0x0002780e01007387 */ /* 0x0001e60000100a00 */
[----:B0-----:R-:W3:Y:S01]  /*2a0b0*/  LDL.LU.64 R14, [R1+0x1c00] ;  /* 0x001c0000010e7983 */ /* 0x001ee20000300a00 */
[----:B------:R-:W3:Y:S02]  /*2a0c0*/  LDL.LU.64 R12, [R1+0x1bf8] ;  /* 0x001bf800010c7983 */ /* 0x000ee40000300a00 */
[----:B------:R-:W-:-:S04]  /*2a0d0*/  IMAD.MOV.U32 R3, RZ, RZ, c[0x0][0x188] ;  /* 0x00006200ff037624 */ /* 0x000fc800078e00ff */
[----:B------:R-:W-:Y:S01]  /*2a0e0*/  IMAD.SHL.U32 R3, R3, 0x40, RZ ;  /* 0x0000004003037824 */ /* 0x000fe200078e00ff */
[----:B---3--:R-:W-:Y:S01]  /*2a0f0*/  HMMA.16816.F32.BF16 R8, R8, R26, R12 ;  /* 0x0000001a0808723c */ /* 0x008fe2000004180c */
[----:B------:R-:W3:Y:S01]  /*2a100*/  LDL.LU.64 R14, [R1+0x1bf0] ;  /* 0x001bf000010e7983 */ /* 0x000ee20000300a00 */
[----:B------:R-:W3:Y:S02]  /*2a110*/  LDL.LU.64 R12, [R1+0x1be8] ;  /* 0x001be800010c7983 */ /* 0x000ee40000300a00 */
[----:B------:R0:W-:Y:S02]  /*2a120*/  STL.64 [R1+0x1bc8], R26 ;  /* 0x001bc81a01007387 */ /* 0x0001e40000100a00 */
[----:B0-----:R-:W3:Y:S01]  /*2a130*/  LDL.LU.64 R26, [R1+0x390] ;  /* 0x00039000011a7983 */ /* 0x001ee20000300a00 */
[----:B------:R-:W-:Y:S11]  /*2a140*/  IMAD.SHL.U32 R3, R3, 0x2, RZ ;  /* 0x0000000203037824 */ /* 0x000ff600078e00ff */
[----:B------:R-:W-:Y:S05]  /*2a150*/  @!UPT UIADD3 URZ, URZ, URZ, URZ ;  /* 0x0000003f3f3ff290 */ /* 0x000fea000fffe03f */
[----:B------:R2:W-:Y:S01]  /*2a160*/  STL.64 [R1+0x240], R8 ;  /* 0x0002400801007387 */ /* 0x0005e20000100a00 */
[----:B------:R3:W-:Y:S01]  /*2a170*/  STL.64 [R1+0x248], R10 ;  /* 0x0002480a01007387 */ /* 0x0007e20000100a00 */
[----:B--2---:R-:W-:-:S05]  /*2a180*/  IADD3 R9, P1, R6, R3, RZ ;  /* 0x0000000306097210 */ /* 0x004fca0007f3e0ff */
[----:B----4-:R-:W-:Y:S01]  /*2a190*/  IMAD.X R6, R7, 0x1, R0, P1 ;  /* 0x0000000107067824 */ /* 0x010fe200008e0600 */
[----:B---3--:R-:W-:-:S05]  /*2a1a0*/  IADD3 R10, P2, R14, R3, RZ ;  /* 0x000000030e0a7210 */ /* 0x008fca0007f5e0ff */
[----:B------:R-:W-:Y:S01]  /*2a1b0*/  IMAD.X R7, R15, 0x1, R0, P2 ;  /* 0x000000010f077824 */ /* 0x000fe200010e0600 */
[----:B------:R-:W-:Y:S01]  /*2a1c0*/  STL.64 [R1+0x1bd8], R26 ;  /* 0x001bd81a01007387 */ /* 0x000fe20000100a00 */
[----:B------:R0:W-:Y:S03]  /*2a1d0*/  STL.64 [R1+0x1bd0], R24 ;  /* 0x001bd01801007387 */ /* 0x0001e60000100a00 */
[----:B0-----:R-:W2:Y:S01]  /*2a1e0*/  LDL.LU R24, [R1+0xd0] ;  /* 0x0000d00001187983 */ /* 0x001ea20000300800 */
[----:B------:R-:W2:Y:S02]  /*2a1f0*/  LDL.LU R25, [R1+0xd4] ;  /* 0x0000d40001197983 */ /* 0x000ea40000300800 */
[----:B------:R-:W2:Y:S02]  /*2a200*/  LDL.LU R26, [R1+0xd8] ;  /* 0x0000d800011a7983 */ /* 0x000ea40000300800 */
[----:B------:R-:W2:Y:S01]  /*2a210*/  LDL.LU R27, [R1+0xdc] ;  /* 0x0000dc00011b7983 */ /* 0x000ea20000300800 */
[----:B------:R-:W2:Y:S01]  /*2a220*/  LDL.LU.64 R14, [R1+0x1be0] ;  /* 0x001be000010e7983 */ /* 0x000ea20000300a00 */
[----:B------:R-:W-:-:S02]  /*2a230*/  IADD3 R4, P0, R16, R3, RZ ;  /* 0x0000000310047210 */ /* 0x000fc40007f1e0ff */
[----:B------:R-:W-:-:S03]  /*2a240*/  IADD3 R11, P1, R20, R3, RZ ;  /* 0x00000003140b7210 */ /* 0x000fc60007f3e0ff */
[--C-:B------:R-:W-:Y:S01]  /*2a250*/  IMAD.X R8, R17, 0x1, R0.reuse, P0 ;  /* 0x0000000111087824 */ /* 0x100fe200000e0600 */
[-C--:B------:R-:W-:Y:S01]  /*2a260*/  IADD3 R16, P0, R18, R3.reuse, RZ ;  /* 0x0000000312107210 */ /* 0x080fe20007f1e0ff */
[----:B------:R0:W-:Y:S04]  /*2a270*/  STL.64 [R1+0x1bb0], R10 ;  /* 0x001bb00a01007387 */ /* 0x0001e80000100a00 */
[--C-:B------:R-:W-:Y:S01]  /*2a280*/  IMAD.X R5, R19, 0x1, R0.reuse, P0 ;  /* 0x0000000113057824 */ /* 0x100fe200000e0600 */
[----:B0-----:R-:W3:Y:S01]  /*2a290*/  LDL.LU R11, [R1+0x9ec] ;  /* 0x0009ec00010b7983 */ /* 0x001ee20000300800 */
[----:B------:R-:W-:Y:S03]  /*2a2a0*/  STL.64 [R1+0x1bc0], R6 ;  /* 0x001bc00601007387 */ /* 0x000fe60000100a00 */
[----:B------:R0:W-:Y:S02]  /*2a2b0*/  STL.64 [R1+0x1bb8], R4 ;  /* 0x001bb80401007387 */ /* 0x0001e40000100a00 */
[----:B0-----:R-:W4:Y:S01]  /*2a2c0*/  LDL.LU R4, [R1+0xc0] ;  /* 0x0000c00001047983 */ /* 0x001f220000300800 */
[----:B------:R-:W4:Y:S02]  /*2a2d0*/  LDL.LU R5, [R1+0xc4] ;  /* 0x0000c40001057983 */ /* 0x000f240000300800 */
[----:B------:R-:W4:Y:S01]  /*2a2e0*/  LDL.LU R6, [R1+0xc8] ;  /* 0x0000c80001067983 */ /* 0x000f220000300800 */
[----:B--2---:R-:W-:Y:S11]  /*2a2f0*/  HMMA.16816.F32.BF16 R24, R12, R22, R24 ;  /* 0x000000160c18723c */ /* 0x004ff60000041818 */
[----:B------:R-:W-:Y:S11]  /*2a300*/  @!UPT UIADD3 URZ, URZ, URZ, URZ ;  /* 0x0000003f3f3ff290 */ /* 0x000ff6000fffe03f */
[----:B------:R-:W-:Y:S01]  /*2a310*/  @!UPT UIADD3 URZ, URZ, URZ, URZ ;  /* 0x0000003f3f3ff290 */ /* 0x000fe2000fffe03f */
[----:B------:R-:W-:Y:S01]  /*2a320*/  STL.64 [R1+0x1f0], R24 ;  /* 0x0001f01801007387 */ /* 0x000fe20000100a00 */
[----:B------:R0:W-:Y:S03]  /*2a330*/  STL.64 [R1+0x1f8], R26 ;  /* 0x0001f81a01007387 */ /* 0x0001e60000100a00 */
[----:B0-----:R-:W2:Y:S01]  /*2a340*/  LDL.LU.64 R26, [R1+0x1bd8] ;  /* 0x001bd800011a7983 */ /* 0x001ea20000300a00 */
[----:B------:R-:W4:Y:S02]  /*2a350*/  LDL.LU.64 R24, [R1+0x1bd0] ;  /* 0x001bd00001187983 */ /* 0x000f240000300a00 */
[----:B------:R-:W-:Y:S01]  /*2a360*/  IMAD.X R18, R21, 0x1, R0, P1 ;  /* 0x0000000115127824 */ /* 0x000fe200008e0600 */
[----:B------:R-:W-:Y:S02]  /*2a370*/  IADD3 R17, P0, R28, R3, RZ ;  /* 0x000000031c117210 */ /* 0x000fe40007f1e0ff */
[----:B---3--:R-:W-:-:S03]  /*2a380*/  IADD3 R11, R11, 0x1, RZ ;  /* 0x000000010b0b7810 */ /* 0x008fc60007ffe0ff */
[----:B------:R-:W-:Y:S02]  /*2a390*/  IMAD.X R21, R29, 0x1, R0, P0 ;  /* 0x000000011d157824 */ /* 0x000fe400000e0600 */
[----:B------:R-:W-:Y:S01]  /*2a3a0*/  IMAD.MOV.U32 R7, RZ, RZ, R2 ;  /* 0x000000ffff077224 */ /* 0x000fe200078e0002 */
[-C--:B--2---:R-:W-:Y:S02]  /*2a3b0*/  IADD3 R20, P2, R26, R3.reuse, RZ ;  /* 0x000000031a147210 */ /* 0x084fe40007f5e0ff */
[----:B----4-:R-:W-:-:S05]  /*2a3c0*/  IADD3 R19, P1, R24, R3, RZ ;  /* 0x0000000318137210 */ /* 0x010fca0007f3e0ff */
[----:B------:R-:W-:Y:S01]  /*2a3d0*/  STL [R1+0x1a88], R19 ;  /* 0x001a881301007387 */ /* 0x000fe20000100800 */
[----:B------:R0:W-:Y:S02]  /*2a3e0*/  STL [R1+0x1a8c], R20 ;  /* 0x001a8c1401007387 */ /* 0x0001e40000100800 */
[--C-:B------:R-:W-:Y:S01]  /*2a3f0*/  IMAD.X R22, R25, 0x1, R0.reuse, P1 ;  /* 0x0000000119167824 */ /* 0x100fe200008e0600 */
[----:B0-----:R-:W2:Y:S01]  /*2a400*/  LDL.LU R20, [R1+0x16d8] ;  /* 0x0016d80001147983 */ /* 0x001ea20000300800 */
[----:B------:R-:W3:Y:S02]  /*2a410*/  LDL.LU R19, [R1+0x16ac] ;  /* 0x0016ac0001137983 */ /* 0x000ee40000300800 */
[----:B------:R-:W-:Y:S02]  /*2a420*/  STL [R1+0x9ec], R11 ;  /* 0x0009ec0b01007387 */ /* 0x000fe40000100800 */
[----:B------:R-:W4:Y:S01]  /*2a430*/  LDL.LU R29, [R1+0x16d0] ;  /* 0x0016d000011d7983 */ /* 0x000f220000300800 */
[----:B------:R-:W2:Y:S01]  /*2a440*/  LDL.LU R25, [R1+0x16a4] ;  /* 0x0016a40001197983 */ /* 0x000ea20000300800 */
[----:B------:R-:W2:Y:S02]  /*2a450*/  LDL.LU R24, [R1+0x16c8] ;  /* 0x0016c80001187983 */ /* 0x000ea40000300800 */
[----:B------:R-:W2:Y:S02]  /*2a460*/  LDL.LU R28, [R1+0x169c] ;  /* 0x00169c00011c7983 */ /* 0x000ea40000300800 */
[----:B------:R-:W2:Y:S01]  /*2a470*/  LDL.LU R2, [R1+0x16c0] ;  /* 0x0016c00001027983 */ /* 0x000ea20000300800 */
[----:B------:R0:W-:Y:S01]  /*2a480*/  STL [R1+0x1a90], R22 ;  /* 0x001a901601007387 */ /* 0x0001e20000100800 */
[----:B------:R-:W-:-:S03]  /*2a490*/  IMAD.X R23, R27, 0x1, R0, P2 ;  /* 0x000000011b177824 */ /* 0x000fc600010e0600 */
[----:B0-----:R-:W2:Y:S01]  /*2a4a0*/  LDL.LU R22, [R1+0x16b4] ;  /* 0x0016b40001167983 */ /* 0x001ea20000300800 */
[----:B------:R-:W2:Y:S02]  /*2a4b0*/  LDL.LU.64 R26, [R1+0x1bc8] ;  /* 0x001bc800011a7983 */ /* 0x000ea40000300a00 */
[----:B------:R0:W-:Y:S02]  /*2a4c0*/  STL [R1+0x1a94], R23 ;  /* 0x001a941701007387 */ /* 0x0001e40000100800 */
[----:B0-----:R-:W3:Y:S01]  /*2a4d0*/  LDL.LU R23, [R1+0x16e0] ;  /* 0x0016e00001177983 */ /* 0x001ee20000300800 */
[----:B--2---:R-:W-:Y:S11]  /*2a4e0*/  HMMA.16816.F32.BF16 R4, R12, R26, R4 ;  /* 0x0000001a0c04723c */ /* 0x004ff60000041804 */
[----:B------:R-:W-:Y:S11]  /*2a4f0*/  @!UPT UIADD3 URZ, URZ, URZ, URZ ;  /* 0x0000003f3f3ff290 */ /* 0x000ff6000fffe03f */
[----:B------:R-:W-:Y:S01]  /*2a500*/  @!UPT UIADD3 URZ, URZ, URZ, URZ ;  /* 0x0000003f3f3ff290 */ /* 0x000fe2000fffe03f */
[----:B------:R-:W-:Y:S01]  /*2a510*/  STL.64 [R1+0x1e0], R4 ;  /* 0x0001e00401007387 */ /* 0x000fe20000100a00 */
[----:B------:R-:W-:Y:S02]  /*2a520*/  IMAD.MOV.U32 R13, RZ, RZ, R6 ;  /* 0x000000ffff0d7224 */ /* 0x000fe400078e0006 */
[----:B------:R0:W-:Y:S02]  /*2a530*/  STL.64 [R1+0x1e8], R6 ;  /* 0x0001e80601007387 */ /* 0x0001e40000100a00 */
[----:B------:R-:W-:Y:S02]  /*2a540*/  IMAD.MOV.U32 R12, RZ, RZ, R7 ;  /* 0x000000ffff0c7224 */ /* 0x000fe400078e0007 */
[----:B0-----:R-:W2:Y:S01]  /*2a550*/  LDL.LU.64 R6, [R1+0x1bc0] ;  /* 0x001bc00001067983 */ /* 0x001ea20000300a00 */
[----:B------:R-:W2:Y:S02]  /*2a560*/  LDL.LU.64 R4, [R1+0x1bb8] ;  /* 0x001bb80001047983 */ /* 0x000ea40000300a00 */
[----:B------:R-:W3:Y:S02]  /*2a570*/  LDL.LU R14, [R1+0x16cc] ;  /* 0x0016cc00010e7983 */ /* 0x000ee40000300800 */
[----:B------:R-:W3:Y:S01]  /*2a580*/  LDL.LU R15, [R1+0x16c4] ;  /* 0x0016c400010f7983 */ /* 0x000ee20000300800 */
[----:B------:R-:W3:Y:S01]  /*2a590*/  LDL.LU R26, [R1+0x16e8] ;  /* 0x0016e800011a7983 */ /* 0x000ee20000300800 */
[----:B------:R-:W3:Y:S02]  /*2a5a0*/  LDL.LU R27, [R1+0x16bc] ;  /* 0x0016bc00011b7983 */ /* 0x000ee40000300800 */
[----:B------:R0:W-:Y:S01]  /*2a5b0*/  STL [R1+0x1a9c], R12 ;  /* 0x001a9c0c01007387 */ /* 0x0001e20000100800 */
[----:B------:R-:W-:Y:S01]  /*2a5c0*/  ISETP.NE.U32.AND P0, PT, R11, UR5, PT ;  /* 0x000000050b007c0c */ /* 0x000fe2000bf05070 */
[----:B------:R-:W-:Y:S01]  /*2a5d0*/  IMAD.MOV.U32 R11, RZ, RZ, R8 ;  /* 0x000000ffff0b7224 */ /* 0x000fe200078e0008 */
[----:B0-----:R-:W3:Y:S01]  /*2a5e0*/  LDL.LU R12, [R1+0x16d4] ;  /* 0x0016d400010c7983 */ /* 0x001ee20000300800 */
[----:B------:R0:W-:Y:S03]  /*2a5f0*/  STL [R1+0x1a98], R13 ;  /* 0x001a980d01007387 */ /* 0x0001e60000100800 */
[----:B0-----:R-:W3:Y:S01]  /*2a600*/  LDL.LU R13, [R1+0x16dc] ;  /* 0x0016dc00010d7983 */ /* 0x001ee20000300800 */
[----:B--2---:R-:W-:-:S03]  /*2a610*/  IMAD.MOV.U32 R10, RZ, RZ, R4 ;  /* 0x000000ffff0a7224 */ /* 0x004fc600078e0004 */
[----:B------:R-:W2:Y:S01]  /*2a620*/  LDL.LU R4, [R1+0x16ec] ;  /* 0x0016ec0001047983 */ /* 0x000ea20000300800 */
[----:B------:R-:W2:Y:S02]  /*2a630*/  LDL.LU R8, [R1+0x16e4] ;  /* 0x0016e40001087983 */ /* 0x000ea40000300800 */
[----:B------:R0:W-:Y:S02]  /*2a640*/  STL.64 [R1+0x3c8], R10 ;  /* 0x0003c80a01007387 */ /* 0x0001e40000100a00 */
[----:B0-----:R-:W-:Y:S02]  /*2a650*/  IMAD.MOV.U32 R10, RZ, RZ, R9 ;  /* 0x000000ffff0a7224 */ /* 0x001fe400078e0009 */
[----:B------:R-:W-:-:S05]  /*2a660*/  IMAD.MOV.U32 R11, RZ, RZ, R6 ;  /* 0x000000ffff0b7224 */ /* 0x000fca00078e0006 */
[----:B------:R0:W-:Y:S04]  /*2a670*/  STL.64 [R1+0x3c0], R10 ;  /* 0x0003c00a01007387 */ /* 0x0001e80000100a00 */
[----:B0-----:R-:W2:Y:S01]  /*2a680*/  LDL.LU.64 R10, [R1+0x1bb0] ;  /* 0x001bb000010a7983 */ /* 0x001ea20000300a00 */
[-C--:B---3--:R-:W-:Y:S02]  /*2a690*/  IADD3 R13, P4, R13, R3.reuse, RZ ;  /* 0x000000030d0d7210 */ /* 0x088fe40007f9e0ff */
[-C--:B------:R-:W-:Y:S02]  /*2a6a0*/  IADD3 R12, P5, R12, R3.reuse, RZ ;  /* 0x000000030c0c7210 */ /* 0x080fe40007fbe0ff */
[-C--:B------:R-:W-:Y:S02]  /*2a6b0*/  IADD3 R14, P6, R14, R3.reuse, RZ ;  /* 0x000000030e0e7210 */ /* 0x080fe40007fde0ff */
[-C--:B------:R-:W-:Y:S01]  /*2a6c0*/  IADD3 R15, P1, R15, R3.reuse, RZ ;  /* 0x000000030f0f7210 */ /* 0x080fe20007f3e0ff */
[--C-:B------:R-:W-:Y:S01]  /*2a6d0*/  IMAD.X R20, R20, 0x1, R0.reuse, P4 ;  /* 0x0000000114147824 */ /* 0x100fe200020e0600 */
[-C--:B------:R-:W-:Y:S01]  /*2a6e0*/  IADD3 R19, P4, R19, R3.reuse, RZ ;  /* 0x0000000313137210 */ /* 0x080fe20007f9e0ff */
[--C-:B----4-:R-:W-:Y:S01]  /*2a6f0*/  IMAD.X R29, R29, 0x1, R0.reuse, P5 ;  /* 0x000000011d1d7824 */ /* 0x110fe200028e0600 */
[-C--:B------:R-:W-:Y:S01]  /*2a700*/  IADD3 R25, P5, R25, R3.reuse, RZ ;  /* 0x0000000319197210 */ /* 0x080fe20007fbe0ff */
[--C-:B------:R-:W-:Y:S01]  /*2a710*/  IMAD.X R24, R24, 0x1, R0.reuse, P6 ;  /* 0x0000000118187824 */ /* 0x100fe200030e0600 */
[-C--:B------:R-:W-:Y:S01]  /*2a720*/  IADD3 R28, P6, R28, R3.reuse, RZ ;  /* 0x000000031c1c7210 */ /* 0x080fe20007fde0ff */
[----:B------:R-:W-:Y:S01]  /*2a730*/  IMAD.X R2, R2, 0x1, R0, P1 ;  /* 0x0000000102027824 */ /* 0x000fe200008e0600 */
[----:B--2---:R-:W-:-:S02]  /*2a740*/  IADD3 R4, P2, R4, R3, RZ ;  /* 0x0000000304047210 */ /* 0x004fc40007f5e0ff */
[----:B------:R-:W-:-:S03]  /*2a750*/  IADD3 R8, P3, R8, R3, RZ ;  /* 0x0000000308087210 */ /* 0x000fc60007f7e0ff */
[--C-:B------:R-:W-:Y:S01]  /*2a760*/  IMAD.X R26, R26, 0x1, R0.reuse, P2 ;  /* 0x000000011a1a7824 */ /* 0x100fe200010e0600 */
[-C--:B------:R-:W-:Y:S01]  /*2a770*/  IADD3 R27, P2, R27, R3.reuse, RZ ;  /* 0x000000031b1b7210 */ /* 0x080fe20007f5e0ff */
[----:B------:R-:W-:Y:S01]  /*2a780*/  IMAD.X R23, R23, 0x1, R0, P3 ;  /* 0x0000000117177824 */ /* 0x000fe200018e0600 */
[----:B------:R-:W-:Y:S01]  /*2a790*/  IADD3 R22, P3, R22, R3, RZ ;  /* 0x0000000316167210 */ /* 0x000fe20007f7e0ff */
[----:B------:R-:W-:-:S05]  /*2a7a0*/  IMAD.MOV.U32 R6, RZ, RZ, R10 ;  /* 0x000000ffff067224 */ /* 0x000fca00078e000a */
[----:B------:R0:W-:Y:S01]  /*2a7b0*/  STL.64 [R1+0x3b8], R6 ;  /* 0x0003b80601007387 */ /* 0x0001e20000100a00 */
[----:B------:R-:W-:Y:S02]  /*2a7c0*/  IMAD.MOV.U32 R10, RZ, RZ, R11 ;  /* 0x000000ffff0a7224 */ /* 0x000fe400078e000b */
[----:B------:R-:W-:Y:S02]  /*2a7d0*/  IMAD.MOV.U32 R11, RZ, RZ, R18 ;  /* 0x000000ffff0b7224 */ /* 0x000fe400078e0012 */
[----:B0-----:R-:W-:Y:S02]  /*2a7e0*/  IMAD.MOV.U32 R6, RZ, RZ, R16 ;  /* 0x000000ffff067224 */ /* 0x001fe400078e0010 */
[----:B------:R-:W-:-:S05]  /*2a7f0*/  IMAD.MOV.U32 R7, RZ, RZ, R5 ;  /* 0x000000ffff077224 */ /* 0x000fca00078e0005 */
[----:B------:R0:W-:Y:S01]  /*2a800*/  STL.64 [R1+0x3b0], R6 ;  /* 0x0003b00601007387 */ /* 0x0001e20000100a00 */
[----:B------:R-:W-:Y:S02]  /*2a810*/  STL.64 [R1+0x3a8], R10 ;  /* 0x0003a80a01007387 */ /* 0x000fe40000100a00 */
[----:B0-----:R-:W-:Y:S02]  /*2a820*/  IMAD.MOV.U32 R6, RZ, RZ, R17 ;  /* 0x000000ffff067224 */ /* 0x001fe400078e0011 */
[----:B------:R-:W-:-:S05]  /*2a830*/  IMAD.MOV.U32 R7, RZ, RZ, R21 ;  /* 0x000000ffff077224 */ /* 0x000fca00078e0015 */
[----:B------:R-:W-:Y:S01]  /*2a840*/  STL.64 [R1+0x3a0], R6 ;  /* 0x0003a00601007387 */ /* 0x000fe20000100a00 */
[----:B------:R-:W-:Y:S02]  /*2a850*/  STL [R1+0x16ec], R4 ;  /* 0x0016ec0401007387 */ /* 0x000fe40000100800 */
[----:B------:R-:W-:Y:S02]  /*2a860*/  STL [R1+0x16e4], R8 ;  /* 0x0016e40801007387 */ /* 0x000fe40000100800 */
[----:B------:R-:W-:Y:S01]  /*2a870*/  STL [R1+0x16dc], R13 ;  /* 0x0016dc0d01007387 */ /* 0x000fe20000100800 */
[----:B------:R-:W-:Y:S01]  /*2a880*/  STL [R1+0x16d4], R12 ;  /* 0x0016d40c01007387 */ /* 0x000fe20000100800 */
        /* <DEDUP_REMOVED lines=10> */
[----:B------:R0:W-:Y:S01]  /*2a930*/  STL [R1+0x1ba8], R0 ;  /* 0x001ba80001007387 */ /* 0x0001e20000100800 */
[----:B------:R-:W-:Y:S04]  /*2a940*/  STL [R1+0x16c8], R24 ;  /* 0x0016c81801007387 */ /* 0x000fe80000100800 */
[----:B0-----:R-:W2:Y:S01]  /*2a950*/  LDL.LU R0, [R1+0x1694] ;  /* 0x0016940001007983 */ /* 0x001ea20000300800 */
[----:B------:R-:W-:Y:S02]  /*2a960*/  STL [R1+0x169c], R28 ;  /* 0x00169c1c01007387 */ /* 0x000fe40000100800 */
[----:B------:R-:W3:Y:S02]  /*2a970*/  LDL.LU R17, [R1+0x1684] ;  /* 0x0016840001117983 */ /* 0x000ee40000300800 */
[----:B------:R-:W-:Y:S01]  /*2a980*/  STL [R1+0x16c0], R2 ;  /* 0x0016c00201007387 */ /* 0x000fe20000100800 */
        /* <DEDUP_REMOVED lines=24> */
[----:B--2---:R-:W-:Y:S01]  /*2ab10*/  IADD3 R0, P1, R0, R3, RZ ;  /* 0x0000000300007210 */ /* 0x004fe20007f3e0ff */
[----:B------:R-:W2:Y:S01]  /*2ab20*/  LDL.LU R25, [R1+0x1650] ;  /* 0x0016500001197983 */ /* 0x000ea20000300800 */
[----:B------:R-:W2:Y:S02]  /*2ab30*/  LDL.LU R24, [R1+0x1624] ;  /* 0x0016240001187983 */ /* 0x000ea40000300800 */
[----:B------:R-:W2:Y:S02]  /*2ab40*/  LDL.LU R28, [R1+0x1648] ;  /* 0x00164800011c7983 */ /* 0x000ea40000300800 */
[----:B------:R-:W2:Y:S01]  /*2ab50*/  LDL.LU R2, [R1+0x161c] ;  /* 0x00161c0001027983 */ /* 0x000ea20000300800 */
[----:B------:R0:W-:Y:S04]  /*2ab60*/  STL [R1+0x1694], R0 ;  /* 0x0016940001007387 */ /* 0x0001e80000100800 */
[----:B0-----:R-:W2:Y:S01]  /*2ab70*/  LDL.LU R0, [R1+0x1ba8] ;  /* 0x001ba80001007983 */ /* 0x001ea20000300800 */
[----:B------:R-:W2:Y:S02]  /*2ab80*/  LDL.LU R3, [R1+0x16b8] ;  /* 0x0016b80001037983 */ /* 0x000ea40000300800 */
[----:B--2---:R-:W-:-:S05]  /*2ab90*/  IMAD.X R3, R3, 0x1, R0, P2 ;  /* 0x0000000103037824 */ /* 0x004fca00010e0600 */
[----:B------:R0:W-:Y:S02]  /*2aba0*/  STL [R1+0x16b8], R3 ;  /* 0x0016b80301007387 */ /* 0x0001e40000100800 */
[----:B0-----:R-:W-:-:S04]  /*2abb0*/  IMAD.MOV.U32 R3, RZ, RZ, c[0x0][0x188] ;  /* 0x00006200ff037624 */ /* 0x001fc800078e00ff */
[----:B------:R-:W-:-:S04]  /*2abc0*/  IMAD.SHL.U32 R3, R3, 0x40, RZ ;  /* 0x0000004003037824 */ /* 0x000fc800078e00ff */
[----:B------:R-:W-:-:S05]  /*2abd0*/  IMAD.SHL.U32 R3, R3, 0x2, RZ ;  /* 0x0000000203037824 */ /* 0x000fca00078e00ff */
[----:B---3--:R-:W-:-:S05]  /*2abe0*/  IADD3 R17, P2, R17, R3, RZ ;  /* 0x0000000311117210 */ /* 0x008fca0007f5e0ff */
[----:B------:R0:W-:Y:S04]  /*2abf0*/  STL [R1+0x168c], R17 ;  /* 0x00168c1101007387 */ /* 0x0001e80000100800 */
[----:B0-----:R-:W2:Y:S01]  /*2ac00*/  LDL.LU R17, [R1+0x1ba4] ;  /* 0x001ba40001117983 */ /* 0x001ea20000300800 */
[----:B------:R-:W3:Y:S02]  /*2ac10*/  LDL.LU R3, [R1+0x16b0] ;  /* 0x0016b00001037983 */ /* 0x000ee40000300800 */
[--C-:B----4-:R-:W-:Y:S02]  /*2ac20*/  IMAD.X R21, R21, 0x1, R0.reuse, P4 ;  /* 0x0000000115157824 */ /* 0x110fe400020e0600 */
[--C-:B------:R-:W-:Y:S02]  /*2ac30*/  IMAD.X R18, R18, 0x1, R0.reuse, P5 ;  /* 0x0000000112127824 */ /* 0x100fe400028e0600 */
[----:B------:R-:W-:-:S02]  /*2ac40*/  IMAD.X R5, R5, 0x1, R0, P6 ;  /* 0x0000000105057824 */ /* 0x000fc400030e0600 */
[--C-:B------:R-:W-:Y:S02]  /*2ac50*/  IMAD.X R7, R7, 0x1, R0.reuse, P1 ;  /* 0x0000000107077824 */ /* 0x100fe400008e0600 */
[--C-:B------:R-:W-:Y:S02]  /*2ac60*/  IMAD.X R6, R6, 0x1, R0.reuse, P2 ;  /* 0x0000000106067824 */ /* 0x100fe400010e0600 */
[----:B---3--:R-:W-:-:S05]  /*2ac70*/  IMAD.X R3, R3, 0x1, R0, P3 ;  /* 0x0000000103037824 */ /* 0x008fca00018e0600 */
[----:B------:R0:W-:Y:S02]  /*2ac80*/  STL [R1+0x16b0], R3 ;  /* 0x0016b00301007387 */ /* 0x0001e40000100800 */
[----:B0-----:R-:W-:-:S04]  /*2ac90*/  IMAD.MOV.U32 R3, RZ, RZ, c[0x0][0x188] ;  /* 0x00006200ff037624 */ /* 0x001fc800078e00ff */
[----:B------:R-:W-:-:S04]  /*2aca0*/  IMAD.SHL.U32 R3, R3, 0x40, RZ ;  /* 0x0000004003037824 */ /* 0x000fc800078e00ff */
[----:B------:R-:W-:-:S05]  /*2acb0*/  IMAD.SHL.U32 R3, R3, 0x2, RZ ;  /* 0x0000000203037824 */ /* 0x000fca00078e00ff */
[-C--:B--2---:R-:W-:Y:S02]  /*2acc0*/  IADD3 R17, P3, R17, R3.reuse, RZ ;  /* 0x0000000311117210 */ /* 0x084fe40007f7e0ff */
[-C--:B------:R-:W-:Y:S02]  /*2acd0*/  IADD3 R11, P4, R11, R3.reuse, RZ ;  /* 0x000000030b0b7210 */ /* 0x080fe40007f9e0ff */
[-C--:B------:R-:W-:Y:S02]  /*2ace0*/  IADD3 R16, P5, R16, R3.reuse, RZ ;  /* 0x0000000310107210 */ /* 0x080fe40007fbe0ff */
[-C--:B------:R-:W-:Y:S01]  /*2acf0*/  IADD3 R10, P6, R10, R3.reuse, RZ ;  /* 0x000000030a0a7210 */ /* 0x080fe20007fde0ff */
[----:B------:R0:W-:Y:S01]  /*2ad00*/  STL [R1+0x1684], R17 ;  /* 0x0016841101007387 */ /* 0x0001e20000100800 */
[----:B------:R-:W-:Y:S02]  /*2ad10*/  STL [R1+0x16a8], R21 ;  /* 0x0016a81501007387 */ /* 0x000fe40000100800 */
[----:B------:R-:W-:Y:S02]  /*2ad20*/  STL [R1+0x167c], R11 ;  /* 0x00167c0b01007387 */ /* 0x000fe40000100800 */
[----:B------:R-:W-:Y:S01]  /*2ad30*/  STL [R1+0x16a0], R18 ;  /* 0x0016a01201007387 */ /* 0x000fe20000100800 */
[-C--:B------:R-:W-:Y:S01]  /*2ad40*/  IADD3 R9, P1, R9, R3.reuse, RZ ;  /* 0x0000000309097210 */ /* 0x080fe20007f3e0ff */
[----:B------:R-:W-:Y:S01]  /*2ad50*/  STL [R1+0x1674], R16 ;  /* 0x0016741001007387 */ /* 0x000fe20000100800 */
[----:B------:R-:W-:Y:S01]  /*2ad60*/  STL [R1+0x1698], R5 ;  /* 0x0016980501007387 */ /* 0x000fe20000100800 */
[-C--:B------:R-:W-:Y:S01]  /*2ad70*/  IADD3 R4, P2, R4, R3.reuse, RZ ;  /* 0x0000000304047210 */ /* 0x080fe20007f5e0ff */
[----:B------:R-:W-:Y:S02]  /*2ad80*/  STL [R1+0x166c], R10 ;  /* 0x00166c0a01007387 */ /* 0x000fe40000100800 */
[--C-:B------:R-:W-:Y:S01]  /*2ad90*/  IMAD.X R8, R8, 0x1, R0.reuse, P3 ;  /* 0x0000000108087824 */ /* 0x100fe200018e0600 */
        /* <DEDUP_REMOVED lines=25> */
[----:B------:R-:W-:Y:S01]  /*2af30*/  STL [R1+0x1634], R20 ;  /* 0x0016341401007387 */ /* 0x000fe20000100800 */
[-C--:B------:R-:W-:Y:S01]  /*2af40*/  IADD3 R24, P3, R24, R3.reuse, RZ ;  /* 0x0000000318187210 */ /* 0x080fe20007f7e0ff */
[----:B------:R-:W-:Y:S02]  /*2af50*/  STL [R1+0x1658], R19 ;  /* 0x0016581301007387 */ /* 0x000fe40000100800 */
[--C-:B------:R-:W-:Y:S01]  /*2af60*/  IMAD.X R28, R28, 0x1, R0.reuse, P4 ;  /* 0x000000011c1c7824 */ /* 0x100fe200020e0600 */
[----:B------:R-:W-:Y:S01]  /*2af70*/  STL [R1+0x162c], R29 ;  /* 0x00162c1d01007387 */ /* 0x000fe20000100800 */
[----:B------:R-:W-:Y:S01]  /*2af80*/  IADD3 R2, P4, R2, R3, RZ ;  /* 0x0000000302027210 */ /* 0x000fe20007f9e0ff */
[----:B------:R-:W-:Y:S02]  /*2af90*/  STL [R1+0x1650], R25 ;  /* 0x0016501901007387 */ /* 0x000fe40000100800 */
[----:B------:R-:W2:Y:S01]  /*2afa0*/  LDL.LU R3, [R1+0x1640] ;  /* 0x0016400001037983 */ /* 0x000ea20000300800 */
[----:B------:R-:W-:Y:S01]  /*2afb0*/  STL [R1+0x1624], R24 ;  /* 0x0016241801007387 */ /* 0x000fe20000100800 */
[----:B0-----:R-:W3:Y:S02]  /*2afc0*/  LDL.LU R17, [R1+0x1630] ;  /* 0x0016300001117983 */ /* 0x001ee40000300800 */
[----:B------:R-:W-:Y:S01]  /*2afd0*/  STL [R1+0x1648], R28 ;  /* 0x0016481c01007387 */ /* 0x000fe20000100800 */
[----:B---3--:R0:W-:Y:S01]  /*2afe0*/  STL [R1+0x1b9c], R17 ;  /* 0x001b9c1101007387 */ /* 0x0081e20000100800 */
[----:B------:R-:W-:Y:S03]  /*2aff0*/  STL [R1+0x161c], R2 ;  /* 0x00161c0201007387 */ /* 0x000fe60000100800 */
[----:B0-----:R-:W3:Y:S01]  /*2b000*/  LDL.LU R17, [R1+0x160c] ;  /* 0x00160c0001117983 */ /* 0x001ee20000300800 */
[----:B--2---:R-:W-:-:S03]  /*2b010*/  IMAD.X R3, R3, 0x1, R0, P5 ;  /* 0x0000000103037824 */ /* 0x004fc600028e0600 */
        /* <DEDUP_REMOVED lines=28> */
[----:B------:R0:W-:Y:S02]  /*2b1e0*/  STL [R1+0x1640], R3 ;  /* 0x0016400301007387 */ /* 0x0001e40000100800 */
[----:B0-----:R-:W-:-:S04]  /*2b1f0*/  IMAD.MOV.U32 R3, RZ, RZ, c[0x0][0x188] ;  /* 0x00006200ff037624 */ /* 0x001fc800078e00ff */
[----:B------:R-:W-:-:S04]  /*2b200*/  IMAD.SHL.U32 R3, R3, 0x40, RZ ;  /* 0x0000004003037824 */ /* 0x000fc800078e00ff */
[----:B------:R-:W-:-:S05]  /*2b210*/  IMAD.SHL.U32 R3, R3, 0x2, RZ ;  /* 0x0000000203037824 */ /* 0x000fca00078e00ff */
[----:B--2---:R-:W-:-:S05]  /*2b220*/  IADD3 R17, P5, R17, R3, RZ ;  /* 0x0000000311117210 */ /* 0x004fca0007fbe0ff */
        /* <DEDUP_REMOVED lines=8> */
[----:B------:R-:W-:-:S05]  /*2b2b0*/  IADD3 R17, P6, R17, R3, RZ ;  /* 0x0000000311117210 */ /* 0x000fca0007fde0ff */
[----:B------:R0:W-:Y:S04]  /*2b2c0*/  STL [R1+0x160c], R17 ;  /* 0x00160c1101007387 */ /* 0x0001e80000100800 */
[----:B0-----:R-:W2:Y:S01]  /*2b2d0*/  LDL.LU R17, [R1+0x1b9c] ;  /* 0x001b9c0001117983 */ /* 0x001ea20000300800 */
[--C-:B----4-:R-:W-:Y:S01]  /*2b2e0*/  IMAD.X R11, R11, 0x1, R0.reuse, P2 ;  /* 0x000000010b0b7824 */ /* 0x110fe200010e0600 */
[-C--:B---3--:R-:W-:Y:S01]  /*2b2f0*/  IADD3 R18, P2, R18, R3.reuse, RZ ;  /* 0x0000000312127210 */ /* 0x088fe20007f5e0ff */
[--C-:B------:R-:W-:Y:S01]  /*2b300*/  IMAD.X R16, R16, 0x1, R0.reuse, P3 ;  /* 0x0000000110107824 */ /* 0x100fe200018e0600 */
[-C--:B------:R-:W-:Y:S01]  /*2b310*/  IADD3 R5, P3, R5, R3.reuse, RZ ;  /* 0x0000000305057210 */ /* 0x080fe20007f7e0ff */
        /* <DEDUP_REMOVED lines=15> */
[----:B------:R-:W-:Y:S01]  /*2b410*/  IADD3 R25, P6, R25, R3, RZ ;  /* 0x0000000319197210 */ /* 0x000fe20007fde0ff */
[----:B------:R-:W-:-:S02]  /*2b420*/  IMAD.X R2, R2, 0x1, R0, P2 ;  /* 0x0000000102027824 */ /* 0x000fc400010e0600 */
[----:B--2---:R-:W-:Y:S01]  /*2b430*/  IMAD.X R17, R17, 0x1, R0, P1 ;  /* 0x0000000111117824 */ /* 0x004fe200008e0600 */
[----:B------:R-:W-:-:S04]  /*2b440*/  IADD3 R21, P1, R21, R3, RZ ;  /* 0x0000000315157210 */ /* 0x000fc80007f3e0ff */
[----:B------:R-:W-:Y:S01]  /*2b450*/  STL [R1+0x1630], R17 ;  /* 0x0016301101007387 */ /* 0x000fe20000100800 */
[----:B------:R-:W-:Y:S02]  /*2b460*/  STL [R1+0x1604], R21 ;  /* 0x0016041501007387 */ /* 0x000fe40000100800 */
[----:B------:R-:W-:Y:S02]  /*2b470*/  STL [R1+0x1628], R11 ;  /* 0x0016280b01007387 */ /* 0x000fe40000100800 */
[----:B------:R-:W-:Y:S01]  /*2b480*/  STL [R1+0x15fc], R18 ;  /* 0x0015fc1201007387 */ /* 0x000fe20000100800 */
[----:B------:R-:W-:Y:S01]  /*2b490*/  STL [R1+0x1620], R16 ;  /* 0x0016201001007387 */ /* 0x000fe20000100800 */
[----:B------:R-:W-:Y:S02]  /*2b4a0*/  STL [R1+0x15f4], R5 ;  /* 0x0015f40501007387 */ /* 0x000fe40000100800 */
[----:B------:R-:W-:Y:S02]  /*2b4b0*/  STL [R1+0x1618], R10 ;  /* 0x0016180a01007387 */ /* 0x000fe40000100800 */
[----:B------:R-:W-:Y:S02]  /*2b4c0*/  STL [R1+0x15ec], R7 ;  /* 0x0015ec0701007387 */ /* 0x000fe40000100800 */
[--C-:B------:R-:W-:Y:S01]  /*2b4d0*/  IMAD.X R13, R13, 0x1, R0.reuse, P1 ;  /* 0x000000010d0d7824 */ /* 0x100fe200008e0600 */
[----:B------:R-:W-:Y:S01]  /*2b4e0*/  STL [R1+0x1610], R9 ;  /* 0x0016100901007387 */ /* 0x000fe20000100800 */
[----:B------:R-:W-:Y:S01]  /*2b4f0*/  IADD3 R12, P1, R12, R3, RZ ;  /* 0x000000030c0c7210 */ /* 0x000fe20007f3e0ff */
        /* <DEDUP_REMOVED lines=12> */
[----:B------:R-:W-:-:S02]  /*2b5c0*/  IMAD.X R24, R24, 0x1, R0, P1 ;  /* 0x0000000118187824 */ /* 0x000fc400008e0600 */
[----:B------:R-:W-:Y:S01]  /*2b5d0*/  STL [R1+0x15b4], R19 ;  /* 0x0015b41301007387 */ /* 0x000fe20000100800 */
[-C--:B------:R-:W-:Y:S01]  /*2b5e0*/  IADD3 R28, P1, R28, R3.reuse, RZ ;  /* 0x000000031c1c7210 */ /* 0x080fe20007f3e0ff */
[----:B------:R-:W-:Y:S01]  /*2b5f0*/  STL [R1+0x15d8], R29 ;  /* 0x0015d81d01007387 */ /* 0x000fe20000100800 */
[----:B------:R-:W-:Y:S02]  /*2b600*/  STL [R1+0x15ac], R25 ;  /* 0x0015ac1901007387 */ /* 0x000fe40000100800 */
[----:B------:R0:W-:Y:S02]  /*2b610*/  STL [R1+0x1b98], R0 ;  /* 0x001b980001007387 */ /* 0x0001e40000100800 */
[----:B------:R-:W-:Y:S01]  /*2b620*/  STL [R1+0x15d0], R24 ;  /* 0x0015d01801007387 */ /* 0x000fe20000100800 */
        /* <DEDUP_REMOVED lines=3053> */
[--C-:B------:R-:W-:Y:S01]  /*37500*/  IMAD.X R20, R20, 0x1, R0.reuse, P2 ;  /* 0x0000000114147824 */ /* 0x100fe200010e0600 */
[----:B------:R-:W-:Y:S01]  /*37510*/  IADD3 R19, P2, R19, UR10, RZ ;  /* 0x0000000a13137c10 */ /* 0x000fe2000ff5e0ff */
[--C-:B------:R-:W-:Y:S01]  /*37520*/  IMAD.X R29, R29, 0x1, R0.reuse, P3 ;  /* 0x000000011d1d7824 */ /* 0x100fe200018e0600 */
[----:B------:R-:W-:Y:S01]  /*37530*/  IADD3 R25, P3, R25, UR10, RZ ;  /* 0x0000000a19197c10 */ /* 0x000fe2000ff7e0ff */
        /* <DEDUP_REMOVED lines=28> */
[----:B------:R-:W-:Y:S01]  /*37700*/  IADD3 R28, P4, R28, UR10, RZ ;  /* 0x0000000a1c1c7c10 */ /* 0x000fe2000ff9e0ff */
        /* <DEDUP_REMOVED lines=10> */
[----:B--2---:R-:W-:-:S03]  /*377b0*/  IADD3 R0, P5, R0, UR10, RZ ;  /* 0x0000000a00007c10 */ /* 0x004fc6000ffbe0ff */
[----:B---3--:R0:W-:Y:S04]  /*377c0*/  STL [R1+0x1aa4], R12 ;  /* 0x001aa40c01007387 */ /* 0x0081e80000100800 */
[----:B0-----:R-:W2:Y:S01]  /*377d0*/  LDL.LU R12, [R1+0x19b0] ;  /* 0x0019b000010c7983 */ /* 0x001ea20000300800 */
[----:B------:R-:W3:Y:S02]  /*377e0*/  LDL.LU R13, [R1+0x1a10] ;  /* 0x001a1000010d7983 */ /* 0x000ee40000300800 */
        /* <DEDUP_REMOVED lines=26> */
[----:B------:R0:W-:Y:S04]  /*37990*/  STL [R1+0x1a08], R0 ;  /* 0x001a080001007387 */ /* 0x0001e80000100800 */
[----:B0-----:R-:W2:Y:S02]  /*379a0*/  LDL.LU R0, [R1+0x1aa8] ;  /* 0x001aa80001007983 */ /* 0x001ea40000300800 */
[----:B--2---:R-:W-:-:S05]  /*379b0*/  IMAD.X R12, R12, 0x1, R0, P6 ;  /* 0x000000010c0c7824 */ /* 0x004fca00030e0600 */
[----:B------:R0:W-:Y:S04]  /*379c0*/  STL [R1+0x19b0], R12 ;  /* 0x0019b00c01007387 */ /* 0x0001e80000100800 */
[----:B0-----:R-:W2:Y:S02]  /*379d0*/  LDL.LU R12, [R1+0x1aa4] ;  /* 0x001aa400010c7983 */ /* 0x001ea40000300800 */
[----:B--2---:R-:W-:-:S05]  /*379e0*/  IADD3 R12, P6, R12, UR10, RZ ;  /* 0x0000000a0c0c7c10 */ /* 0x004fca000ffde0ff */
[----:B------:R0:W-:Y:S04]  /*379f0*/  STL [R1+0x1a0c], R12 ;  /* 0x001a0c0c01007387 */ /* 0x0001e80000100800 */
[----:B0-----:R-:W2:Y:S01]  /*37a00*/  LDL.LU R12, [R1+0x1aa0] ;  /* 0x001aa000010c7983 */ /* 0x001ea20000300800 */
[----:B----4-:R-:W-:Y:S01]  /*37a10*/  IADD3.X R23, R23, UR6, RZ, P2, !PT ;  /* 0x0000000617177c10 */ /* 0x010fe200097fe4ff */
[----:B------:R-:W-:Y:S01]  /*37a20*/  IADD3 R22, P2, R22, UR10, RZ ;  /* 0x0000000a16167c10 */ /* 0x000fe2000ff5e0ff */
[----:B------:R-:W-:Y:S01]  /*37a30*/  IADD3.X R20, R20, UR6, RZ, P3, !PT ;  /* 0x0000000614147c10 */ /* 0x000fe20009ffe4ff */
[----:B------:R-:W-:Y:S01]  /*37a40*/  IADD3 R19, P3, R19, UR10, RZ ;  /* 0x0000000a13137c10 */ /* 0x000fe2000ff7e0ff */
[----:B------:R-:W-:Y:S01]  /*37a50*/  IADD3.X R29, R29, UR6, RZ, P4, !PT ;  /* 0x000000061d1d7c10 */ /* 0x000fe2000a7fe4ff */
[----:B------:R-:W-:Y:S01]  /*37a60*/  IADD3 R25, P4, R25, UR10, RZ ;  /* 0x0000000a19197c10 */ /* 0x000fe2000ff9e0ff */
[----:B------:R-:W-:Y:S01]  /*37a70*/  IADD3.X R24, R24, UR6, RZ, P5, !PT ;  /* 0x0000000618187c10 */ /* 0x000fe2000affe4ff */
[----:B--2---:R-:W-:Y:S01]  /*37a80*/  IMAD.X R12, R12, 0x1, R0, P1 ;  /* 0x000000010c0c7824 */ /* 0x004fe200008e0600 */
[----:B---3--:R-:W-:-:S04]  /*37a90*/  IADD3 R13, P1, R13, UR10, RZ ;  /* 0x0000000a0d0d7c10 */ /* 0x008fc8000ff3e0ff */
[----:B------:R0:W-:Y:S04]  /*37aa0*/  STL [R1+0x19c0], R12 ;  /* 0x0019c00c01007387 */ /* 0x0001e80000100800 */
[----:B0-----:R0:W5:Y:S01]  /*37ab0*/  LDL.LU R12, [R1+0x1a9c] ;  /* 0x001a9c00010c7983 */ /* 0x0011620000300800 */
[----:B------:R1:W-:Y:S03]  /*37ac0*/  STL [R1+0x1a10], R13 ;  /* 0x001a100d01007387 */ /* 0x0003e60000100800 */
[----:B-1----:R0:W5:Y:S01]  /*37ad0*/  LDL.LU R13, [R1+0x1a98] ;  /* 0x001a9800010d7983 */ /* 0x0021620000300800 */
[----:B------:R1:W-:Y:S03]  /*37ae0*/  STL [R1+0x19e8], R23 ;  /* 0x0019e81701007387 */ /* 0x0003e60000100800 */
[----:B-1----:R-:W2:Y:S01]  /*37af0*/  LDL.LU R23, [R1+0x1a94] ;  /* 0x001a940001177983 */ /* 0x002ea20000300800 */
[----:B------:R1:W-:Y:S03]  /*37b00*/  STL [R1+0x1a14], R22 ;  /* 0x001a141601007387 */ /* 0x0003e60000100800 */
[----:B-1----:R-:W3:Y:S01]  /*37b10*/  LDL.LU R22, [R1+0x1a90] ;  /* 0x001a900001167983 */ /* 0x002ee20000300800 */
[----:B------:R1:W-:Y:S03]  /*37b20*/  STL [R1+0x19e0], R20 ;  /* 0x0019e01401007387 */ /* 0x0003e60000100800 */
[----:B-1----:R-:W4:Y:S01]  /*37b30*/  LDL.LU R20, [R1+0x1a8c] ;  /* 0x001a8c0001147983 */ /* 0x002f220000300800 */
[----:B------:R1:W-:Y:S03]  /*37b40*/  STL [R1+0x1a18], R19 ;  /* 0x001a181301007387 */ /* 0x0003e60000100800 */
[----:B-1----:R-:W4:Y:S01]  /*37b50*/  LDL.LU R19, [R1+0x1a88] ;  /* 0x001a880001137983 */ /* 0x002f220000300800 */
[----:B------:R1:W-:Y:S01]  /*37b60*/  STL [R1+0x19f0], R29 ;  /* 0x0019f01d01007387 */ /* 0x0003e20000100800 */
[----:B------:R-:W-:-:S02]  /*37b70*/  IADD3 R28, P5, R28, UR10, RZ ;  /* 0x0000000a1c1c7c10 */ /* 0x000fc4000ffbe0ff */
[----:B------:R-:W-:Y:S01]  /*37b80*/  IADD3.X R3, R3, UR6, RZ, P6, !PT ;  /* 0x0000000603037c10 */ /* 0x000fe2000b7fe4ff */
[----:B------:R-:W-:Y:S01]  /*37b90*/  IADD3 R2, P6, R2, UR10, RZ ;  /* 0x0000000a02027c10 */ /* 0x000fe2000ffde0ff */
[----:B------:R-:W-:Y:S01]  /*37ba0*/  IADD3.X R17, R17, UR6, RZ, P1, !PT ;  /* 0x0000000611117c10 */ /* 0x000fe20008ffe4ff */
[----:B------:R-:W-:Y:S01]  /*37bb0*/  IADD3 R21, P1, R21, UR10, RZ ;  /* 0x0000000a15157c10 */ /* 0x000fe2000ff3e0ff */
[----:B-1----:R0:W5:Y:S01]  /*37bc0*/  LDL.LU R29, [R1+0x1a84] ;  /* 0x001a8400011d7983 */ /* 0x0021620000300800 */
[----:B------:R1:W-:Y:S01]  /*37bd0*/  STL [R1+0x1a1c], R25 ;  /* 0x001a1c1901007387 */ /* 0x0003e20000100800 */
[----:B------:R-:W-:Y:S01]  /*37be0*/  IADD3.X R11, R11, UR6, RZ, P2, !PT ;  /* 0x000000060b0b7c10 */ /* 0x000fe200097fe4ff */
[----:B------:R-:W-:Y:S01]  /*37bf0*/  IADD3 R18, P2, R18, UR10, RZ ;  /* 0x0000000a12127c10 */ /* 0x000fe2000ff5e0ff */
[----:B------:R-:W-:Y:S01]  /*37c00*/  IADD3.X R16, R16, UR6, RZ, P3, !PT ;  /* 0x0000000610107c10 */ /* 0x000fe20009ffe4ff */
[----:B-1----:R0:W5:Y:S01]  /*37c10*/  LDL.LU R25, [R1+0x1a80] ;  /* 0x001a800001197983 */ /* 0x0021620000300800 */
[----:B------:R1:W-:Y:S01]  /*37c20*/  STL [R1+0x19ec], R24 ;  /* 0x0019ec1801007387 */ /* 0x0003e20000100800 */
[----:B------:R-:W-:-:S02]  /*37c30*/  IADD3 R5, P3, R5, UR10, RZ ;  /* 0x0000000a05057c10 */ /* 0x000fc4000ff7e0ff */
[----:B------:R-:W-:Y:S01]  /*37c40*/  IADD3.X R10, R10, UR6, RZ, P4, !PT ;  /* 0x000000060a0a7c10 */ /* 0x000fe2000a7fe4ff */
[----:B------:R-:W-:Y:S01]  /*37c50*/  IADD3 R7, P4, R7, UR10, RZ ;  /* 0x0000000a07077c10 */ /* 0x000fe2000ff9e0ff */
[----:B-1----:R0:W5:Y:S01]  /*37c60*/  LDL.LU R24, [R1+0x1a7c] ;  /* 0x001a7c0001187983 */ /* 0x0021620000300800 */
[----:B------:R1:W-:Y:S01]  /*37c70*/  STL [R1+0x1a2c], R28 ;  /* 0x001a2c1c01007387 */ /* 0x0003e20000100800 */
[----:B------:R-:W-:Y:S01]  /*37c80*/  IADD3.X R9, R9, UR6, RZ, P5, !PT ;  /* 0x0000000609097c10 */ /* 0x000fe2000affe4ff */
[----:B------:R-:W-:Y:S01]  /*37c90*/  IADD3 R6, P5, R6, UR10, RZ ;  /* 0x0000000a06067c10 */ /* 0x000fe2000ffbe0ff */
[----:B-1----:R0:W5:Y:S01]  /*37ca0*/  LDL.LU R28, [R1+0x1a78] ;  /* 0x001a7800011c7983 */ /* 0x0021620000300800 */
[----:B------:R-:W-:Y:S02]  /*37cb0*/  STL [R1+0x19dc], R3 ;  /* 0x0019dc0301007387 */ /* 0x000fe40000100800 */
[----:B------:R1:W-:Y:S02]  /*37cc0*/  STL [R1+0x1a28], R2 ;  /* 0x001a280201007387 */ /* 0x0003e40000100800 */
[----:B------:R-:W-:Y:S01]  /*37cd0*/  STL [R1+0x19d8], R17 ;  /* 0x0019d81101007387 */ /* 0x000fe20000100800 */
[----:B------:R-:W-:Y:S01]  /*37ce0*/  STL [R1+0x1a24], R21 ;  /* 0x001a241501007387 */ /* 0x000fe20000100800 */
[----:B------:R-:W-:Y:S02]  /*37cf0*/  STL [R1+0x19d4], R11 ;  /* 0x0019d40b01007387 */ /* 0x000fe40000100800 */
[----:B------:R-:W-:Y:S02]  /*37d00*/  STL [R1+0x1a20], R18 ;  /* 0x001a201201007387 */ /* 0x000fe40000100800 */
[----:B------:R-:W-:Y:S01]  /*37d10*/  STL [R1+0x19fc], R16 ;  /* 0x0019fc1001007387 */ /* 0x000fe20000100800 */
[----:B------:R2:W-:Y:S01]  /*37d20*/  STL [R1+0x19a8], R5 ;  /* 0x0019a80501007387 */ /* 0x0005e20000100800 */
[----:B------:R-:W-:Y:S01]  /*37d30*/  IADD3.X R4, R4, UR6, RZ, P6, !PT ;  /* 0x0000000604047c10 */ /* 0x000fe2000b7fe4ff */
[----:B------:R-:W-:Y:S02]  /*37d40*/  STL [R1+0x19f8], R10 ;  /* 0x0019f80a01007387 */ /* 0x000fe40000100800 */
[----:B------:R3:W-:Y:S01]  /*37d50*/  STL [R1+0x1990], R7 ;  /* 0x0019900701007387 */ /* 0x0007e20000100800 */
[----:B------:R-:W-:Y:S01]  /*37d60*/  IADD3.X R8, R8, UR6, RZ, P1, !PT ;  /* 0x0000000608087c10 */ /* 0x000fe20008ffe4ff */
[----:B------:R-:W-:Y:S01]  /*37d70*/  STL [R1+0x19d0], R9 ;  /* 0x0019d00901007387 */ /* 0x000fe20000100800 */
[----:B------:R-:W-:-:S03]  /*37d80*/  IADD3.X R14, R14, UR6, RZ, P2, !PT ;  /* 0x000000060e0e7c10 */ /* 0x000fc600097fe4ff */
[----:B-1----:R-:W1:Y:S01]  /*37d90*/  S2R R2, SR_TID.X ;  /* 0x0000000000027919 */ /* 0x002e620000002100 */
[----:B------:R-:W-:Y:S01]  /*37da0*/  STL [R1+0x9f4], R6 ;  /* 0x0009f40601007387 */ /* 0x000fe20000100800 */
[----:B------:R-:W-:Y:S01]  /*37db0*/  IADD3.X R15, R15, UR6, RZ, P3, !PT ;  /* 0x000000060f0f7c10 */ /* 0x000fe20009ffe4ff */
[----:B------:R4:W-:Y:S01]  /*37dc0*/  STL [R1+0x19cc], R4 ;  /* 0x0019cc0401007387 */ /* 0x0009e20000100800 */
[----:B------:R-:W-:Y:S01]  /*37dd0*/  IADD3.X R26, R26, UR6, RZ, P4, !PT ;  /* 0x000000061a1a7c10 */ /* 0x000fe2000a7fe4ff */
[----:B------:R0:W-:Y:S01]  /*37de0*/  STL [R1+0x19c8], R8 ;  /* 0x0019c80801007387 */ /* 0x0001e20000100800 */
[----:B------:R-:W-:Y:S01]  /*37df0*/  IADD3.X R27, R27, UR6, RZ, P5, !PT ;  /* 0x000000061b1b7c10 */ /* 0x000fe2000affe4ff */
[----:B------:R0:W-:Y:S02]  /*37e00*/  STL [R1+0x19ac], R14 ;  /* 0x0019ac0e01007387 */ /* 0x0001e40000100800 */
[----:B------:R0:W-:Y:S01]  /*37e10*/  STL [R1+0x19a4], R15 ;  /* 0x0019a40f01007387 */ /* 0x0001e20000100800 */
[----:B------:R0:W-:Y:S01]  /*37e20*/  STL [R1+0x9f8], R26 ;  /* 0x0009f81a01007387 */ /* 0x0001e20000100800 */
[----:B------:R-:W-:-:S04]  /*37e30*/  IMAD.MOV.U32 R3, RZ, RZ, c[0x0][0x188] ;  /* 0x00006200ff037624 */ /* 0x000fc800078e00ff */
[----:B------:R-:W-:-:S04]  /*37e40*/  IMAD.SHL.U32 R3, R3, 0x40, RZ ;  /* 0x0000004003037824 */ /* 0x000fc800078e00ff */
[----:B------:R-:W-:Y:S01]  /*37e50*/  IMAD.SHL.U32 R3, R3, 0x2, RZ ;  /* 0x0000000203037824 */ /* 0x000fe200078e00ff */
[----:B-1----:R-:W-:-:S05]  /*37e60*/  LOP3.LUT R2, R2, 0x3f, RZ, 0xc0, !PT ;  /* 0x0000003f02027812 */ /* 0x002fca00078ec0ff */
[----:B------:R-:W-:Y:S02]  /*37e70*/  IMAD.SHL.U32 R2, R2, 0x2, RZ ;  /* 0x0000000202027824 */ /* 0x000fe400078e00ff */
[----:B--2---:R-:W-:Y:S02]  /*37e80*/  IMAD.MOV.U32 R5, RZ, RZ, R23 ;  /* 0x000000ffff057224 */ /* 0x004fe400078e0017 */
[----:B---3--:R-:W-:Y:S02]  /*37e90*/  IMAD.MOV.U32 R7, RZ, RZ, R22 ;  /* 0x000000ffff077224 */ /* 0x008fe400078e0016 */
[----:B----4-:R-:W-:-:S05]  /*37ea0*/  IMAD.MOV.U32 R4, RZ, RZ, R20 ;  /* 0x000000ffff047224 */ /* 0x010fca00078e0014 */
[----:B------:R0:W-:Y:S01]  /*37eb0*/  STL.64 [R1+0x390], R4 ;  /* 0x0003900401007387 */ /* 0x0001e20000100a00 */
[----:B------:R0:W-:Y:S02]  /*37ec0*/  STL [R1+0x9f0], R27 ;  /* 0x0009f01b01007387 */ /* 0x0001e40000100800 */
[----:B------:R-:W-:-:S05]  /*37ed0*/  IMAD.MOV.U32 R6, RZ, RZ, R19 ;  /* 0x000000ffff067224 */ /* 0x000fca00078e0013 */
[----:B------:R0:W-:Y:S01]  /*37ee0*/  STL.64 [R1+0x398], R6 ;  /* 0x0003980601007387 */ /* 0x0001e20000100a00 */
[----:B------:R-:W-:Y:S01]  /*37ef0*/  @!P0 CALL.REL.NOINC `(.L_x_2) ;  /* 0x0000001000008944 */ /* 0x000fe20003c00000 */
[----:B------:R-:W-:Y:S05]  /*37f00*/  BRA `(.L_x_3) ;  /* 0xfffd13c000007947 */ /* 0x000fea000383ffff */
.L_x_2:
[----:B0-----:R-:W2:Y:S04]  /*37f10*/  LDL.LU R26, [R1+0x2e8] ;  /* 0x0002e800011a7983 */ /* 0x001ea80000300800 */
[----:B------:R-:W3:Y:S04]  /*37f20*/  LDL.LU R27, [R1+0x2ec] ;  /* 0x0002ec00011b7983 */ /* 0x000ee80000300800 */
[----:B--2---:R0:W-:Y:S04]  /*37f30*/  STL [R1+0x1b18], R26 ;  /* 0x001b181a01007387 */ /* 0x0041e80000100800 */
[----:B0-----:R-:W2:Y:S04]  /*37f40*/  LDL.LU R26, [R1+0x250] ;  /* 0x00025000011a7983 */ /* 0x001ea80000300800 */
        /* <DEDUP_REMOVED lines=29> */
[----:B------:R-:W2:Y:S01]  /*38120*/  LDL.LU R2, [R1+0x228] ;  /* 0x0002280001027983 */ /* 0x000ea20000300800 */
[----:B0----5:R-:W-:-:S03]  /*38130*/  IMAD.MOV.U32 R26, RZ, RZ, R13 ;  /* 0x000000ffff1a7224 */ /* 0x021fc600078e000d */
        /* <DEDUP_REMOVED lines=36> */
[----:B--2---:R-:W-:Y:S04]  /*38380*/  STL [R1+0x1b94], R2 ;  /* 0x001b940201007387 */ /* 0x004fe80000100800 */
[----:B------:R-:W2:Y:S04]  /*38390*/  LDL.LU R0, [R1+0x2a4] ;  /* 0x0002a40001007983 */ /* 0x000ea80000300800 */
[----:B--2---:R0:W-:Y:S04]  /*383a0*/  STL [R1+0x1b0c], R0 ;  /* 0x001b0c0001007387 */ /* 0x0041e80000100800 */
[----:B0-----:R-:W2:Y:S01]  /*383b0*/  LDL.LU R0, [R1+0x2bc] ;  /* 0x0002bc0001007983 */ /* 0x001ea20000300800 */
[----:B------:R-:W-:-:S05]  /*383c0*/  IMAD.MOV.U32 R2, RZ, RZ, R12 ;  /* 0x000000ffff027224 */ /* 0x000fca00078e000c */
[----:B------:R-:W-:Y:S01]  /*383d0*/  F2FP.BF16.PACK_AB R26, R2, R26 ;  /* 0x0000001a021a723e */ /* 0x000fe200000010ff */
[----:B--2---:R0:W-:Y:S04]  /*383e0*/  STL [R1+0x1b14], R0 ;  /* 0x001b140001007387 */ /* 0x0041e80000100800 */
[----:B0-----:R-:W2:Y:S04]  /*383f0*/  LDL.LU R0, [R1+0x2ac] ;  /* 0x0002ac0001007983 */ /* 0x001ea80000300800 */
[----:B------:R-:W4:Y:S04]  /*38400*/  LDL.LU R3, [R1+0x2a0] ;  /* 0x0002a00001037983 */ /* 0x000f280000300800 */
[----:B------:R-:W2:Y:S04]  /*38410*/  LDL.LU R28, [R1+0x2b4] ;  /* 0x0002b400011c7983 */ /* 0x000ea80000300800 */
        /* <DEDUP_REMOVED lines=21> */
[----:B------:R0:W-:Y:S04]  /*38570*/  STL [R1+0x1a7c], R25 ;  /* 0x001a7c1901007387 */ /* 0x0001e80000100800 */
[----:B0-----:R-:W2:Y:S04]  /*38580*/  LDL.LU R25, [R1+0x22c] ;  /* 0x00022c0001197983 */ /* 0x001ea80000300800 */
[----:B------:R0:W-:Y:S04]  /*38590*/  STL [R1+0x1a78], R24 ;  /* 0x001a781801007387 */ /* 0x0001e80000100800 */
[----:B0-----:R-:W2:Y:S04]  /*385a0*/  LDL.LU R24, [R1+0x218] ;  /* 0x0002180001187983 */ /* 0x001ea80000300800 */
[----:B------:R-:W2:Y:S04]  /*385b0*/  LDL.LU R2, [R1+0x1b94] ;  /* 0x001b940001027983 */ /* 0x000ea80000300800 */
[----:B------:R0:W-:Y:S04]  /*385c0*/  STL [R1+0x9c], R26 ;  /* 0x00009c1a01007387 */ /* 0x0001e80000100800 */
[----:B0-----:R-:W2:Y:S02]  /*385d0*/  LDL.LU R26, [R1+0x1b90] ;  /* 0x001b9000011a7983 */ /* 0x001ea40000300800 */
[----:B--2---:R-:W-:-:S02]  /*385e0*/  F2FP.BF16.PACK_AB R26, R2, R26 ;  /* 0x0000001a021a723e */ /* 0x004fc400000010ff */
        /* <DEDUP_REMOVED lines=58> */
[----:B0-----:R-:W3:Y:S01]  /*38990*/  LDL.LU R26, [R1+0x1b18] ;  /* 0x001b1800011a7983 */ /* 0x001ee20000300800 */
[----:B--2---:R-:W-:-:S03]  /*389a0*/  F2FP.BF16.PACK_AB R2, R0, R2 ;  /* 0x000000020002723e */ /* 0x004fc600000010ff */
[----:B------:R-:W2:Y:S04]  /*389b0*/  LDL.LU R0, [R1+0x1b14] ;  /* 0x001b140001007983 */ /* 0x000ea80000300800 */
[----:B------:R0:W-:Y:S04]  /*389c0*/  STL [R1+0x5c], R2 ;  /* 0x00005c0201007387 */ /* 0x0001e80000100800 */
[----:B0-----:R-:W2:Y:S02]  /*389d0*/  LDL.LU R2, [R1+0x1b10] ;  /* 0x001b100001027983 */ /* 0x001ea40000300800 */
[----:B--2---:R-:W-:-:S02]  /*389e0*/  F2FP.BF16.PACK_AB R2, R0, R2 ;  /* 0x000000020002723e */ /* 0x004fc400000010ff */
[----:B------:R-:W4:Y:S04]  /*389f0*/  LDL.LU R0, [R1+0x1b0c] ;  /* 0x001b0c0001007983 */ /* 0x000f280000300800 */
[----:B------:R0:W-:Y:S04]  /*38a00*/  STL [R1+0x58], R2 ;  /* 0x0000580201007387 */ /* 0x0001e80000100800 */
[----:B0-----:R-:W2:Y:S02]  /*38a10*/  LDL.LU R2, [R1+0x1b08] ;  /* 0x001b080001027983 */ /* 0x001ea40000300800 */
[----:B--2---:R-:W-:-:S02]  /*38a20*/  F2FP.BF16.PACK_AB R24, R2, R24 ;  /* 0x000000180218723e */ /* 0x004fc400000010ff */
[----:B------:R-:W2:Y:S01]  /*38a30*/  LDL.LU R2, [R1+0x1b04] ;  /* 0x001b040001027983 */ /* 0x000ea20000300800 */
[----:B----4-:R-:W-:-:S03]  /*38a40*/  F2FP.BF16.PACK_AB R3, R0, R3 ;  /* 0x000000030003723e */ /* 0x010fc600000010ff */
[----:B------:R2:W-:Y:S01]  /*38a50*/  STL [R1+0x54], R24 ;  /* 0x0000541801007387 */ /* 0x0005e20000100800 */
[----:B------:R-:W-:Y:S02]  /*38a60*/  F2FP.BF16.PACK_AB R0, R20, R23 ;  /* 0x000000171400723e */ /* 0x000fe400000010ff */
[----:B--2---:R-:W-:Y:S02]  /*38a70*/  F2FP.BF16.PACK_AB R24, R25, R2 ;  /* 0x000000021918723e */ /* 0x004fe400000010ff */
[----:B------:R-:W-:-:S03]  /*38a80*/  F2FP.BF16.PACK_AB R2, R28, R29 ;  /* 0x0000001d1c02723e */ /* 0x000fc600000010ff */
[----:B------:R-:W-:Y:S04]  /*38a90*/  STL [R1+0x50], R24 ;  /* 0x0000501801007387 */ /* 0x000fe80000100800 */
[----:B------:R0:W-:Y:S04]  /*38aa0*/  STL [R1+0x4c], R3 ;  /* 0x00004c0301007387 */ /* 0x0001e80000100800 */
[----:B------:R1:W-:Y:S01]  /*38ab0*/  STL [R1+0x48], R2 ;  /* 0x0000480201007387 */ /* 0x0003e20000100800 */
[----:B0-----:R-:W-:-:S03]  /*38ac0*/  F2FP.BF16.PACK_AB R3, R19, R22 ;  /* 0x000000161303723e */ /* 0x001fc600000010ff */
[----:B------:R0:W-:Y:S01]  /*38ad0*/  STL [R1+0x44], R0 ;  /* 0x0000440001007387 */ /* 0x0001e20000100800 */
[----:B-1----:R-:W-:-:S03]  /*38ae0*/  F2FP.BF16.PACK_AB R2, R17, R21 ;  /* 0x000000151102723e */ /* 0x002fc600000010ff */
[----:B------:R1:W-:Y:S04]  /*38af0*/  STL [R1+0x40], R3 ;  /* 0x0000400301007387 */ /* 0x0003e80000100800 */
[----:B------:R2:W-:Y:S01]  /*38b00*/  STL [R1+0x3c], R2 ;  /* 0x00003c0201007387 */ /* 0x0005e20000100800 */
[----:B0-----:R-:W-:Y:S02]  /*38b10*/  F2FP.BF16.PACK_AB R0, R11, R18 ;  /* 0x000000120b00723e */ /* 0x001fe400000010ff */
[----:B-1----:R-:W-:-:S03]  /*38b20*/  F2FP.BF16.PACK_AB R3, R16, R5 ;  /* 0x000000051003723e */ /* 0x002fc600000010ff */
[----:B------:R0:W-:Y:S01]  /*38b30*/  STL [R1+0x38], R0 ;  /* 0x0000380001007387 */ /* 0x0001e20000100800 */
[----:B--2---:R-:W-:-:S03]  /*38b40*/  F2FP.BF16.PACK_AB R2, R10, R7 ;  /* 0x000000070a02723e */ /* 0x004fc600000010ff */
[----:B------:R1:W-:Y:S04]  /*38b50*/  STL [R1+0x34], R3 ;  /* 0x0000340301007387 */ /* 0x0003e80000100800 */
[----:B------:R2:W-:Y:S01]  /*38b60*/  STL [R1+0x30], R2 ;  /* 0x0000300201007387 */ /* 0x0005e20000100800 */
[----:B0-----:R-:W-:Y:S02]  /*38b70*/  F2FP.BF16.PACK_AB R0, R9, R6 ;  /* 0x000000060900723e */ /* 0x001fe400000010ff */
[----:B-1----:R-:W-:-:S03]  /*38b80*/  F2FP.BF16.PACK_AB R3, R4, R8 ;  /* 0x000000080403723e */ /* 0x002fc600000010ff */
[----:B------:R0:W-:Y:S01]  /*38b90*/  STL [R1+0x2c], R0 ;  /* 0x00002c0001007387 */ /* 0x0001e20000100800 */
[----:B--2---:R-:W-:-:S03]  /*38ba0*/  F2FP.BF16.PACK_AB R2, R12, R13 ;  /* 0x0000000d0c02723e */ /* 0x004fc600000010ff */
[----:B------:R-:W-:Y:S04]  /*38bb0*/  STL [R1+0x28], R3 ;  /* 0x0000280301007387 */ /* 0x000fe80000100800 */
[----:B------:R-:W-:Y:S04]  /*38bc0*/  STL [R1+0x24], R2 ;  /* 0x0000240201007387 */ /* 0x000fe80000100800 */
[----:B------:R-:W2:Y:S01]  /*38bd0*/  LDL.LU R7, [R1+0x2f8] ;  /* 0x0002f80001077983 */ /* 0x000ea20000300800 */
[----:B0-----:R-:W-:-:S05]  /*38be0*/  F2FP.BF16.PACK_AB R0, R14, R15 ;  /* 0x0000000f0e00723e */ /* 0x001fca00000010ff */
[----:B------:R-:W-:Y:S04]  /*38bf0*/  STL [R1+0x20], R0 ;  /* 0x0000200001007387 */ /* 0x000fe80000100800 */
        /* <DEDUP_REMOVED lines=36> */
[----:B------:R-:W4:Y:S04]  /*38e40*/  LDL.LU R4, [R1+0x368] ;  /* 0x0003680001047983 */ /* 0x000f280000300800 */
[----:B----4-:R0:W-:Y:S04]  /*38e50*/  STL [R1+0x1ab8], R4 ;  /* 0x001ab80401007387 */ /* 0x0101e80000100800 */
[----:B0-----:R-:W4:Y:S04]  /*38e60*/  LDL.LU R4, [R1+0x31c] ;  /* 0x00031c0001047983 */ /* 0x001f280000300800 */
[----:B------:R-:W2:Y:S04]  /*38e70*/  LDL.LU R11, [R1+0x2f0] ;  /* 0x0002f000010b7983 */ /* 0x000ea80000300800 */
[----:B--2---:R0:W-:Y:S04]  /*38e80*/  STL [R1+0x1ab4], R11 ;  /* 0x001ab40b01007387 */ /* 0x0041e80000100800 */
[----:B0-----:R-:W2:Y:S04]  /*38e90*/  LDL.LU R11, [R1+0x36c] ;  /* 0x00036c00010b7983 */ /* 0x001ea80000300800 */
        /* <DEDUP_REMOVED lines=36> */
[----:B------:R-:W2:Y:S01]  /*390e0*/  LDL.LU R25, [R1+0x38c] ;  /* 0x00038c0001197983 */ /* 0x000ea20000300800 */
[----:B---3--:R-:W-:-:S02]  /*390f0*/  IMAD.MOV.U32 R7, RZ, RZ, R26 ;  /* 0x000000ffff077224 */ /* 0x008fc400078e001a */
[----:B------:R-:W-:-:S05]  /*39100*/  IMAD.MOV.U32 R6, RZ, RZ, R27 ;  /* 0x000000ffff067224 */ /* 0x000fca00078e001b */
[----:B------:R-:W-:Y:S01]  /*39110*/  F2FP.BF16.PACK_AB R7, R6, R7 ;  /* 0x000000070607723e */ /* 0x000fe200000010ff */
[----:B--2---:R0:W-:Y:S04]  /*39120*/  STL [R1+0x1a80], R25 ;  /* 0x001a801901007387 */ /* 0x0041e80000100800 */
[----:B0-----:R-:W2:Y:S04]  /*39130*/  LDL.LU R25, [R1+0x37c] ;  /* 0x00037c0001197983 */ /* 0x001ea80000300800 */
[----:B------:R-:W3:Y:S04]  /*39140*/  LDL.LU R22, [R1+0x388] ;  /* 0x0003880001167983 */ /* 0x000ee80000300800 */
        /* <DEDUP_REMOVED lines=39> */
[----:B------:R0:W-:Y:S04]  /*393c0*/  STL [R1], R7 ;  /* 0x0000000701007387 */ /* 0x0001e80000100800 */
[----:B0-----:R-:W2:Y:S02]  /*393d0*/  LDL.LU R7, [R1+0x1ac4] ;  /* 0x001ac40001077983 */ /* 0x001ea40000300800 */
[----:B--2---:R-:W-:-:S02]  /*393e0*/  F2FP.BF16.PACK_AB R7, R6, R7 ;  /* 0x000000070607723e */ /* 0x004fc400000010ff */
[----:B------:R-:W2:Y:S02]  /*393f0*/  LDL.LU R6, [R1+0x1ac0] ;  /* 0x001ac00001067983 */ /* 0x000ea40000300800 */
[----:B--2---:R-:W-:Y:S02]  /*39400*/  F2FP.BF16.PACK_AB R6, R5, R6 ;  /* 0x000000060506723e */ /* 0x004fe400000010ff */
[----:B------:R-:W4:Y:S02]  /*39410*/  LDL.LU R5, [R1+0x1abc] ;  /* 0x001abc0001057983 */ /* 0x000f240000300800 */
[----:B----4-:R-:W-:Y:S02]  /*39420*/  F2FP.BF16.PACK_AB R5, R4, R5 ;  /* 0x000000050405723e */ /* 0x010fe400000010ff */
[----:B------:R-:W2:Y:S02]  /*39430*/  LDL.LU R4, [R1+0x1ab8] ;  /* 0x001ab80001047983 */ /* 0x000ea40000300800 */
[----:B--2---:R-:W-:-:S02]  /*39440*/  F2FP.BF16.PACK_AB R4, R11, R4 ;  /* 0x000000040b04723e */ /* 0x004fc400000010ff */
[----:B------:R-:W2:Y:S02]  /*39450*/  LDL.LU R11, [R1+0x1ab4] ;  /* 0x001ab400010b7983 */ /* 0x000ea40000300800 */
[----:B--2---:R-:W-:Y:S02]  /*39460*/  F2FP.BF16.PACK_AB R11, R10, R11 ;  /* 0x0000000b0a0b723e */ /* 0x004fe400000010ff */
[----:B------:R-:W2:Y:S02]  /*39470*/  LDL.LU R10, [R1+0x1ab0] ;  /* 0x001ab000010a7983 */ /* 0x000ea40000300800 */
[----:B--2---:R-:W-:Y:S02]  /*39480*/  F2FP.BF16.PACK_AB R10, R9, R10 ;  /* 0x0000000a090a723e */ /* 0x004fe400000010ff */
        /* <DEDUP_REMOVED lines=22> */
[----:B------:R-:W3:Y:S01]  /*395f0*/  LDL.LU R25, [R1+0x1a80] ;  /* 0x001a800001197983 */ /* 0x000ee20000300800 */
[----:B------:R-:W-:Y:S02]  /*39600*/  F2FP.BF16.PACK_AB R21, R24, R21 ;  /* 0x000000151815723e */ /* 0x000fe400000010ff */
[----:B---3--:R-:W-:Y:S02]  /*39610*/  F2FP.BF16.PACK_AB R22, R25, R22 ;  /* 0x000000161916723e */ /* 0x008fe400000010ff */
[----:B------:R-:W2:Y:S04]  /*39620*/  LDL.LU R25, [R1+0x1a7c] ;  /* 0x001a7c0001197983 */ /* 0x000ea80000300800 */
[----:B------:R-:W3:Y:S01]  /*39630*/  LDL.LU R24, [R1+0x1a78] ;  /* 0x001a780001187983 */ /* 0x000ee20000300800 */
[----:B------:R-:W-:-:S02]  /*39640*/  F2FP.BF16.PACK_AB R20, R2, R20 ;  /* 0x000000140214723e */ /* 0x000fc400000010ff */
[----:B------:R-:W-:Y:S02]  /*39650*/  F2FP.BF16.PACK_AB R27, R0, R27 ;  /* 0x0000001b001b723e */ /* 0x000fe400000010ff */
[----:B------:R-:W-:Y:S02]  /*39660*/  F2FP.BF16.PACK_AB R26, R3, R26 ;  /* 0x0000001a031a723e */ /* 0x000fe400000010ff */
[----:B--2---:R-:W-:Y:S02]  /*39670*/  F2FP.BF16.PACK_AB R25, R28, R25 ;  /* 0x000000191c19723e */ /* 0x004fe400000010ff */
[----:B---3--:R-:W-:Y:S02]  /*39680*/  F2FP.BF16.PACK_AB R24, R29, R24 ;  /* 0x000000181d18723e */ /* 0x008fe400000010ff */
.L_x_1:
[----:B------:R-:W1:Y:S04]  /*39690*/  S2R R29, SR_TID.X ;  /* 0x00000000001d7919 */ /* 0x000e680000002100 */
[----:B------:R-:W-:Y:S01]  /*396a0*/  BAR.SYNC.DEFER_BLOCKING 0x0 ;  /* 0x0000000000007b1d */ /* 0x000fe20000010000 */
[----:B01----:R-:W-:-:S02]  /*396b0*/  IMAD.SHL.U32 R0, R29, 0x80, RZ ;  /* 0x000000801d007824 */ /* 0x003fc400078e00ff */
[C---:B------:R-:W-:Y:S02]  /*396c0*/  IMAD.SHL.U32 R2, R29.reuse, 0x20, RZ ;  /* 0x000000201d027824 */ /* 0x040fe400078e00ff */
[C---:B------:R-:W-:Y:S01]  /*396d0*/  IMAD.SHL.U32 R3, R29.reuse, 0x4, RZ ;  /* 0x000000041d037824 */ /* 0x040fe200078e00ff */
[----:B------:R-:W-:Y:S01]  /*396e0*/  LOP3.LUT R0, R0, 0xc00, RZ, 0xc0, !PT ;  /* 0x00000c0000007812 */ /* 0x000fe200078ec0ff */
[----:B------:R-:W-:-:S03]  /*396f0*/  IMAD.SHL.U32 R28, R29, 0x8, RZ ;  /* 0x000000081d1c7824 */ /* 0x000fc600078e00ff */
[----:B------:R-:W-:Y:S02]  /*39700*/  LOP3.LUT R0, R0, 0x60, R2, 0xf8, !PT ;  /* 0x0000006000007812 */ /* 0x000fe400078ef802 */
[----:B------:R-:W2:Y:S01]  /*39710*/  LDL R2, [R1+0x1a50] ;  /* 0x001a500001027983 */ /* 0x000ea20000100800 */
[----:B------:R-:W-:Y:S02]  /*39720*/  LOP3.LUT R28, R28, 0x100, RZ, 0xc0, !PT ;  /* 0x000001001c1c7812 */ /* 0x000fe400078ec0ff */
[----:B------:R-:W-:Y:S02]  /*39730*/  LOP3.LUT R0, R0, 0x70, R3, 0x78, !PT ;  /* 0x0000007000007812 */ /* 0x000fe400078e7803 */
[----:B------:R-:W3:Y:S01]  /*39740*/  LDL.LU R3, [R1+0x1a70] ;  /* 0x001a700001037983 */ /* 0x000ee20000300800 */
[----:B------:R-:W-:Y:S02]  /*39750*/  LOP3.LUT R29, R29, 0x3f, RZ, 0xc0, !PT ;  /* 0x0000003f1d1d7812 */ /* 0x000fe400078ec0ff */
[----:B------:R-:W-:-:S05]  /*39760*/  IMAD.IADD R0, R28, 0x1, R0 ;  /* 0x000000011c007824 */ /* 0x000fca00078e0200 */
[----:B------:R0:W-:Y:S04]  /*39770*/  STS.128 [R0], R24 ;  /* 0x0000001800007388 */ /* 0x0001e80000000c00 */
[----:B------:R-:W-:Y:S04]  /*39780*/  STS.128 [R0+0x80], R20 ;  /* 0x0000801400007388 */ /* 0x000fe80000000c00 */
[----:B------:R-:W-:Y:S04]  /*39790*/  STS.128 [R0+0x200], R16 ;  /* 0x0002001000007388 */ /* 0x000fe80000000c00 */
[----:B------:R-:W-:Y:S04]  /*397a0*/  STS.128 [R0+0x280], R12 ;  /* 0x0002800c00007388 */ /* 0x000fe80000000c00 */
[----:B------:R-:W-:Y:S01]  /*397b0*/  BAR.SYNC.DEFER_BLOCKING 0x0 ;  /* 0x0000000000007b1d */ /* 0x000fe20000010000 */
[----:B--2---:R-:W-:Y:S01]  /*397c0*/  ISETP.GE.AND P0, PT, R2, c[0x0][0x178], PT ;  /* 0x00005e0002007a0c */ /* 0x004fe20003f06270 */
[----:B------:R-:W-:Y:S01]  /*397d0*/  IMAD.U32 R2, RZ, RZ, UR7 ;  /* 0x00000007ff027e24 */ /* 0x000fe2000f8e00ff */
[----:B---3--:R-:W-:-:S04]  /*397e0*/  LOP3.LUT R3, R3, 0xc00, RZ, 0xc0, !PT ;  /* 0x00000c0003037812 */ /* 0x008fc800078ec0ff */
[----:B------:R-:W-:Y:S01]  /*397f0*/  ISETP.LT.AND P0, PT, R2, c[0x0][0x17c], !P0 ;  /* 0x00005f0002007a0c */ /* 0x000fe20004701270 */
[----:B------:R-:W-:-:S05]  /*39800*/  IMAD R28, R29, 0x10, R3 ;  /* 0x000000101d1c7824 */ /* 0x000fca00078e0203 */
[----:B------:R-:W1:Y:S01]  /*39810*/  LDS.128 R20, [R28] ;  /* 0x000000001c147984 */ /* 0x000e620000000c00 */
[C---:B------:R-:W-:Y:S02]  /*39820*/  LOP3.LUT R29, R28.reuse, 0x20, RZ, 0x3c, !PT ;  /* 0x000000201c1d7812 */ /* 0x040fe400078e3cff */
[C---:B0-----:R-:W-:Y:S02]  /*39830*/  LOP3.LUT R26, R28.reuse, 0x40, RZ, 0x3c, !PT ;  /* 0x000000401c1a7812 */ /* 0x041fe400078e3cff */
[----:B------:R-:W-:-:S03]  /*39840*/  LOP3.LUT R2, R28, 0x60, RZ, 0x3c, !PT ;  /* 0x000000601c027812 */ /* 0x000fc600078e3cff */
[----:B------:R-:W-:Y:S04]  /*39850*/  LDS.128 R16, [R26] ;  /* 0x000000001a107984 */ /* 0x000fe80000000c00 */
[----:B-1----:R-:W-:Y:S01]  /*39860*/  STL.64 [R1+0xb0], R20 ;  /* 0x0000b01401007387 */ /* 0x002fe20000100a00 */
[----:B------:R-:W-:Y:S02]  /*39870*/  IMAD.MOV.U32 R27, RZ, RZ, R22 ;  /* 0x000000ffff1b7224 */ /* 0x000fe400078e0016 */
[----:B------:R-:W-:Y:S01]  /*39880*/  IMAD.MOV.U32 R13, RZ, RZ, R20 ;  /* 0x000000ffff0d7224 */ /* 0x000fe200078e0014 */
[----:B------:R-:W-:Y:S04]  /*39890*/  STL [R1+0xbc], R23 ;  /* 0x0000bc1701007387 */ /* 0x000fe80000100800 */
[----:B------:R-:W0:Y:S04]  /*398a0*/  LDS.128 R20, [R29] ;  /* 0x000000001d147984 */ /* 0x000e280000000c00 */
[----:B------:R-:W-:Y:S04]  /*398b0*/  STL [R1+0x130], R26 ;  /* 0x0001301a01007387 */ /* 0x000fe80000100800 */
[----:B------:R-:W-:Y:S04]  /*398c0*/  STL [R1+0x134], R2 ;  /* 0x0001340201007387 */ /* 0x000fe80000100800 */
[----:B------:R-:W-:Y:S04]  /*398d0*/  STL [R1+0x1ba8], R27 ;  /* 0x001ba81b01007387 */ /* 0x000fe80000100800 */
[----:B------:R-:W-:Y:S04]  /*398e0*/  STL [R1+0x1ba4], R13 ;  /* 0x001ba40d01007387 */ /* 0x000fe80000100800 */
[----:B------:R-:W1:Y:S04]  /*398f0*/  LDS.128 R12, [R2] ;  /* 0x00000000020c7984 */ /* 0x000e680000000c00 */
[----:B------:R-:W-:Y:S06]  /*39900*/  BAR.SYNC.DEFER_BLOCKING 0x0 ;  /* 0x0000000000007b1d */ /* 0x000fec0000010000 */
[----:B0-----:R0:W-:Y:S04]  /*39910*/  STL.64 [R1+0xd0], R20 ;  /* 0x0000d01401007387 */ /* 0x0011e80000100a00 */
[----:B------:R2:W-:Y:S04]  /*39920*/  STL.64 [R1+0xd8], R22 ;  /* 0x0000d81601007387 */ /* 0x0005e80000100a00 */
[----:B0-----:R-:W3:Y:S04]  /*39930*/  LDL.LU R20, [R1+0x80] ;  /* 0x0000800001147983 */ /* 0x001ee80000300800 */
[----:B------:R-:W-:Y:S04]  /*39940*/  STL.64 [R1+0xf0], R16 ;  /* 0x0000f01001007387 */ /* 0x000fe80000100a00 */
[----:B------:R-:W-:Y:S04]  /*39950*/  STL.64 [R1+0xf8], R18 ;  /* 0x0000f81201007387 */ /* 0x000fe80000100a00 */
[----:B-1----:R-:W-:Y:S04]  /*39960*/  STL.64 [R1+0x120], R12 ;  /* 0x0001200c01007387 */ /* 0x002fe80000100a00 */
[----:B------:R-:W-:Y:S04]  /*39970*/  STL.64 [R1+0x128], R14 ;  /* 0x0001280e01007387 */ /* 0x000fe80000100a00 */
[----:B------:R-:W3:Y:S04]  /*39980*/  LDL.LU R21, [R1+0x84] ;  /* 0x0000840001157983 */ /* 0x000ee80000300800 */
[----:B--2---:R-:W2:Y:S04]  /*39990*/  LDL.LU R22, [R1+0x88] ;  /* 0x0000880001167983 */ /* 0x004ea80000300800 */
[----:B------:R-:W2:Y:S04]  /*399a0*/  LDL.LU R23, [R1+0x8c] ;  /* 0x00008c0001177983 */ /* 0x000ea80000300800 */
[----:B--2---:R-:W-:Y:S04]  /*399b0*/  STL.64 [R1+0x1bb8], R22 ;  /* 0x001bb81601007387 */ /* 0x004fe80000100a00 */
[----:B---3--:R0:W-:Y:S04]  /*399c0*/  STL.64 [R1+0x1bb0], R20 ;  /* 0x001bb01401007387 */ /* 0x0081e80000100a00 */
[----:B0-----:R-:W2:Y:S04]  /*399d0*/  LDL.LU R20, [R1+0x50] ;  /* 0x0000500001147983 */ /* 0x001ea80000300800 */
[----:B------:R-:W2:Y:S04]  /*399e0*/  LDL.LU R21, [R1+0x54] ;  /* 0x0000540001157983 */ /* 0x000ea80000300800 */
[----:B------:R-:W3:Y:S04]  /*399f0*/  LDL.LU R22, [R1+0x58] ;  /* 0x0000580001167983 */ /* 0x000ee80000300800 */
[----:B------:R-:W3:Y:S04]  /*39a00*/  LDL.LU R23, [R1+0x5c] ;  /* 0x00005c0001177983 */ /* 0x000ee80000300800 */
[----:B------:R-:W4:Y:S04]  /*39a10*/  LDL.LU R16, [R1+0x10] ;  /* 0x0000100001107983 */ /* 0x000f280000300800 */
[----:B------:R-:W4:Y:S04]  /*39a20*/  LDL.LU R17, [R1+0x14] ;  /* 0x0000140001117983 */ /* 0x000f280000300800 */
[----:B------:R-:W4:Y:S04]  /*39a30*/  LDL.LU R18, [R1+0x18] ;  /* 0x0000180001127983 */ /* 0x000f280000300800 */
[----:B------:R-:W4:Y:S04]  /*39a40*/  LDL.LU R19, [R1+0x1c] ;  /* 0x00001c0001137983 */ /* 0x000f280000300800 */
[----:B---3--:R-:W-:Y:S04]  /*39a50*/  STL.64 [R1+0x1bc8], R22 ;  /* 0x001bc81601007387 */ /* 0x008fe80000100a00 */
[----:B--2---:R0:W-:Y:S04]  /*39a60*/  STL.64 [R1+0x1bc0], R20 ;  /* 0x001bc01401007387 */ /* 0x0041e80000100a00 */
[----:B0-----:R-:W2:Y:S04]  /*39a70*/  LDL.LU R20, [R1+0x30] ;  /* 0x0000300001147983 */ /* 0x001ea80000300800 */
[----:B------:R-:W2:Y:S04]  /*39a80*/  LDL.LU R21, [R1+0x34] ;  /* 0x0000340001157983 */ /* 0x000ea80000300800 */
[----:B------:R-:W3:Y:S04]  /*39a90*/  LDL.LU R22, [R1+0x38] ;  /* 0x0000380001167983 */ /* 0x000ee80000300800 */
[----:B------:R-:W3:Y:S04]  /*39aa0*/  LDL.LU R23, [R1+0x3c] ;  /* 0x00003c0001177983 */ /* 0x000ee80000300800 */
        /* <DEDUP_REMOVED lines=8> */
[----:B0-----:R-:W2:Y:S04]  /*39b30*/  LDL.LU R20, [R1] ;  /* 0x0000000001147983 */ /* 0x001ea80000300800 */
[----:B------:R-:W2:Y:S04]  /*39b40*/  LDL.LU R21, [R1+0x4] ;  /* 0x0000040001157983 */ /* 0x000ea80000300800 */
[----:B------:R-:W2:Y:S04]  /*39b50*/  LDL.LU R22, [R1+0x8] ;  /* 0x0000080001167983 */ /* 0x000ea80000300800 */
[----:B------:R-:W2:Y:S04]  /*39b60*/  LDL.LU R23, [R1+0xc] ;  /* 0x00000c0001177983 */ /* 0x000ea80000300800 */
[----:B------:R0:W-:Y:S04]  /*39b70*/  STS.128 [R0], R8 ;  /* 0x0000000800007388 */ /* 0x0001e80000000c00 */
[----:B------:R1:W-:Y:S04]  /*39b80*/  STS.128 [R0+0x80], R4 ;  /* 0x0000800400007388 */ /* 0x0003e80000000c00 */
[----:B----4-:R-:W-:Y:S04]  /*39b90*/  STS.128 [R0+0x280], R16 ;  /* 0x0002801000007388 */ /* 0x010fe80000000c00 */
[----:B------:R-:W3:Y:S04]  /*39ba0*/  LDL.LU R12, [R1+0x60] ;  /* 0x00006000010c7983 */ /* 0x000ee80000300800 */
[----:B------:R-:W3:Y:S04]  /*39bb0*/  LDL.LU R13, [R1+0x64] ;  /* 0x00006400010d7983 */ /* 0x000ee80000300800 */
[----:B------:R-:W3:Y:S04]  /*39bc0*/  LDL.LU R14, [R1+0x68] ;  /* 0x00006800010e7983 */ /* 0x000ee80000300800 */
[----:B------:R-:W3:Y:S04]  /*39bd0*/  LDL.LU R15, [R1+0x6c] ;  /* 0x00006c00010f7983 */ /* 0x000ee80000300800 */
[----:B------:R-:W4:Y:S04]  /*39be0*/  LDL R3, [R1+0x1a50] ;  /* 0x001a500001037983 */ /* 0x000f280000100800 */
[----:B0-----:R-:W5:Y:S04]  /*39bf0*/  LDL.LU R8, [R1+0x40] ;  /* 0x0000400001087983 */ /* 0x001f680000300800 */
[----:B------:R-:W5:Y:S04]  /*39c00*/  LDL.LU R9, [R1+0x44] ;  /* 0x0000440001097983 */ /* 0x000f680000300800 */
[----:B------:R-:W5:Y:S04]  /*39c10*/  LDL.LU R10, [R1+0x48] ;  /* 0x00004800010a7983 */ /* 0x000f680000300800 */
[----:B------:R-:W5:Y:S04]  /*39c20*/  LDL.LU R11, [R1+0x4c] ;  /* 0x00004c00010b7983 */ /* 0x000f680000300800 */
[----:B-1----:R-:W3:Y:S04]  /*39c30*/  LDL.LU R4, [R1+0x70] ;  /* 0x0000700001047983 */ /* 0x002ee80000300800 */
[----:B------:R-:W3:Y:S04]  /*39c40*/  LDL.LU R5, [R1+0x74] ;  /* 0x0000740001057983 */ /* 0x000ee80000300800 */
[----:B------:R-:W3:Y:S04]  /*39c50*/  LDL.LU R6, [R1+0x78] ;  /* 0x0000780001067983 */ /* 0x000ee80000300800 */
[----:B------:R-:W3:Y:S04]  /*39c60*/  LDL.LU R7, [R1+0x7c] ;  /* 0x00007c0001077983 */ /* 0x000ee80000300800 */
[----:B--2---:R-:W-:Y:S04]  /*39c70*/  STS.128 [R0+0x200], R20 ;  /* 0x0002001400007388 */ /* 0x004fe80000000c00 */
[----:B------:R-:W-:Y:S06]  /*39c80*/  BAR.SYNC.DEFER_BLOCKING 0x0 ;  /* 0x0000000000007b1d */ /* 0x000fec0000010000 */
[----:B------:R-:W0:Y:S04]  /*39c90*/  LDS.128 R20, [R28] ;  /* 0x000000001c147984 */ /* 0x000e280000000c00 */
[----:B0-----:R-:W-:Y:S01]  /*39ca0*/  STL.64 [R1+0xa0], R20 ;  /* 0x0000a01401007387 */ /* 0x001fe20000100a00 */
[----:B------:R-:W-:-:S02]  /*39cb0*/  IMAD.MOV.U32 R17, RZ, RZ, R20 ;  /* 0x000000ffff117224 */ /* 0x000fc400078e0014 */
[----:B------:R-:W-:Y:S01]  /*39cc0*/  IMAD.MOV.U32 R18, RZ, RZ, R22 ;  /* 0x000000ffff127224 */ /* 0x000fe200078e0016 */
[----:B------:R-:W-:Y:S04]  /*39cd0*/  STL.64 [R1+0xa8], R22 ;  /* 0x0000a81601007387 */ /* 0x000fe80000100a00 */
[----:B------:R-:W0:Y:S04]  /*39ce0*/  LDS.128 R20, [R29] ;  /* 0x000000001d147984 */ /* 0x000e280000000c00 */
[----:B0-----:R-:W-:Y:S04]  /*39cf0*/  STL.64 [R1+0xc0], R20 ;  /* 0x0000c01401007387 */ /* 0x001fe80000100a00 */
[----:B------:R-:W-:Y:S04]  /*39d00*/  STL.64 [R1+0xc8], R22 ;  /* 0x0000c81601007387 */ /* 0x000fe80000100a00 */
[----:B------:R-:W0:Y:S04]  /*39d10*/  LDS.128 R20, [R26] ;  /* 0x000000001a147984 */ /* 0x000e280000000c00 */
[----:B0-----:R-:W-:Y:S04]  /*39d20*/  STL.64 [R1+0xe0], R20 ;  /* 0x0000e01401007387 */ /* 0x001fe80000100a00 */
[----:B------:R-:W-:Y:S04]  /*39d30*/  STL.64 [R1+0xe8], R22 ;  /* 0x0000e81601007387 */ /* 0x000fe80000100a00 */
[----:B------:R-:W0:Y:S04]  /*39d40*/  LDS.128 R20, [R2] ;  /* 0x0000000002147984 */ /* 0x000e280000000c00 */
[----:B------:R-:W-:Y:S06]  /*39d50*/  BAR.SYNC.DEFER_BLOCKING 0x0 ;  /* 0x0000000000007b1d */ /* 0x000fec0000010000 */
[----:B0-----:R-:W-:Y:S04]  /*39d60*/  STL.64 [R1+0x110], R20 ;  /* 0x0001101401007387 */ /* 0x001fe80000100a00 */
[----:B------:R0:W-:Y:S04]  /*39d70*/  STL.64 [R1+0x118], R22 ;  /* 0x0001181601007387 */ /* 0x0001e80000100a00 */
[----:B0-----:R-:W2:Y:S04]  /*39d80*/  LDL.LU.64 R22, [R1+0x1be8] ;  /* 0x001be80001167983 */ /* 0x001ea80000300a00 */
[----:B------:R-:W2:Y:S04]  /*39d90*/  LDL.LU.64 R20, [R1+0x1be0] ;  /* 0x001be00001147983 */ /* 0x000ea80000300a00 */
[----:B--2---:R0:W-:Y:S04]  /*39da0*/  STS.128 [R0], R20 ;  /* 0x0000001400007388 */ /* 0x0041e80000000c00 */
[----:B0-----:R-:W2:Y:S04]  /*39db0*/  LDL.LU.64 R22, [R1+0x1bd8] ;  /* 0x001bd80001167983 */ /* 0x001ea80000300a00 */
[----:B------:R-:W2:Y:S04]  /*39dc0*/  LDL.LU.64 R20, [R1+0x1bd0] ;  /* 0x001bd00001147983 */ /* 0x000ea80000300a00 */
[----:B--2---:R0:W-:Y:S04]  /*39dd0*/  STS.128 [R0+0x80], R20 ;  /* 0x0000801400007388 */ /* 0x0041e80000000c00 */
[----:B0-----:R-:W2:Y:S04]  /*39de0*/  LDL.LU.64 R22, [R1+0x1bc8] ;  /* 0x001bc80001167983 */ /* 0x001ea80000300a00 */
[----:B------:R-:W2:Y:S04]  /*39df0*/  LDL.LU.64 R20, [R1+0x1bc0] ;  /* 0x001bc00001147983 */ /* 0x000ea80000300a00 */
[----:B-----5:R0:W-:Y:S04]  /*39e00*/  STS.128 [R0+0x200], R8 ;  /* 0x0002000800007388 */ /* 0x0201e80000000c00 */
[----:B0-----:R-:W5:Y:S04]  /*39e10*/  LDL.LU R8, [R1+0x90] ;  /* 0x0000900001087983 */ /* 0x001f680000300800 */
[----:B------:R-:W5:Y:S04]  /*39e20*/  LDL.LU R9, [R1+0x94] ;  /* 0x0000940001097983 */ /* 0x000f680000300800 */
[----:B------:R-:W5:Y:S04]  /*39e30*/  LDL.LU R10, [R1+0x98] ;  /* 0x00009800010a7983 */ /* 0x000f680000300800 */
[----:B------:R-:W5:Y:S04]  /*39e40*/  LDL.LU R11, [R1+0x9c] ;  /* 0x00009c00010b7983 */ /* 0x000f680000300800 */
[----:B--2---:R-:W-:Y:S04]  /*39e50*/  STS.128 [R0+0x280], R20 ;  /* 0x0002801400007388 */ /* 0x004fe80000000c00 */
[----:B------:R-:W-:Y:S06]  /*39e60*/  BAR.SYNC.DEFER_BLOCKING 0x0 ;  /* 0x0000000000007b1d */ /* 0x000fec0000010000 */
[----:B------:R-:W0:Y:S04]  /*39e70*/  LDS.128 R20, [R28] ;  /* 0x000000001c147984 */ /* 0x000e280000000c00 */
[----:B------:R-:W-:Y:S04]  /*39e80*/  LDS.128 R24, [R26] ;  /* 0x000000001a187984 */ /* 0x000fe80000000c00 */
[----:B0-----:R-:W-:Y:S04]  /*39e90*/  STL.64 [R1+0x10], R20 ;  /* 0x0000101401007387 */ /* 0x001fe80000100a00 */
[----:B------:R-:W-:Y:S04]  /*39ea0*/  STL.64 [R1+0x18], R22 ;  /* 0x0000181601007387 */ /* 0x000fe80000100a00 */
[----:B------:R-:W0:Y:S04]  /*39eb0*/  LDS.128 R20, [R29] ;  /* 0x000000001d147984 */ /* 0x000e280000000c00 */
[----:B0-----:R-:W-:Y:S04]  /*39ec0*/  STL.64 [R1+0x40], R20 ;  /* 0x0000401401007387 */ /* 0x001fe80000100a00 */
[----:B------:R0:W-:Y:S04]  /*39ed0*/  STL.64 [R1+0x48], R22 ;  /* 0x0000481601007387 */ /* 0x0001e80000100a00 */
[----:B0-----:R-:W2:Y:S04]  /*39ee0*/  LDL.LU.64 R22, [R1+0x1bb8] ;  /* 0x001bb80001167983 */ /* 0x001ea80000300a00 */
[----:B------:R-:W2:Y:S04]  /*39ef0*/  LDL.LU.64 R20, [R1+0x1bb0] ;  /* 0x001bb00001147983 */ /* 0x000ea80000300a00 */
[----:B------:R-:W-:Y:S04]  /*39f00*/  STL [R1+0x1b98], R29 ;  /* 0x001b981d01007387 */ /* 0x000fe80000100800 */
[----:B------:R-:W-:Y:S04]  /*39f10*/  STL.64 [R1+0x50], R24 ;  /* 0x0000501801007387 */ /* 0x000fe80000100a00 */
[----:B------:R-:W-:Y:S04]  /*39f20*/  STL.64 [R1+0x58], R26 ;  /* 0x0000581a01007387 */ /* 0x000fe80000100a00 */
[----:B------:R-:W0:Y:S04]  /*39f30*/  LDS.128 R24, [R2] ;  /* 0x0000000002187984 */ /* 0x000e280000000c00 */
[----:B------:R-:W-:Y:S06]  /*39f40*/  BAR.SYNC.DEFER_BLOCKING 0x0 ;  /* 0x0000000000007b1d */ /* 0x000fec0000010000 */
[----:B---3--:R-:W-:Y:S04]  /*39f50*/  STS.128 [R0], R12 ;  /* 0x0000000c00007388 */ /* 0x008fe80000000c00 */
[----:B0-----:R-:W-:Y:S04]  /*39f60*/  STL.64 [R1+0x100], R24 ;  /* 0x0001001801007387 */ /* 0x001fe80000100a00 */
[----:B------:R0:W-:Y:S04]  /*39f70*/  STL.64 [R1+0x108], R26 ;  /* 0x0001081a01007387 */ /* 0x0001e80000100a00 */
[----:B0-----:R-:W3:Y:S04]  /*39f80*/  LDL.LU R27, [R1+0x1ba8] ;  /* 0x001ba800011b7983 */ /* 0x001ee80000300800 */
[----:B------:R-:W3:Y:S01]  /*39f90*/  LDL.LU R13, [R1+0x1ba4] ;  /* 0x001ba400010d7983 */ /* 0x000ee20000300800 */
[----:B----4-:R-:W-:-:S03]  /*39fa0*/  IMAD R2, R3, c[0x0][0x194], RZ ;  /* 0x0000650003027a24 */ /* 0x010fc600078e02ff */
[----:B------:R-:W4:Y:S04]  /*39fb0*/  LDL R15, [R1+0x1a54] ;  /* 0x001a5400010f7983 */ /* 0x000f280000100800 */
[----:B------:R-:W3:Y:S04]  /*39fc0*/  LDL R14, [R1+0x1a58] ;  /* 0x001a5800010e7983 */ /* 0x000ee80000100800 */
[----:B------:R0:W-:Y:S04]  /*39fd0*/  STS.128 [R0+0x80], R4 ;  /* 0x0000800400007388 */ /* 0x0001e80000000c00 */
[----:B-----5:R-:W-:Y:S01]  /*39fe0*/  STS.128 [R0+0x280], R8 ;  /* 0x0002800800007388 */ /* 0x020fe20000000c00 */
[----:B------:R-:W-:-:S02]  /*39ff0*/  ULDC UR6, c[0x0][0x17c] ;  /* 0x00005f0000067ab9 */ /* 0x000fc40000000800 */
[----:B------:R-:W-:Y:S01]  /*3a000*/  ULDC UR5, c[0x0][0x198] ;  /* 0x0000660000057ab9 */ /* 0x000fe20000000800 */
[----:B------:R-:W5:Y:S01]  /*3a010*/  LDL R19, [R1+0x1a64] ;  /* 0x001a640001137983 */ /* 0x000f620000100800 */
[----:B------:R-:W-:Y:S02]  /*3a020*/  UISETP.GE.AND UP0, UPT, UR7, UR6, UPT ;  /* 0x000000060700728c */ /* 0x000fe4000bf06270 */
[----:B------:R-:W-:Y:S01]  /*3a030*/  UIMAD UR4, UR7, UR5, URZ ;  /* 0x00000005070472a4 */ /* 0x000fe2000f8e023f */
[----:B------:R-:W5:Y:S01]  /*3a040*/  LDL R26, [R1+0x1a68] ;  /* 0x001a6800011a7983 */ /* 0x000f620000100800 */
[----:B0-----:R-:W-:-:S04]  /*3a050*/  LEA R6, P1, R2, c[0x0][0x170], 0x1 ;  /* 0x00005c0002067a11 */ /* 0x001fc800078208ff */
[----:B------:R-:W-:Y:S01]  /*3a060*/  IMAD.U32 R16, RZ, RZ, UR4 ;  /* 0x00000004ff107e24 */ /* 0x000fe2000f8e00ff */
[----:B------:R-:W-:Y:S01]  /*3a070*/  PLOP3.LUT P2, PT, PT, PT, UP0, 0x40, 0x0 ;  /* 0x000000000000781c */ /* 0x000fe20003f4e808 */
[----:B------:R-:W5:Y:S01]  /*3a080*/  LDL.LU R29, [R1+0x10] ;  /* 0x00001000011d7983 */ /* 0x000f620000300800 */
[----:B------:R-:W-:Y:S02]  /*3a090*/  LEA.HI.X.SX32 R7, R2, c[0x0][0x174], 0x1, P1 ;  /* 0x00005d0002077a11 */ /* 0x000fe400008f0eff */
[----:B------:R-:W-:Y:S01]  /*3a0a0*/  PLOP3.LUT P1, PT, PT, PT, UP0, 0x40, 0x0 ;  /* 0x000000000000781c */ /* 0x000fe20003f2e808 */
[----:B--2---:R0:W-:Y:S02]  /*3a0b0*/  STS.128 [R0+0x200], R20 ;  /* 0x0002001400007388 */ /* 0x0041e40000000c00 */
[----:B0-----:R-:W-:-:S04]  /*3a0c0*/  IMAD.MOV.U32 R21, RZ, RZ, c[0x0][0x194] ;  /* 0x00006500ff157624 */ /* 0x001fc800078e00ff */
[----:B------:R-:W-:-:S04]  /*3a0d0*/  IMAD R3, R21, 0x40, R2 ;  /* 0x0000004015037824 */ /* 0x000fc800078e0202 */
[----:B------:R-:W-:Y:S01]  /*3a0e0*/  IMAD R12, R21, 0x40, R3 ;  /* 0x00000040150c7824 */ /* 0x000fe200078e0203 */
[----:B------:R-:W-:-:S04]  /*3a0f0*/  LEA R4, P3, R3, c[0x0][0x170], 0x1 ;  /* 0x00005c0003047a11 */ /* 0x000fc800078608ff */
[C---:B------:R-:W-:Y:S01]  /*3a100*/  LEA R2, P4, R12.reuse, c[0x0][0x170], 0x1 ;  /* 0x00005c000c027a11 */ /* 0x040fe200078808ff */
[----:B------:R-:W-:Y:S01]  /*3a110*/  IMAD R0, R21, 0x40, R12 ;  /* 0x0000004015007824 */ /* 0x000fe200078e020c */
[----:B------:R-:W-:Y:S02]  /*3a120*/  LEA.HI.X.SX32 R5, R3, c[0x0][0x174], 0x1, P3 ;  /* 0x00005d0003057a11 */ /* 0x000fe400018f0eff */
[----:B------:R-:W-:Y:S01]  /*3a130*/  LEA.HI.X.SX32 R3, R12, c[0x0][0x174], 0x1, P4 ;  /* 0x00005d000c037a11 */ /* 0x000fe200020f0eff */
[----:B------:R-:W-:Y:S02]  /*3a140*/  STL [R1+0x1ba0], R4 ;  /* 0x001ba00401007387 */ /* 0x000fe40000100800 */
[C---:B------:R-:W-:Y:S02]  /*3a150*/  IMAD.WIDE R8, R16.reuse, 0x2, R4 ;  /* 0x0000000210087825 */ /* 0x040fe400078e0204 */
[----:B------:R0:W-:Y:S02]  /*3a160*/  STL [R1+0x1b9c], R5 ;  /* 0x001b9c0501007387 */ /* 0x0001e40000100800 */
[----:B------:R-:W-:-:S02]  /*3a170*/  IMAD.WIDE R10, R16, 0x2, R2 ;  /* 0x00000002100a7825 */ /* 0x000fc400078e0202 */
[----:B0-----:R-:W2:Y:S04]  /*3a180*/  LDL R5, [R1+0x1a6c] ;  /* 0x001a6c0001057983 */ /* 0x001ea80000100800 */
[----:B------:R-:W-:Y:S01]  /*3a190*/  BAR.SYNC.DEFER_BLOCKING 0x0 ;  /* 0x0000000000007b1d */ /* 0x000fe20000010000 */
[----:B----4-:R-:W-:Y:S02]  /*3a1a0*/  ISETP.LT.AND P1, PT, R15, c[0x0][0x178], P1 ;  /* 0x00005e000f007a0c */ /* 0x010fe40000f21270 */
[----:B---3--:R-:W-:Y:S01]  /*3a1b0*/  ISETP.LT.AND P2, PT, R14, c[0x0][0x178], P2 ;  /* 0x00005e000e007a0c */ /* 0x008fe20001741270 */
[----:B------:R-:W-:-:S05]  /*3a1c0*/  IMAD.WIDE R14, R16, 0x2, R6 ;  /* 0x00000002100e7825 */ /* 0x000fca00078e0206 */
[----:B------:R-:W-:Y:S04]  /*3a1d0*/  @P0 STG.E.U16 [R14.64], R13 ;  /* 0x0000000d0e000986 */ /* 0x000fe8000c101508 */
[----:B------:R-:W0:Y:S04]  /*3a1e0*/  LDS.128 R12, [R28] ;  /* 0x000000001c0c7984 */ /* 0x000e280000000c00 */
[----:B------:R1:W-:Y:S04]  /*3a1f0*/  @P1 STG.E.U16 [R8.64], R27 ;  /* 0x0000001b08001986 */ /* 0x0003e8000c101508 */
[----:B------:R3:W-:Y:S01]  /*3a200*/  @P2 STG.E.U16 [R10.64], R17 ;  /* 0x000000110a002986 */ /* 0x0007e2000c101508 */
[----:B-1----:R-:W-:Y:S01]  /*3a210*/  LEA R8, P2, R0, c[0x0][0x170], 0x1 ;  /* 0x00005c0000087a11 */ /* 0x002fe200078408ff */
[----:B---3--:R-:W-:-:S03]  /*3a220*/  IMAD R17, R21, 0x40, R0 ;  /* 0x0000004015117824 */ /* 0x008fc600078e0200 */
[----:B------:R-:W-:Y:S01]  /*3a230*/  LEA.HI.X.SX32 R9, R0, c[0x0][0x174], 0x1, P2 ;  /* 0x00005d0000097a11 */ /* 0x000fe200010f0eff */
[----:B------:R-:W-:Y:S01]  /*3a240*/  IMAD R0, R21, 0x40, R17 ;  /* 0x0000004015007824 */ /* 0x000fe200078e0211 */
[----:B------:R-:W-:-:S04]  /*3a250*/  LEA R24, P3, R17, c[0x0][0x170], 0x1 ;  /* 0x00005c0011187a11 */ /* 0x000fc800078608ff */
[C---:B------:R-:W-:Y:S02]  /*3a260*/  LEA R22, P4, R0.reuse, c[0x0][0x170], 0x1 ;  /* 0x00005c0000167a11 */ /* 0x040fe400078808ff */
[----:B------:R-:W-:Y:S01]  /*3a270*/  LEA.HI.X.SX32 R25, R17, c[0x0][0x174], 0x1, P3 ;  /* 0x00005d0011197a11 */ /* 0x000fe200018f0eff */
[----:B------:R-:W-:Y:S01]  /*3a280*/  IMAD R17, R21, 0x40, R0 ;  /* 0x0000004015117824 */ /* 0x000fe200078e0200 */
[----:B------:R-:W-:Y:S01]  /*3a290*/  LEA.HI.X.SX32 R23, R0, c[0x0][0x174], 0x1, P4 ;  /* 0x00005d0000177a11 */ /* 0x000fe200020f0eff */
[----:B0-----:R-:W-:Y:S04]  /*3a2a0*/  STL [R1+0x1ae8], R13 ;  /* 0x001ae80d01007387 */ /* 0x001fe80000100800 */
[----:B------:R0:W-:Y:S04]  /*3a2b0*/  STL [R1+0x1aec], R13 ;  /* 0x001aec0d01007387 */ /* 0x0001e80000100800 */
[----:B0-----:R-:W3:Y:S04]  /*3a2c0*/  LDL R13, [R1+0x1a5c] ;  /* 0x001a5c00010d7983 */ /* 0x001ee80000100800 */
[----:B------:R0:W-:Y:S04]  /*3a2d0*/  STL [R1+0x1adc], R15 ;  /* 0x001adc0f01007387 */ /* 0x0001e80000100800 */
[----:B------:R-:W4:Y:S01]  /*3a2e0*/  LDL R0, [R1+0x1a60] ;  /* 0x001a600001007983 */ /* 0x000f220000100800 */
[----:B------:R-:W-:-:S02]  /*3a2f0*/  PLOP3.LUT P1, PT, PT, PT, UP0, 0x40, 0x0 ;  /* 0x000000000000781c */ /* 0x000fc40003f2e808 */
[----:B------:R-:W-:Y:S01]  /*3a300*/  PLOP3.LUT P0, PT, PT, PT, UP0, 0x40, 0x0 ;  /* 0x000000000000781c */ /* 0x000fe20003f0e808 */
[----:B------:R-:W-:Y:S01]  /*3a310*/  IMAD.WIDE R10, R16, 0x2, R8 ;  /* 0x00000002100a7825 */ /* 0x000fe200078e0208 */
[----:B------:R-:W-:Y:S01]  /*3a320*/  LEA R20, P3, R17, c[0x0][0x170], 0x1 ;  /* 0x00005c0011147a11 */ /* 0x000fe200078608ff */
[----:B0-----:R-:W3:Y:S01]  /*3a330*/  LDL R15, [R1+0x1a50] ;  /* 0x001a5000010f7983 */ /* 0x001ee20000100800 */
[----:B-----5:R-:W-:-:S03]  /*3a340*/  ISETP.LT.AND P0, PT, R26, c[0x0][0x178], P0 ;  /* 0x00005e001a007a0c */ /* 0x020fc60000701270 */
[----:B------:R-:W5:Y:S01]  /*3a350*/  LDL R4, [R1+0x1a58] ;  /* 0x001a580001047983 */ /* 0x000f620000100800 */
[----:B--2---:R-:W-:-:S13]  /*3a360*/  ISETP.LT.AND P1, PT, R5, c[0x0][0x178], P1 ;  /* 0x00005e0005007a0c */ /* 0x004fda0000f21270 */
[----:B------:R0:W-:Y:S01]  /*3a370*/  @P1 STG.E.U16 [R10.64], R18 ;  /* 0x000000120a001986 */ /* 0x0001e2000c101508 */
[----:B------:R-:W-:Y:S01]  /*3a380*/  PLOP3.LUT P1, PT, PT, PT, UP0, 0x40, 0x0 ;  /* 0x000000000000781c */ /* 0x000fe20003f2e808 */
[----:B0-----:R-:W-:-:S05]  /*3a390*/  IMAD.WIDE R10, R16, 0x2, R24 ;  /* 0x00000002100a7825 */ /* 0x001fca00078e0218 */
[----:B------:R0:W-:Y:S01]  /*3a3a0*/  @P0 STG.E.U16 [R10.64], R29 ;  /* 0x0000001d0a000986 */ /* 0x0001e2000c101508 */
[----:B----4-:R-:W-:Y:S01]  /*3a3b0*/  ISETP.LT.AND P1, PT, R0, c[0x0][0x178], P1 ;  /* 0x00005e0000007a0c */ /* 0x010fe20000f21270 */
[----:B------:R-:W-:Y:S01]  /*3a3c0*/  IMAD R0, R21, 0x40, R17 ;  /* 0x0000004015007824 */ /* 0x000fe200078e0211 */
[----:B------:R-:W-:Y:S02]  /*3a3d0*/  LEA.HI.X.SX32 R21, R17, c[0x0][0x174], 0x1, P3 ;  /* 0x00005d0011157a11 */ /* 0x000fe400018f0eff */
[----:B------:R-:W2:Y:S04]  /*3a3e0*/  LDL.LU R17, [R1+0xb0] ;  /* 0x0000b00001117983 */ /* 0x000ea80000300800 */
[----:B0-----:R-:W4:Y:S01]  /*3a3f0*/  LDL R11, [R1+0x18] ;  /* 0x00001800010b7983 */ /* 0x001f220000100800 */
[----:B------:R-:W-:-:S04]  /*3a400*/  PLOP3.LUT P2, PT, PT, PT, UP0, 0x40, 0x0 ;  /* 0x000000000000781c */ /* 0x000fc80003f4e808 */
[----:B------:R-:W-:Y:S01]  /*3a410*/  ISETP.LT.AND P2, PT, R19, c[0x0][0x178], P2 ;  /* 0x00005e0013007a0c */ /* 0x000fe20001741270 */
[----:B------:R-:W-:Y:S01]  /*3a420*/  IMAD.WIDE R18, R16, 0x2, R22 ;  /* 0x0000000210127825 */ /* 0x000fe200078e0216 */
[----:B------:R-:W-:Y:S02]  /*3a430*/  PLOP3.LUT P0, PT, PT, PT, UP0, 0x40, 0x0 ;  /* 0x000000000000781c */ /* 0x000fe40003f0e808 */
[----:B------:R-:W-:Y:S02]  /*3a440*/  LEA R10, P3, R0, c[0x0][0x170], 0x1 ;  /* 0x00005c00000a7a11 */ /* 0x000fe400078608ff */
[----:B---3--:R-:W-:Y:S01]  /*3a450*/  ISETP.LT.AND P0, PT, R13, c[0x0][0x178], P0 ;  /* 0x00005e000d007a0c */ /* 0x008fe20000701270 */
[----:B------:R-:W-:-:S06]  /*3a460*/  UISETP.GE.AND UP1, UPT, UR11, UR6, UPT ;  /* 0x000000060b00728c */ /* 0x000fcc000bf26270 */
[----:B------:R-:W-:Y:S01]  /*3a470*/  PLOP3.LUT P4, PT, PT, PT, UP1, 0x40, 0x0 ;  /* 0x000000000000781c */ /* 0x000fe20003f8e818 */
[----:B----4-:R0:W-:Y:S02]  /*3a480*/  @P2 STG.E.U16 [R18.64], R11 ;  /* 0x0000000b12002986 */ /* 0x0101e4000c101508 */
[----:B0-----:R-:W-:Y:S01]  /*3a490*/  IMAD.WIDE R18, R16, 0x2, R20 ;  /* 0x0000000210127825 */ /* 0x001fe200078e0214 */
[----:B------:R-:W-:-:S04]  /*3a4a0*/  LEA.HI.X.SX32 R11, R0, c[0x0][0x174], 0x1, P3 ;  /* 0x00005d00000b7a11 */ /* 0x000fc800018f0eff */
[----:B------:R2:W-:Y:S01]  /*3a4b0*/  @P1 STG.E.U16 [R18.64], R12 ;  /* 0x0000000c12001986 */ /* 0x0005e2000c101508 */
[----:B------:R-:W-:Y:S02]  /*3a4c0*/  PLOP3.LUT P3, PT, PT, PT, UP1, 0x40, 0x0 ;  /* 0x000000000000781c */ /* 0x000fe40003f6e818 */
[----:B--2---:R-:W-:Y:S01]  /*3a4d0*/  PRMT R12, R17, 0x7632, R12 ;  /* 0x00007632110c7816 */ /* 0x004fe2000000000c */
[----:B------:R-:W-:Y:S01]  /*3a4e0*/  IMAD.WIDE R16, R16, 0x2, R10 ;  /* 0x0000000210107825 */ /* 0x000fe200078e020a */
[----:B------:R-:W2:Y:S01]  /*3a4f0*/  LDL R19, [R1+0x1a54] ;  /* 0x001a540001137983 */ /* 0x000ea20000100800 */
[----:B------:R-:W-:-:S03]  /*3a500*/  ISETP.LT.AND P3, PT, R5, c[0x0][0x178], P3 ;  /* 0x00005e0005007a0c */ /* 0x000fc60001f61270 */
[----:B------:R0:W-:Y:S01]  /*3a510*/  @P0 STG.E.U16 [R16.64], R14 ;  /* 0x0000000e10000986 */ /* 0x0001e2000c101508 */
[----:B-----5:R-:W-:-:S03]  /*3a520*/  ISETP.LT.AND P0, PT, R4, c[0x0][0x178], P4 ;  /* 0x00005e0004007a0c */ /* 0x020fc60002701270 */
[----:B0-----:R-:W3:Y:S04]  /*3a530*/  LDL.LU R16, [R1+0xa0] ;  /* 0x0000a00001107983 */ /* 0x001ee80000300800 */
[----:B------:R-:W4:Y:S04]  /*3a540*/  LDL.LU R17, [R1+0xa8] ;  /* 0x0000a80001117983 */ /* 0x000f280000300800 */
[----:B------:R-:W5:Y:S04]  /*3a550*/  LDL.LU R4, [R1+0x1ba0] ;  /* 0x001ba00001047983 */ /* 0x000f680000300800 */
[----:B------:R-:W5:Y:S01]  /*3a560*/  LDL.LU R5, [R1+0x1b9c] ;  /* 0x001b9c0001057983 */ /* 0x000f620000300800 */
[----:B------:R-:W-:Y:S01]  /*3a570*/  PLOP3.LUT P2, PT, PT, PT, UP1, 0x40, 0x0 ;  /* 0x000000000000781c */ /* 0x000fe20003f4e818 */
[----:B------:R-:W-:-:S03]  /*3a580*/  UIADD3 UR4, UR4, UR5, URZ ;  /* 0x0000000504047290 */ /* 0x000fc6000fffe03f */
[----:B------:R-:W-:Y:S02]  /*3a590*/  ISETP.LT.AND P1, PT, R15, c[0x0][0x178], P2 ;  /* 0x00005e000f007a0c */ /* 0x000fe40001721270 */
[----:B------:R-:W-:Y:S01]  /*3a5a0*/  PLOP3.LUT P2, PT, PT, PT, UP1, 0x40, 0x0 ;  /* 0x000000000000781c */ /* 0x000fe20003f4e818 */
[----:B------:R-:W-:Y:S01]  /*3a5b0*/  IMAD.U32 R0, RZ, RZ, UR4 ;  /* 0x00000004ff007e24 */ /* 0x000fe2000f8e00ff */
[----:B------:R-:W-:Y:S01]  /*3a5c0*/  PLOP3.LUT P5, PT, PT, PT, UP1, 0x40, 0x0 ;  /* 0x000000000000781c */ /* 0x000fe20003fae818 */
[----:B------:R0:W-:Y:S01]  /*3a5d0*/  STL.64 [R1+0x1b90], R6 ;  /* 0x001b900601007387 */ /* 0x0001e20000100a00 */
[----:B--2---:R-:W-:Y:S01]  /*3a5e0*/  ISETP.LT.AND P2, PT, R19, c[0x0][0x178], P2 ;  /* 0x00005e0013007a0c */ /* 0x004fe20001741270 */
[----:B------:R-:W-:Y:S02]  /*3a5f0*/  IMAD.WIDE R18, R0, 0x2, R6 ;  /* 0x0000000200127825 */ /* 0x000fe400078e0206 */
[----:B0-----:R-:W2:Y:S04]  /*3a600*/  LDL R6, [R1+0x1a60] ;  /* 0x001a600001067983 */ /* 0x001ea80000100800 */
[----:B------:R0:W-:Y:S01]  /*3a610*/  @P1 STG.E.U16 [R18.64], R12 ;  /* 0x0000000c12001986 */ /* 0x0001e2000c101508 */
[----:B------:R-:W-:-:S03]  /*3a620*/  ISETP.LT.AND P1, PT, R26, c[0x0][0x178], P5 ;  /* 0x00005e001a007a0c */ /* 0x000fc60002f21270 */
[----:B------:R-:W2:Y:S01]  /*3a630*/  LDL.LU R7, [R1+0x18] ;  /* 0x0000180001077983 */ /* 0x000ea20000300800 */
[----:B0-----:R-:W-:Y:S01]  /*3a640*/  PRMT R12, R27, 0x7632, R12 ;  /* 0x000076321b0c7816 */ /* 0x001fe2000000000c */
[----:B-----5:R-:W-:Y:S02]  /*3a650*/  IMAD.WIDE R26, R0, 0x2, R4 ;  /* 0x00000002001a7825 */ /* 0x020fe400078e0204 */
[----:B------:R0:W-:Y:S04]  /*3a660*/  STL.64 [R1+0x1b88], R4 ;  /* 0x001b880401007387 */ /* 0x0001e80000100a00 */
[----:B------:R1:W-:Y:S04]  /*3a670*/  @P2 STG.E.U16 [R26.64], R12 ;  /* 0x0000000c1a002986 */ /* 0x0003e8000c101508 */
[----:B0-----:R-:W5:Y:S01]  /*3a680*/  LDL R5, [R1+0x1a64] ;  /* 0x001a640001057983 */ /* 0x001f620000100800 */
[----:B-1----:R-:W-:-:S03]  /*3a690*/  PRMT R12, R29, 0x7632, R12 ;  /* 0x000076321d0c7816 */ /* 0x002fc6000000000c */
[----:B------:R-:W5:Y:S01]  /*3a6a0*/  LDL.LU R29, [R1+0x1b98] ;  /* 0x001b9800011d7983 */ /* 0x000f620000300800 */
[----:B---3--:R-:W-:Y:S01]  /*3a6b0*/  PRMT R28, R16, 0x7632, R28 ;  /* 0x00007632101c7816 */ /* 0x008fe2000000001c */
[----:B------:R-:W-:Y:S01]  /*3a6c0*/  IMAD.WIDE R18, R0, 0x2, R2 ;  /* 0x0000000200127825 */ /* 0x000fe200078e0202 */
[----:B----4-:R-:W-:-:S03]  /*3a6d0*/  PRMT R14, R17, 0x7632, R14 ;  /* 0x00007632110e7816 */ /* 0x010fc6000000000e */
[C---:B------:R-:W-:Y:S01]  /*3a6e0*/  IMAD.WIDE R16, R0.reuse, 0x2, R8 ;  /* 0x0000000200107825 */ /* 0x040fe200078e0208 */
[----:B------:R-:W-:Y:S01]  /*3a6f0*/  @P0 STG.E.U16 [R18.64], R28 ;  /* 0x0000001c12000986 */ /* 0x000fe2000c101508 */
[----:B------:R-:W-:Y:S02]  /*3a700*/  PLOP3.LUT P0, PT, PT, PT, UP1, 0x40, 0x0 ;  /* 0x000000000000781c */ /* 0x000fe40003f0e818 */
[----:B------:R-:W-:Y:S01]  /*3a710*/  IMAD.WIDE R26, R0, 0x2, R24 ;  /* 0x00000002001a7825 */ /* 0x000fe200078e0218 */
[----:B------:R-:W-:Y:S01]  /*3a720*/  PLOP3.LUT P2, PT, PT, PT, UP1, 0x40, 0x0 ;  /* 0x000000000000781c */ /* 0x000fe20003f4e818 */
[----:B------:R0:W-:Y:S04]  /*3a730*/  @P3 STG.E.U16 [R16.64], R14 ;  /* 0x0000000e10003986 */ /* 0x0001e8000c101508 */
[----:B------:R1:W-:Y:S01]  /*3a740*/  @P1 STG.E.U16 [R26.64], R12 ;  /* 0x0000000c1a001986 */ /* 0x0003e2000c101508 */
[----:B------:R-:W-:-:S03]  /*3a750*/  PLOP3.LUT P3, PT, PT, PT, UP1, 0x40, 0x0 ;  /* 0x000000000000781c */ /* 0x000fc60003f6e818 */
[----:B------:R-:W-:Y:S04]  /*3a760*/  STL [R1+0x1b80], R13 ;  /* 0x001b800d01007387 */ /* 0x000fe80000100800 */
[----:B------:R-:W-:Y:S01]  /*3a770*/  STL [R1+0x1b84], R23 ;  /* 0x001b841701007387 */ /* 0x000fe20000100800 */
[----:B0-----:R-:W-:Y:S01]  /*3a780*/  IMAD.WIDE R16, R0, 0x2, R22 ;  /* 0x0000000200107825 */ /* 0x001fe200078e0216 */
[----:B-1----:R-:W-:-:S03]  /*3a790*/  PRMT R12, R12, 0x7632, R12 ;  /* 0x000076320c0c7816 */ /* 0x002fc6000000000c */
[----:B------:R-:W-:-:S04]  /*3a7a0*/  IMAD.WIDE R18, R0, 0x2, R20 ;  /* 0x0000000200127825 */ /* 0x000fc800078e0214 */
[----:B------:R-:W-:Y:S01]  /*3a7b0*/  IMAD.WIDE R26, R0, 0x2, R10 ;  /* 0x00000002001a7825 */ /* 0x000fe200078e020a */
[----:B--2---:R-:W-:Y:S02]  /*3a7c0*/  ISETP.LT.AND P1, PT, R6, c[0x0][0x178], P2 ;  /* 0x00005e0006007a0c */ /* 0x004fe40001721270 */
[----:B------:R-:W-:Y:S02]  /*3a7d0*/  PRMT R28, R7, 0x7632, R28 ;  /* 0x00007632071c7816 */ /* 0x000fe4000000001c */
[----:B-----5:R-:W-:Y:S02]  /*3a7e0*/  ISETP.LT.AND P0, PT, R5, c[0x0][0x178], P0 ;  /* 0x00005e0005007a0c */ /* 0x020fe40000701270 */
[----:B------:R-:W0:Y:S01]  /*3a7f0*/  LDS.128 R4, [R29] ;  /* 0x000000001d047984 */ /* 0x000e220000000c00 */
[----:B------:R-:W-:-:S10]  /*3a800*/  ISETP.LT.AND P2, PT, R13, c[0x0][0x178], P3 ;  /* 0x00005e000d007a0c */ /* 0x000fd40001f41270 */
[----:B------:R-:W-:Y:S04]  /*3a810*/  @P0 STG.E.U16 [R16.64], R28 ;  /* 0x0000001c10000986 */ /* 0x000fe8000c101508 */
[----:B------:R-:W-:Y:S04]  /*3a820*/  @P1 STG.E.U16 [R18.64], R12 ;  /* 0x0000000c12001986 */ /* 0x000fe8000c101508 */
[----:B0-----:R-:W-:Y:S04]  /*3a830*/  STL.64 [R1+0x30], R4 ;  /* 0x0000300401007387 */ /* 0x001fe80000100a00 */
[----:B------:R0:W-:Y:S04]  /*3a840*/  STL.64 [R1+0x38], R6 ;  /* 0x0000380601007387 */ /* 0x0001e80000100a00 */
[----:B0-----:R-:W2:Y:S04]  /*3a850*/  LDL.LU.64 R6, [R1+0x1b90] ;  /* 0x001b900001067983 */ /* 0x001ea80000300a00 */
[----:B------:R-:W3:Y:S04]  /*3a860*/  LDL.LU.64 R4, [R1+0x1b88] ;  /* 0x001b880001047983 */ /* 0x000ee80000300a00 */
[----:B------:R-:W4:Y:S04]  /*3a870*/  LDL R29, [R1+0x1a60] ;  /* 0x001a6000011d7983 */ /* 0x000f280000100800 */
[----:B------:R-:W5:Y:S04]  /*3a880*/  LDL R23, [R1+0xd8] ;  /* 0x0000d80001177983 */ /* 0x000f680000100800 */
[----:B------:R-:W2:Y:S04]  /*3a890*/  LDL R13, [R1+0xc0] ;  /* 0x0000c000010d7983 */ /* 0x000ea80000100800 */
[----:B------:R0:W-:Y:S04]  /*3a8a0*/  STL [R1+0x1b7c], R11 ;  /* 0x001b7c0b01007387 */ /* 0x0001e80000100800 */
[----:B------:R-:W2:Y:S04]  /*3a8b0*/  LDL R17, [R1+0x1a54] ;  /* 0x001a540001117983 */ /* 0x000ea80000100800 */
[----:B------:R-:W3:Y:S04]  /*3a8c0*/  LDL R28, [R1+0x1a64] ;  /* 0x001a6400011c7983 */ /* 0x000ee80000100800 */
[----:B0-----:R-:W3:Y:S04]  /*3a8d0*/  LDL R11, [R1+0x1a58] ;  /* 0x001a5800010b7983 */ /* 0x001ee80000100800 */
[----:B------:R-:W4:Y:S04]  /*3a8e0*/  LDL R18, [R1+0x1a6c] ;  /* 0x001a6c0001127983 */ /* 0x000f280000100800 */
[----:B------:R-:W5:Y:S04]  /*3a8f0*/  LDL R19, [R1+0x1a68] ;  /* 0x001a680001137983 */ /* 0x000f680000100800 */
[----:B------:R-:W5:Y:S01]  /*3a900*/  LDL.LU R12, [R1+0xd0] ;  /* 0x0000d000010c7983 */ /* 0x000f620000300800 */
[----:B------:R-:W-:-:S02]  /*3a910*/  UISETP.GE.AND UP0, UPT, UR12, UR6, UPT ;  /* 0x000000060c00728c */ /* 0x000fc4000bf06270 */
[----:B------:R-:W-:-:S04]  /*3a920*/  UIADD3 UR4, UR4, UR5, URZ ;  /* 0x0000000504047290 */ /* 0x000fc8000fffe03f */
[----:B------:R-:W-:Y:S02]  /*3a930*/  PLOP3.LUT P3, PT, PT, PT, UP0, 0x40, 0x0 ;  /* 0x000000000000781c */ /* 0x000fe40003f6e808 */
[----:B------:R-:W-:Y:S02]  /*3a940*/  PLOP3.LUT P1, PT, PT, PT, UP0, 0x40, 0x0 ;  /* 0x000000000000781c */ /* 0x000fe40003f2e808 */
[----:B------:R-:W-:Y:S01]  /*3a950*/  ISETP.LT.AND P0, PT, R15, c[0x0][0x178], P3 ;  /* 0x00005e000f007a0c */ /* 0x000fe20001f01270 */
[----:B------:R-:W-:Y:S01]  /*3a960*/  IMAD.U32 R0, RZ, RZ, UR4 ;  /* 0x00000004ff007e24 */ /* 0x000fe2000f8e00ff */
[----:B------:R-:W-:-:S05]  /*3a970*/  PRMT R14, R14, 0x7632, R14 ;  /* 0x000076320e0e7816 */ /* 0x000fca000000000e */
[----:B------:R-:W-:Y:S01]  /*3a980*/  @P2 STG.E.U16 [R26.64], R14 ;  /* 0x0000000e1a002986 */ /* 0x000fe2000c101508 */
[----:B------:R-:W-:Y:S02]  /*3a990*/  PLOP3.LUT P2, PT, PT, PT, UP0, 0x40, 0x0 ;  /* 0x000000000000781c */ /* 0x000fe40003f4e808 */
[----:B------:R-:W-:Y:S02]  /*3a9a0*/  PLOP3.LUT P4, PT, PT, PT, UP0, 0x40, 0x0 ;  /* 0x000000000000781c */ /* 0x000fe40003f8e808 */
[----:B------:R-:W-:Y:S02]  /*3a9b0*/  PLOP3.LUT P5, PT, PT, PT, UP0, 0x40, 0x0 ;  /* 0x000000000000781c */ /* 0x000fe40003fae808 */
[----:B--2---:R-:W-:Y:S01]  /*3a9c0*/  ISETP.LT.AND P1, PT, R17, c[0x0][0x178], P1 ;  /* 0x00005e0011007a0c */ /* 0x004fe20000f21270 */
[----:B------:R-:W-:Y:S01]  /*3a9d0*/  IMAD.WIDE R16, R0, 0x2, R6 ;  /* 0x0000000200107825 */ /* 0x000fe200078e0206 */
[----:B---3--:R-:W-:Y:S02]  /*3a9e0*/  ISETP.LT.AND P2, PT, R11, c[0x0][0x178], P2 ;  /* 0x00005e000b007a0c */ /* 0x008fe40001741270 */
[----:B------:R-:W2:Y:S01]  /*3a9f0*/  LDL R11, [R1+0x48] ;  /* 0x00004800010b7983 */ /* 0x000ea20000100800 */
[----:B----4-:R-:W-:-:S03]  /*3aa00*/  ISETP.LT.AND P4, PT, R18, c[0x0][0x178], P4 ;  /* 0x00005e0012007a0c */ /* 0x010fc60002781270 */
[----:B------:R-:W-:Y:S01]  /*3aa10*/  STL [R1+0x1b74], R4 ;  /* 0x001b740401007387 */ /* 0x000fe20000100800 */
[----:B-----5:R-:W-:-:S03]  /*3aa20*/  ISETP.LT.AND P5, PT, R19, c[0x0][0x178], P5 ;  /* 0x00005e0013007a0c */ /* 0x020fc60002fa1270 */
[----:B------:R0:W-:Y:S01]  /*3aa30*/  @P0 STG.E.U16 [R16.64], R12 ;  /* 0x0000000c10000986 */ /* 0x0001e2000c101508 */
[----:B------:R-:W-:-:S03]  /*3aa40*/  IMAD.WIDE R18, R0, 0x2, R2 ;  /* 0x0000000200127825 */ /* 0x000fc600078e0202 */
[----:B------:R-:W-:Y:S04]  /*3aa50*/  STL [R1+0x1b70], R5 ;  /* 0x001b700501007387 */ /* 0x000fe80000100800 */
[----:B------:R1:W-:Y:S01]  /*3aa60*/  STL [R1+0x1b78], R3 ;  /* 0x001b780301007387 */ /* 0x0003e20000100800 */
[----:B0-----:R-:W-:-:S03]  /*3aa70*/  IMAD.WIDE R16, R0, 0x2, R4 ;  /* 0x0000000200107825 */ /* 0x001fc600078e0204 */
[----:B------:R-:W3:Y:S04]  /*3aa80*/  LDL R4, [R1+0x1a58] ;  /* 0x001a580001047983 */ /* 0x000ee80000100800 */
[----:B-1----:R-:W4:Y:S04]  /*3aa90*/  LDL R3, [R1+0x38] ;  /* 0x0000380001037983 */ /* 0x002f280000100800 */
[----:B------:R-:W5:Y:S04]  /*3aaa0*/  LDL R5, [R1+0x1a6c] ;  /* 0x001a6c0001057983 */ /* 0x000f680000100800 */
[----:B------:R0:W-:Y:S04]  /*3aab0*/  @P1 STG.E.U16 [R16.64], R23 ;  /* 0x0000001710001986 */ /* 0x0001e8000c101508 */
[----:B0-----:R-:W2:Y:S04]  /*3aac0*/  LDL.LU R23, [R1+0x1b84] ;  /* 0x001b840001177983 */ /* 0x001ea80000300800 */
[----:B------:R-:W2:Y:S04]  /*3aad0*/  LDL R16, [R1+0xc8] ;  /* 0x0000c80001107983 */ /* 0x000ea80000100800 */
[----:B------:R-:W3:Y:S01]  /*3aae0*/  LDL R17, [R1+0x40] ;  /* 0x0000400001117983 */ /* 0x000ee20000100800 */
[----:B------:R-:W-:-:S02]  /*3aaf0*/  PLOP3.LUT P3, PT, PT, PT, UP0, 0x40, 0x0 ;  /* 0x000000000000781c */ /* 0x000fc40003f6e808 */
[----:B------:R-:W-:Y:S01]  /*3ab00*/  PLOP3.LUT P0, PT, PT, PT, UP0, 0x40, 0x0 ;  /* 0x000000000000781c */ /* 0x000fe20003f0e808 */
[----:B------:R-:W-:Y:S01]  /*3ab10*/  IMAD.WIDE R26, R0, 0x2, R8 ;  /* 0x00000002001a7825 */ /* 0x000fe200078e0208 */
[----:B------:R-:W-:Y:S02]  /*3ab20*/  ISETP.LT.AND P3, PT, R28, c[0x0][0x178], P3 ;  /* 0x00005e001c007a0c */ /* 0x000fe40001f61270 */
[----:B------:R-:W-:Y:S01]  /*3ab30*/  ISETP.LT.AND P0, PT, R29, c[0x0][0x178], P0 ;  /* 0x00005e001d007a0c */ /* 0x000fe20000701270 */
[C---:B------:R-:W-:Y:S01]  /*3ab40*/  IMAD.WIDE R28, R0.reuse, 0x2, R24 ;  /* 0x00000002001c7825 */ /* 0x040fe200078e0218 */
[----:B------:R0:W-:Y:S04]  /*3ab50*/  @P2 STG.E.U16 [R18.64], R13 ;  /* 0x0000000d12002986 */ /* 0x0001e8000c101508 */
[----:B0-----:R-:W4:Y:S04]  /*3ab60*/  LDL.LU R13, [R1+0x1b80] ;  /* 0x001b8000010d7983 */ /* 0x001f280000300800 */
[----:B--2---:R0:W-:Y:S04]  /*3ab70*/  @P4 STG.E.U16 [R26.64], R16 ;  /* 0x000000101a004986 */ /* 0x0041e8000c101508 */
[----:B---3--:R1:W-:Y:S04]  /*3ab80*/  @P5 STG.E.U16 [R28.64], R17 ;  /* 0x000000111c005986 */ /* 0x0083e8000c101508 */
[----:B0-----:R-:W2:Y:S01]  /*3ab90*/  LDL.LU R26, [R1+0xd8] ;  /* 0x0000d800011a7983 */ /* 0x001ea20000300800 */
[----:B-1----:R-:W-:-:S03]  /*3aba0*/  IMAD.WIDE R16, R0, 0x2, R22 ;  /* 0x0000000200107825 */ /* 0x002fc600078e0216 */
[----:B------:R-:W3:Y:S04]  /*3abb0*/  LDL R27, [R1+0x1a68] ;  /* 0x001a6800011b7983 */ /* 0x000ee80000100800 */
[----:B------:R-:W2:Y:S04]  /*3abc0*/  LDL R29, [R1+0x1a60] ;  /* 0x001a6000011d7983 */ /* 0x000ea80000100800 */
[----:B------:R0:W-:Y:S04]  /*3abd0*/  @P3 STG.E.U16 [R16.64], R11 ;  /* 0x0000000b10003986 */ /* 0x0001e8000c101508 */
[----:B0-----:R-:W2:Y:S04]  /*3abe0*/  LDL.LU R11, [R1+0x1b7c] ;  /* 0x001b7c00010b7983 */ /* 0x001ea80000300800 */
[----:B------:R-:W2:Y:S01]  /*3abf0*/  LDL R17, [R1+0x30] ;  /* 0x0000300001117983 */ /* 0x000ea20000100800 */
[----:B------:R-:W-:Y:S01]  /*3ac00*/  PLOP3.LUT P1, PT, PT, PT, UP0, 0x40, 0x0 ;  /* 0x000000000000781c */ /* 0x000fe20003f2e808 */
[----:B------:R-:W-:-:S03]  /*3ac10*/  IMAD.WIDE R18, R0, 0x2, R20 ;  /* 0x0000000200127825 */ /* 0x000fc600078e0214 */
[----:B----4-:R-:W-:Y:S01]  /*3ac20*/  ISETP.LT.AND P1, PT, R13, c[0x0][0x178], P1 ;  /* 0x00005e000d007a0c */ /* 0x010fe20000f21270 */
[----:B------:R-:W-:-:S06]  /*3ac30*/  UISETP.GE.AND UP1, UPT, UR13, UR6, UPT ;  /* 0x000000060d00728c */ /* 0x000fcc000bf26270 */
[----:B------:R-:W-:Y:S02]  /*3ac40*/  PLOP3.LUT P4, PT, PT, PT, UP1, 0x40, 0x0 ;  /* 0x000000000000781c */ /* 0x000fe40003f8e818 */
[----:B------:R-:W-:-:S04]  /*3ac50*/  PLOP3.LUT P3, PT, PT, PT, UP1, 0x40, 0x0 ;  /* 0x000000000000781c */ /* 0x000fc80003f6e818 */
[----:B-----5:R-:W-:Y:S01]  /*3ac60*/  ISETP.LT.AND P3, PT, R5, c[0x0][0x178], P3 ;  /* 0x00005e0005007a0c */ /* 0x020fe20001f61270 */
[----:B--2---:R0:W-:Y:S02]  /*3ac70*/  @P0 STG.E.U16 [R18.64], R17 ;  /* 0x0000001112000986 */ /* 0x0041e4000c101508 */
[----:B0-----:R-:W-:Y:S02]  /*3ac80*/  IMAD.WIDE R16, R0, 0x2, R10 ;  /* 0x0000000200107825 */ /* 0x001fe400078e020a */
[----:B------:R-:W2:Y:S04]  /*3ac90*/  LDL R19, [R1+0x1a54] ;  /* 0x001a540001137983 */ /* 0x000ea80000100800 */
[----:B------:R0:W-:Y:S01]  /*3aca0*/  @P1 STG.E.U16 [R16.64], R3 ;  /* 0x0000000310001986 */ /* 0x0001e2000c101508 */
[----:B------:R-:W-:-:S03]  /*3acb0*/  ISETP.LT.AND P1, PT, R4, c[0x0][0x178], P4 ;  /* 0x00005e0004007a0c */ /* 0x000fc60002721270 */
[----:B0-----:R-:W4:Y:S04]  /*3acc0*/  LDL.LU R3, [R1+0x1b78] ;  /* 0x001b780001037983 */ /* 0x001f280000300800 */
[----:B------:R-:W5:Y:S04]  /*3acd0*/  LDL.LU R16, [R1+0xc0] ;  /* 0x0000c00001107983 */ /* 0x000f680000300800 */
[----:B------:R-:W4:Y:S04]  /*3ace0*/  LDL.LU R17, [R1+0xc8] ;  /* 0x0000c80001117983 */ /* 0x000f280000300800 */
[----:B------:R-:W4:Y:S04]  /*3acf0*/  LDL.LU R4, [R1+0x1b74] ;  /* 0x001b740001047983 */ /* 0x000f280000300800 */
[----:B------:R-:W4:Y:S01]  /*3ad00*/  LDL.LU R5, [R1+0x1b70] ;  /* 0x001b700001057983 */ /* 0x000f220000300800 */
[----:B------:R-:W-:Y:S01]  /*3ad10*/  PLOP3.LUT P2, PT, PT, PT, UP1, 0x40, 0x0 ;  /* 0x000000000000781c */ /* 0x000fe20003f4e818 */
[----:B------:R-:W-:-:S03]  /*3ad20*/  UIADD3 UR4, UR4, UR5, URZ ;  /* 0x0000000504047290 */ /* 0x000fc6000fffe03f */
[----:B------:R-:W-:Y:S02]  /*3ad30*/  ISETP.LT.AND P0, PT, R15, c[0x0][0x178], P2 ;  /* 0x00005e000f007a0c */ /* 0x000fe40001701270 */
[----:B------:R-:W-:Y:S01]  /*3ad40*/  PRMT R14, R12, 0x7632, R14 ;  /* 0x000076320c0e7816 */ /* 0x000fe2000000000e */
[----:B------:R-:W-:Y:S01]  /*3ad50*/  IMAD.U32 R12, RZ, RZ, UR4 ;  /* 0x00000004ff0c7e24 */ /* 0x000fe2000f8e00ff */
[----:B------:R-:W-:Y:S02]  /*3ad60*/  PLOP3.LUT P2, PT, PT, PT, UP1, 0x40, 0x0 ;  /* 0x000000000000781c */ /* 0x000fe40003f4e818 */
[----:B------:R-:W-:Y:S01]  /*3ad70*/  PLOP3.LUT P5, PT, PT, PT, UP1, 0x40, 0x0 ;  /* 0x000000000000781c */ /* 0x000fe20003fae818 */
[----:B------:R0:W-:Y:S01]  /*3ad80*/  STL.64 [R1+0x1b68], R6 ;  /* 0x001b680601007387 */ /* 0x0001e20000100a00 */
[----:B------:R-:W-:Y:S02]  /*3ad90*/  PRMT R0, R26, 0x7632, R0 ;  /* 0x000076321a007816 */ /* 0x000fe40000000000 */
[----:B--2---:R-:W-:Y:S01]  /*3ada0*/  ISETP.LT.AND P2, PT, R19, c[0x0][0x178], P2 ;  /* 0x00005e0013007a0c */ /* 0x004fe20001741270 */
[----:B------:R-:W-:-:S02]  /*3adb0*/  IMAD.WIDE R18, R12, 0x2, R6 ;  /* 0x000000020c127825 */ /* 0x000fc400078e0206 */
[----:B0-----:R-:W2:Y:S04]  /*3adc0*/  LDL.LU R6, [R1+0x38] ;  /* 0x0000380001067983 */ /* 0x001ea80000300800 */
[----:B------:R-:W-:Y:S01]  /*3add0*/  @P0 STG.E.U16 [R18.64], R14 ;  /* 0x0000000e12000986 */ /* 0x000fe2000c101508 */
[----:B---3--:R-:W-:-:S03]  /*3ade0*/  ISETP.LT.AND P0, PT, R27, c[0x0][0x178], P5 ;  /* 0x00005e001b007a0c */ /* 0x008fc60002f01270 */
[----:B------:R-:W3:Y:S01]  /*3adf0*/  LDL.LU R7, [R1+0x130] ;  /* 0x0001300001077983 */ /* 0x000ee20000300800 */
[----:B----4-:R-:W-:-:S03]  /*3ae00*/  IMAD.WIDE R26, R12, 0x2, R4 ;  /* 0x000000020c1a7825 */ /* 0x010fc600078e0204 */
[----:B------:R0:W-:Y:S04]  /*3ae10*/  STL.64 [R1+0x1b60], R4 ;  /* 0x001b600401007387 */ /* 0x0001e80000100a00 */
[----:B------:R1:W-:Y:S04]  /*3ae20*/  @P2 STG.E.U16 [R26.64], R0 ;  /* 0x000000001a002986 */ /* 0x0003e8000c101508 */
[----:B0-----:R-:W4:Y:S04]  /*3ae30*/  LDL.LU R4, [R1+0x48] ;  /* 0x0000480001047983 */ /* 0x001f280000300800 */
[----:B------:R-:W2:Y:S04]  /*3ae40*/  LDL.LU R5, [R1+0x30] ;  /* 0x0000300001057983 */ /* 0x000ea80000300800 */
[----:B-1----:R-:W2:Y:S01]  /*3ae50*/  LDL.LU R27, [R1+0x40] ;  /* 0x00004000011b7983 */ /* 0x002ea20000300800 */
[----:B-----5:R-:W-:Y:S01]  /*3ae60*/  PRMT R28, R16, 0x7632, R28 ;  /* 0x00007632101c7816 */ /* 0x020fe2000000001c */
[----:B------:R-:W-:-:S05]  /*3ae70*/  IMAD.WIDE R18, R12, 0x2, R2 ;  /* 0x000000020c127825 */ /* 0x000fca00078e0202 */
[----:B------:R0:W-:Y:S04]  /*3ae80*/  @P1 STG.E.U16 [R18.64], R28 ;  /* 0x0000001c12001986 */ /* 0x0001e8000c101508 */
[----:B0-----:R-:W5:Y:S01]  /*3ae90*/  LDL R19, [R1+0x1a64] ;  /* 0x001a640001137983 */ /* 0x001f620000100800 */
[----:B------:R-:W-:Y:S01]  /*3aea0*/  PRMT R14, R17, 0x7632, R14 ;  /* 0x00007632110e7816 */ /* 0x000fe2000000000e */
[----:B------:R-:W-:-:S05]  /*3aeb0*/  IMAD.WIDE R16, R12, 0x2, R8 ;  /* 0x000000020c107825 */ /* 0x000fca00078e0208 */
[----:B------:R0:W-:Y:S01]  /*3aec0*/  @P3 STG.E.U16 [R16.64], R14 ;  /* 0x0000000e10003986 */ /* 0x0001e2000c101508 */
[----:B------:R-:W-:Y:S02]  /*3aed0*/  PLOP3.LUT P1, PT, PT, PT, UP1, 0x40, 0x0 ;  /* 0x000000000000781c */ /* 0x000fe40003f2e818 */
[----:B------:R-:W-:Y:S02]  /*3aee0*/  PLOP3.LUT P2, PT, PT, PT, UP1, 0x40, 0x0 ;  /* 0x000000000000781c */ /* 0x000fe40003f4e818 */
[----:B------:R-:W-:Y:S01]  /*3aef0*/  PLOP3.LUT P3, PT, PT, PT, UP1, 0x40, 0x0 ;  /* 0x000000000000781c */ /* 0x000fe20003f6e818 */
[----:B------:R-:W-:Y:S04]  /*3af00*/  STL [R1+0x1b54], R13 ;  /* 0x001b540d01007387 */ /* 0x000fe80000100800 */
[----:B------:R-:W-:Y:S01]  /*3af10*/  STL [R1+0x1b58], R23 ;  /* 0x001b581701007387 */ /* 0x000fe20000100800 */
[----:B0-----:R-:W-:Y:S01]  /*3af20*/  IMAD.WIDE R16, R12, 0x2, R22 ;  /* 0x000000020c107825 */ /* 0x001fe200078e0216 */
[----:B----4-:R-:W-:-:S02]  /*3af30*/  PRMT R28, R4, 0x7632, R28 ;  /* 0x00007632041c7816 */ /* 0x010fc4000000001c */
[----:B--2---:R-:W-:Y:S01]  /*3af40*/  PRMT R0, R27, 0x7632, R0 ;  /* 0x000076321b007816 */ /* 0x004fe20000000000 */
[----:B------:R-:W-:Y:S01]  /*3af50*/  IMAD.WIDE R26, R12, 0x2, R24 ;  /* 0x000000020c1a7825 */ /* 0x000fe200078e0218 */
[----:B------:R-:W-:-:S04]  /*3af60*/  PRMT R14, R5, 0x7632, R14 ;  /* 0x00007632050e7816 */ /* 0x000fc8000000000e */
[----:B------:R0:W-:Y:S02]  /*3af70*/  @P0 STG.E.U16 [R26.64], R0 ;  /* 0x000000001a000986 */ /* 0x0001e4000c101508 */
[----:B0-----:R-:W-:Y:S02]  /*3af80*/  PRMT R0, R6, 0x7632, R0 ;  /* 0x0000763206007816 */ /* 0x001fe40000000000 */
[----:B---3--:R-:W0:Y:S01]  /*3af90*/  LDS.128 R4, [R7] ;  /* 0x0000000007047984 */ /* 0x008e220000000c00 */
[----:B-----5:R-:W-:Y:S02]  /*3afa0*/  ISETP.LT.AND P0, PT, R19, c[0x0][0x178], P1 ;  /* 0x00005e0013007a0c */ /* 0x020fe40000f01270 */
[----:B------:R-:W-:Y:S02]  /*3afb0*/  ISETP.LT.AND P1, PT, R29, c[0x0][0x178], P2 ;  /* 0x00005e001d007a0c */ /* 0x000fe40001721270 */
[----:B------:R-:W-:Y:S01]  /*3afc0*/  ISETP.LT.AND P2, PT, R13, c[0x0][0x178], P3 ;  /* 0x00005e000d007a0c */ /* 0x000fe20001f41270 */
[----:B------:R-:W-:-:S04]  /*3afd0*/  IMAD.WIDE R18, R12, 0x2, R20 ;  /* 0x000000020c127825 */ /* 0x000fc800078e0214 */
[----:B------:R-:W-:-:S04]  /*3afe0*/  IMAD.WIDE R26, R12, 0x2, R10 ;  /* 0x000000020c1a7825 */ /* 0x000fc800078e020a */
[----:B------:R-:W-:Y:S04]  /*3aff0*/  @P0 STG.E.U16 [R16.64], R28 ;  /* 0x0000001c10000986 */ /* 0x000fe8000c101508 */
        /* <DEDUP_REMOVED lines=8> */
[----:B------:R0:W-:Y:S04]  /*3b080*/  STL [R1+0x1b50], R11 ;  /* 0x001b500b01007387 */ /* 0x0001e80000100800 */
[----:B------:R-:W3:Y:S04]  /*3b090*/  LDL R28, [R1+0x1a64] ;  /* 0x001a6400011c7983 */ /* 0x000ee80000100800 */
[----:B------:R-:W3:Y:S04]  /*3b0a0*/  LDL R18, [R1+0x1a6c] ;  /* 0x001a6c0001127983 */ /* 0x000ee80000100800 */
[----:B0-----:R-:W3:Y:S04]  /*3b0b0*/  LDL R11, [R1+0x1a54] ;  /* 0x001a5400010b7983 */ /* 0x001ee80000100800 */
[----:B------:R-:W4:Y:S04]  /*3b0c0*/  LDL R19, [R1+0x1a68] ;  /* 0x001a680001137983 */ /* 0x000f280000100800 */
[----:B------:R-:W4:Y:S04]  /*3b0d0*/  LDL R27, [R1+0x1a58] ;  /* 0x001a5800011b7983 */ /* 0x000f280000100800 */
[----:B------:R-:W4:Y:S01]  /*3b0e0*/  LDL.LU R0, [R1+0xf0] ;  /* 0x0000f00001007983 */ /* 0x000f220000300800 */
[----:B------:R-:W-:-:S02]  /*3b0f0*/  UISETP.GE.AND UP0, UPT, UR14, UR6, UPT ;  /* 0x000000060e00728c */ /* 0x000fc4000bf06270 */
[----:B------:R-:W-:-:S04]  /*3b100*/  UIADD3 UR4, UR4, UR5, URZ ;  /* 0x0000000504047290 */ /* 0x000fc8000fffe03f */
[----:B------:R-:W-:Y:S02]  /*3b110*/  PLOP3.LUT P3, PT, PT, PT, UP0, 0x40, 0x0 ;  /* 0x000000000000781c */ /* 0x000fe40003f6e808 */
[----:B------:R-:W-:Y:S02]  /*3b120*/  PLOP3.LUT P1, PT, PT, PT, UP0, 0x40, 0x0 ;  /* 0x000000000000781c */ /* 0x000fe40003f2e808 */
[----:B------:R-:W-:Y:S01]  /*3b130*/  ISETP.LT.AND P0, PT, R15, c[0x0][0x178], P3 ;  /* 0x00005e000f007a0c */ /* 0x000fe20001f01270 */
[----:B------:R-:W-:-:S04]  /*3b140*/  IMAD.U32 R12, RZ, RZ, UR4 ;  /* 0x00000004ff0c7e24 */ /* 0x000fc8000f8e00ff */
[C---:B--2---:R-:W-:Y:S01]  /*3b150*/  IMAD.WIDE R16, R12.reuse, 0x2, R6 ;  /* 0x000000020c107825 */ /* 0x044fe200078e0206 */
[----:B---3--:R-:W-:Y:S02]  /*3b160*/  ISETP.LT.AND P1, PT, R11, c[0x0][0x178], P1 ;  /* 0x00005e000b007a0c */ /* 0x008fe40000f21270 */
[----:B------:R-:W2:Y:S04]  /*3b170*/  LDL R11, [R1+0x58] ;  /* 0x00005800010b7983 */ /* 0x000ea80000100800 */
[----:B------:R-:W-:Y:S04]  /*3b180*/  STL [R1+0x1b4c], R4 ;  /* 0x001b4c0401007387 */ /* 0x000fe80000100800 */
[----:B----4-:R0:W-:Y:S04]  /*3b190*/  @P0 STG.E.U16 [R16.64], R0 ;  /* 0x0000000010000986 */ /* 0x0101e8000c101508 */
[----:B------:R1:W-:Y:S01]  /*3b1a0*/  STL [R1+0x1b48], R5 ;  /* 0x001b480501007387 */ /* 0x0003e20000100800 */
[----:B0-----:R-:W-:-:S03]  /*3b1b0*/  IMAD.WIDE R16, R12, 0x2, R4 ;  /* 0x000000020c107825 */ /* 0x001fc600078e0204 */
[----:B------:R-:W3:Y:S04]  /*3b1c0*/  LDL R4, [R1+0x1a58] ;  /* 0x001a580001047983 */ /* 0x000ee80000100800 */
[----:B-1----:R-:W4:Y:S04]  /*3b1d0*/  LDL R5, [R1+0x1a6c] ;  /* 0x001a6c0001057983 */ /* 0x002f280000100800 */
[----:B------:R0:W-:Y:S04]  /*3b1e0*/  @P1 STG.E.U16 [R16.64], R23 ;  /* 0x0000001710001986 */ /* 0x0001e8000c101508 */
[----:B0-----:R-:W2:Y:S04]  /*3b1f0*/  LDL.LU R23, [R1+0x1b58] ;  /* 0x001b580001177983 */ /* 0x001ea80000300800 */
[----:B------:R-:W2:Y:S04]  /*3b200*/  LDL R16, [R1+0xe8] ;  /* 0x0000e80001107983 */ /* 0x000ea80000100800 */
[----:B------:R-:W3:Y:S01]  /*3b210*/  LDL R17, [R1+0x50] ;  /* 0x0000500001117983 */ /* 0x000ee20000100800 */
[----:B------:R-:W-:-:S02]  /*3b220*/  PLOP3.LUT P2, PT, PT, PT, UP0, 0x40, 0x0 ;  /* 0x000000000000781c */ /* 0x000fc40003f4e808 */
[----:B------:R-:W-:Y:S02]  /*3b230*/  PLOP3.LUT P4, PT, PT, PT, UP0, 0x40, 0x0 ;  /* 0x000000000000781c */ /* 0x000fe40003f8e808 */
[----:B------:R-:W-:Y:S02]  /*3b240*/  PLOP3.LUT P5, PT, PT, PT, UP0, 0x40, 0x0 ;  /* 0x000000000000781c */ /* 0x000fe40003fae808 */
[----:B------:R-:W-:Y:S02]  /*3b250*/  ISETP.LT.AND P2, PT, R27, c[0x0][0x178], P2 ;  /* 0x00005e001b007a0c */ /* 0x000fe40001741270 */
[----:B------:R-:W-:Y:S02]  /*3b260*/  ISETP.LT.AND P4, PT, R18, c[0x0][0x178], P4 ;  /* 0x00005e0012007a0c */ /* 0x000fe40002781270 */
[----:B------:R-:W-:Y:S02]  /*3b270*/  ISETP.LT.AND P5, PT, R19, c[0x0][0x178], P5 ;  /* 0x00005e0013007a0c */ /* 0x000fe40002fa1270 */
[----:B------:R-:W-:-:S02]  /*3b280*/  PLOP3.LUT P3, PT, PT, PT, UP0, 0x40, 0x0 ;  /* 0x000000000000781c */ /* 0x000fc40003f6e808 */
[----:B------:R-:W-:Y:S01]  /*3b290*/  PLOP3.LUT P0, PT, PT, PT, UP0, 0x40, 0x0 ;  /* 0x000000000000781c */ /* 0x000fe20003f0e808 */
[----:B------:R-:W-:Y:S01]  /*3b2a0*/  IMAD.WIDE R18, R12, 0x2, R2 ;  /* 0x000000020c127825 */ /* 0x000fe200078e0202 */
[----:B------:R-:W-:Y:S02]  /*3b2b0*/  ISETP.LT.AND P3, PT, R28, c[0x0][0x178], P3 ;  /* 0x00005e001c007a0c */ /* 0x000fe40001f61270 */
[----:B------:R-:W-:Y:S01]  /*3b2c0*/  ISETP.LT.AND P0, PT, R29, c[0x0][0x178], P0 ;  /* 0x00005e001d007a0c */ /* 0x000fe20000701270 */
[C---:B------:R-:W-:Y:S01]  /*3b2d0*/  IMAD.WIDE R26, R12.reuse, 0x2, R8 ;  /* 0x000000020c1a7825 */ /* 0x040fe200078e0208 */
[----:B-----5:R0:W-:Y:S03]  /*3b2e0*/  @P2 STG.E.U16 [R18.64], R13 ;  /* 0x0000000d12002986 */ /* 0x0201e6000c101508 */
[C---:B------:R-:W-:Y:S01]  /*3b2f0*/  IMAD.WIDE R28, R12.reuse, 0x2, R24 ;  /* 0x000000020c1c7825 */ /* 0x040fe200078e0218 */
[----:B0-----:R-:W5:Y:S04]  /*3b300*/  LDL.LU R13, [R1+0x1b54] ;  /* 0x001b5400010d7983 */ /* 0x001f680000300800 */
        /* <DEDUP_REMOVED lines=9> */
[----:B------:R-:W-:Y:S01]  /*3b3a0*/  UISETP.GE.AND UP1, UPT, UR15, UR6, UPT ;  /* 0x000000060f00728c */ /* 0x000fe2000bf26270 */
[----:B------:R-:W-:Y:S01]  /*3b3b0*/  IMAD.WIDE R18, R12, 0x2, R20 ;  /* 0x000000020c127825 */ /* 0x000fe200078e0214 */
[----:B------:R-:W-:-:S04]  /*3b3c0*/  UIADD3 UR4, UR4, UR5, URZ ;  /* 0x0000000504047290 */ /* 0x000fc8000fffe03f */
[----:B------:R-:W-:Y:S02]  /*3b3d0*/  PLOP3.LUT P2, PT, PT, PT, UP1, 0x40, 0x0 ;  /* 0x000000000000781c */ /* 0x000fe40003f4e818 */
[----:B------:R-:W-:Y:S01]  /*3b3e0*/  PRMT R14, R0, 0x7632, R14 ;  /* 0x00007632000e7816 */ /* 0x000fe2000000000e */
[----:B------:R-:W-:Y:S01]  /*3b3f0*/  IMAD.U32 R0, RZ, RZ, UR4 ;  /* 0x00000004ff007e24 */ /* 0x000fe2000f8e00ff */
[----:B--2---:R0:W-:Y:S01]  /*3b400*/  @P0 STG.E.U16 [R18.64], R17 ;  /* 0x0000001112000986 */ /* 0x0041e2000c101508 */
[----:B------:R-:W-:Y:S02]  /*3b410*/  ISETP.LT.AND P0, PT, R15, c[0x0][0x178], P2 ;  /* 0x00005e000f007a0c */ /* 0x000fe40001701270 */
[----:B------:R-:W-:-:S04]  /*3b420*/  PLOP3.LUT P2, PT, PT, PT, UP1, 0x40, 0x0 ;  /* 0x000000000000781c */ /* 0x000fc80003f4e818 */
[----:B------:R-:W-:Y:S02]  /*3b430*/  ISETP.LT.AND P2, PT, R29, c[0x0][0x178], P2 ;  /* 0x00005e001d007a0c */ /* 0x000fe40001741270 */
[----:B------:R-:W2:Y:S01]  /*3b440*/  LDL.LU R29, [R1+0x134] ;  /* 0x00013400011d7983 */ /* 0x000ea20000300800 */
[----:B0-----:R-:W-:-:S03]  /*3b450*/  IMAD.WIDE R18, R0, 0x2, R6 ;  /* 0x0000000200127825 */ /* 0x001fc600078e0206 */
[----:B------:R0:W-:Y:S04]  /*3b460*/  STL.64 [R1+0x1b40], R6 ;  /* 0x001b400601007387 */ /* 0x0001e80000100a00 */
[----:B0-----:R-:W2:Y:S04]  /*3b470*/  LDL.LU R6, [R1+0x20] ;  /* 0x0000200001067983 */ /* 0x001ea80000300800 */
[----:B------:R-:W2:Y:S01]  /*3b480*/  LDL.LU R7, [R1+0x28] ;  /* 0x0000280001077983 */ /* 0x000ea20000300800 */
[----:B------:R-:W-:-:S04]  /*3b490*/  PLOP3.LUT P1, PT, PT, PT, UP0, 0x40, 0x0 ;  /* 0x000000000000781c */ /* 0x000fc80003f2e808 */
[----:B-----5:R-:W-:Y:S01]  /*3b4a0*/  ISETP.LT.AND P1, PT, R13, c[0x0][0x178], P1 ;  /* 0x00005e000d007a0c */ /* 0x020fe20000f21270 */
[----:B------:R-:W-:Y:S01]  /*3b4b0*/  IMAD.WIDE R16, R12, 0x2, R10 ;  /* 0x000000020c107825 */ /* 0x000fe200078e020a */
[----:B------:R-:W-:Y:S02]  /*3b4c0*/  PLOP3.LUT P4, PT, PT, PT, UP1, 0x40, 0x0 ;  /* 0x000000000000781c */ /* 0x000fe40003f8e818 */
[----:B------:R-:W-:-:S04]  /*3b4d0*/  PLOP3.LUT P3, PT, PT, PT, UP1, 0x40, 0x0 ;  /* 0x000000000000781c */ /* 0x000fc80003f6e818 */
[----:B----4-:R-:W-:-:S05]  /*3b4e0*/  ISETP.LT.AND P3, PT, R5, c[0x0][0x178], P3 ;  /* 0x00005e0005007a0c */ /* 0x010fca0001f61270 */
[----:B--2---:R0:W-:Y:S01]  /*3b4f0*/  @P1 STG.E.U16 [R16.64], R7 ;  /* 0x0000000710001986 */ /* 0x0041e2000c101508 */
[----:B------:R-:W-:-:S03]  /*3b500*/  ISETP.LT.AND P1, PT, R4, c[0x0][0x178], P4 ;  /* 0x00005e0004007a0c */ /* 0x000fc60002721270 */
[----:B0-----:R-:W2:Y:S04]  /*3b510*/  LDL.LU R16, [R1+0xe0] ;  /* 0x0000e00001107983 */ /* 0x001ea80000300800 */
[----:B------:R-:W4:Y:S04]  /*3b520*/  LDL.LU R17, [R1+0xe8] ;  /* 0x0000e80001117983 */ /* 0x000f280000300800 */
[----:B------:R-:W5:Y:S04]  /*3b530*/  LDL.LU R4, [R1+0x1b4c] ;  /* 0x001b4c0001047983 */ /* 0x000f680000300800 */
[----:B------:R-:W5:Y:S01]  /*3b540*/  LDL.LU R5, [R1+0x1b48] ;  /* 0x001b480001057983 */ /* 0x000f620000300800 */
[----:B------:R-:W-:-:S02]  /*3b550*/  PLOP3.LUT P5, PT, PT, PT, UP1, 0x40, 0x0 ;  /* 0x000000000000781c */ /* 0x000fc40003fae818 */
[----:B------:R-:W-:Y:S01]  /*3b560*/  PRMT R12, R26, 0x7632, R12 ;  /* 0x000076321a0c7816 */ /* 0x000fe2000000000c */
[----:B------:R0:W-:Y:S01]  /*3b570*/  @P0 STG.E.U16 [R18.64], R14 ;  /* 0x0000000e12000986 */ /* 0x0001e2000c101508 */
[----:B---3--:R-:W-:Y:S01]  /*3b580*/  ISETP.LT.AND P0, PT, R27, c[0x0][0x178], P5 ;  /* 0x00005e001b007a0c */ /* 0x008fe20002f01270 */
[----:B0-----:R-:W-:Y:S01]  /*3b590*/  IMAD.WIDE R18, R0, 0x2, R2 ;  /* 0x0000000200127825 */ /* 0x001fe200078e0202 */
[----:B--2---:R-:W-:-:S03]  /*3b5a0*/  PRMT R28, R16, 0x7632, R28 ;  /* 0x00007632101c7816 */ /* 0x004fc6000000001c */
[----:B-----5:R-:W-:-:S05]  /*3b5b0*/  IMAD.WIDE R26, R0, 0x2, R4 ;  /* 0x00000002001a7825 */ /* 0x020fca00078e0204 */
[----:B------:R0:W-:Y:S04]  /*3b5c0*/  @P2 STG.E.U16 [R26.64], R12 ;  /* 0x0000000c1a002986 */ /* 0x0001e8000c101508 */
[----:B------:R1:W-:Y:S04]  /*3b5d0*/  @P1 STG.E.U16 [R18.64], R28 ;  /* 0x0000001c12001986 */ /* 0x0003e8000c101508 */
[----:B0-----:R-:W2:Y:S04]  /*3b5e0*/  LDL.LU R27, [R1+0x50] ;  /* 0x00005000011b7983 */ /* 0x001ea80000300800 */
[----:B-1----:R-:W3:Y:S04]  /*3b5f0*/  LDL R28, [R1+0x1a64] ;  /* 0x001a6400011c7983 */ /* 0x002ee80000100800 */
[----:B------:R-:W5:Y:S04]  /*3b600*/  LDL R18, [R1+0x1a60] ;  /* 0x001a600001127983 */ /* 0x000f680000100800 */
[----:B------:R-:W5:Y:S01]  /*3b610*/  LDL.LU R19, [R1+0x58] ;  /* 0x0000580001137983 */ /* 0x000f620000300800 */
[----:B----4-:R-:W-:Y:S01]  /*3b620*/  PRMT R14, R17, 0x7632, R14 ;  /* 0x00007632110e7816 */ /* 0x010fe2000000000e */
[----:B------:R-:W-:Y:S01]  /*3b630*/  IMAD.WIDE R16, R0, 0x2, R8 ;  /* 0x0000000200107825 */ /* 0x000fe200078e0208 */
[----:B------:R-:W-:-:S02]  /*3b640*/  PLOP3.LUT P1, PT, PT, PT, UP1, 0x40, 0x0 ;  /* 0x000000000000781c */ /* 0x000fc40003f2e818 */
[----:B------:R-:W-:Y:S02]  /*3b650*/  PLOP3.LUT P2, PT, PT, PT, UP1, 0x40, 0x0 ;  /* 0x000000000000781c */ /* 0x000fe40003f4e818 */
[----:B------:R0:W-:Y:S01]  /*3b660*/  @P3 STG.E.U16 [R16.64], R14 ;  /* 0x0000000e10003986 */ /* 0x0001e2000c101508 */
[----:B------:R-:W-:-:S03]  /*3b670*/  PLOP3.LUT P3, PT, PT, PT, UP1, 0x40, 0x0 ;  /* 0x000000000000781c */ /* 0x000fc60003f6e818 */
[----:B------:R-:W-:Y:S04]  /*3b680*/  STL [R1+0x1b20], R13 ;  /* 0x001b200d01007387 */ /* 0x000fe80000100800 */
[----:B------:R-:W-:Y:S01]  /*3b690*/  STL [R1+0x1b30], R22 ;  /* 0x001b301601007387 */ /* 0x000fe20000100800 */
[----:B0-----:R-:W-:-:S03]  /*3b6a0*/  PRMT R14, R6, 0x7632, R14 ;  /* 0x00007632060e7816 */ /* 0x001fc6000000000e */
[----:B------:R-:W-:Y:S01]  /*3b6b0*/  STL [R1+0x1b24], R23 ;  /* 0x001b241701007387 */ /* 0x000fe20000100800 */
[----:B--2---:R-:W-:Y:S01]  /*3b6c0*/  PRMT R12, R27, 0x7632, R12 ;  /* 0x000076321b0c7816 */ /* 0x004fe2000000000c */
[----:B------:R-:W-:-:S05]  /*3b6d0*/  IMAD.WIDE R26, R0, 0x2, R24 ;  /* 0x00000002001a7825 */ /* 0x000fca00078e0218 */
[----:B------:R0:W-:Y:S01]  /*3b6e0*/  @P0 STG.E.U16 [R26.64], R12 ;  /* 0x0000000c1a000986 */ /* 0x0001e2000c101508 */
[----:B---3--:R-:W-:Y:S02]  /*3b6f0*/  ISETP.LT.AND P0, PT, R28, c[0x0][0x178], P1 ;  /* 0x00005e001c007a0c */ /* 0x008fe40000f01270 */
[----:B-----5:R-:W-:Y:S02]  /*3b700*/  ISETP.LT.AND P1, PT, R18, c[0x0][0x178], P2 ;  /* 0x00005e0012007a0c */ /* 0x020fe40001721270 */
[----:B0-----:R-:W-:Y:S02]  /*3b710*/  PRMT R26, R19, 0x7632, R26 ;  /* 0x00007632131a7816 */ /* 0x001fe4000000001a */
[----:B------:R0:W1:Y:S01]  /*3b720*/  LDS.128 R16, [R29] ;  /* 0x000000001d107984 */ /* 0x0000620000000c00 */
[----:B------:R-:W-:Y:S01]  /*3b730*/  PRMT R12, R7, 0x7632, R12 ;  /* 0x00007632070c7816 */ /* 0x000fe2000000000c */
[C---:B------:R-:W-:Y:S01]  /*3b740*/  IMAD.WIDE R6, R0.reuse, 0x2, R22 ;  /* 0x0000000200067825 */ /* 0x040fe200078e0216 */
[----:B------:R-:W-:Y:S01]  /*3b750*/  ISETP.LT.AND P2, PT, R13, c[0x0][0x178], P3 ;  /* 0x00005e000d007a0c */ /* 0x000fe20001f41270 */
[----:B------:R-:W2:Y:S04]  /*3b760*/  LDL R22, [R1+0x128] ;  /* 0x0001280001167983 */ /* 0x000ea80000100800 */
[----:B------:R-:W3:Y:S04]  /*3b770*/  LDL R23, [R1+0x110] ;  /* 0x0001100001177983 */ /* 0x000ee80000100800 */
[----:B------:R-:W4:Y:S01]  /*3b780*/  LDL R13, [R1+0x118] ;  /* 0x00011800010d7983 */ /* 0x000f220000100800 */
[----:B0-----:R-:W-:-:S03]  /*3b790*/  IMAD.WIDE R28, R0, 0x2, R10 ;  /* 0x00000002001c7825 */ /* 0x001fc600078e020a */
[----:B-1----:R0:W-:Y:S04]  /*3b7a0*/  STL [R1+0x1b1c], R18 ;  /* 0x001b1c1201007387 */ /* 0x0021e80000100800 */
[----:B------:R-:W-:Y:S04]  /*3b7b0*/  STL [R1+0x1a80], R17 ;  /* 0x001a801101007387 */ /* 0x000fe80000100800 */
[----:B------:R1:W-:Y:S01]  /*3b7c0*/  STL [R1+0x1aa0], R17 ;  /* 0x001aa01101007387 */ /* 0x0003e20000100800 */
[----:B0-----:R-:W-:Y:S01]  /*3b7d0*/  PRMT R18, R26, 0x7610, R18 ;  /* 0x000076101a127816 */ /* 0x001fe20000000012 */
[----:B------:R-:W-:-:S02]  /*3b7e0*/  IMAD.WIDE R26, R0, 0x2, R20 ;  /* 0x00000002001a7825 */ /* 0x000fc400078e0214 */
[----:B-1----:R-:W5:Y:S04]  /*3b7f0*/  LDL R17, [R1+0x1a54] ;  /* 0x001a540001117983 */ /* 0x002f680000100800 */
[----:B------:R0:W-:Y:S04]  /*3b800*/  STL [R1+0x1a7c], R19 ;  /* 0x001a7c1301007387 */ /* 0x0001e80000100800 */
[----:B------:R-:W-:Y:S04]  /*3b810*/  @P0 STG.E.U16 [R6.64], R18 ;  /* 0x0000001206000986 */ /* 0x000fe8000c101508 */
[----:B0-----:R-:W2:Y:S04]  /*3b820*/  LDL.LU R19, [R1+0x1a6c] ;  /* 0x001a6c0001137983 */ /* 0x001ea80000300800 */
[----:B------:R0:W-:Y:S04]  /*3b830*/  STL.64 [R1+0x1b28], R20 ;  /* 0x001b281401007387 */ /* 0x0001e80000100a00 */
[----:B------:R-:W-:Y:S04]  /*3b840*/  @P1 STG.E.U16 [R26.64], R14 ;  /* 0x0000000e1a001986 */ /* 0x000fe8000c101508 */
[----:B0-----:R-:W3:Y:S04]  /*3b850*/  LDL R20, [R1+0x1a68] ;  /* 0x001a680001147983 */ /* 0x001ee80000100800 */
[----:B------:R-:W4:Y:S04]  /*3b860*/  LDL R21, [R1+0x1a64] ;  /* 0x001a640001157983 */ /* 0x000f280000100800 */
[----:B------:R0:W-:Y:S04]  /*3b870*/  STL.64 [R1+0x1b38], R10 ;  /* 0x001b380a01007387 */ /* 0x0001e80000100a00 */
[----:B------:R1:W-:Y:S04]  /*3b880*/  @P2 STG.E.U16 [R28.64], R12 ;  /* 0x0000000c1c002986 */ /* 0x0003e8000c101508 */
[----:B0-----:R-:W4:Y:S04]  /*3b890*/  LDL R11, [R1+0x1a58] ;  /* 0x001a5800010b7983 */ /* 0x001f280000100800 */
[----:B------:R-:W4:Y:S04]  /*3b8a0*/  LDL.LU.64 R6, [R1+0x1b40] ;  /* 0x001b400001067983 */ /* 0x000f280000300a00 */
[----:B------:R-:W4:Y:S04]  /*3b8b0*/  LDL R18, [R1+0x108] ;  /* 0x0001080001127983 */ /* 0x000f280000100800 */
[----:B-1----:R-:W4:Y:S04]  /*3b8c0*/  LDL R29, [R1+0x1a60] ;  /* 0x001a6000011d7983 */ /* 0x002f280000100800 */
[----:B------:R-:W4:Y:S01]  /*3b8d0*/  LDL.LU R12, [R1+0x120] ;  /* 0x00012000010c7983 */ /* 0x000f220000300800 */
[----:B------:R-:W-:-:S02]  /*3b8e0*/  UISETP.GE.AND UP0, UPT, UR16, UR6, UPT ;  /* 0x000000061000728c */ /* 0x000fc4000bf06270 */
[----:B------:R-:W-:-:S04]  /*3b8f0*/  UIADD3 UR4, UR4, UR5, URZ ;  /* 0x0000000504047290 */ /* 0x000fc8000fffe03f */
[----:B------:R-:W-:-:S04]  /*3b900*/  PLOP3.LUT P3, PT, PT, PT, UP0, 0x40, 0x0 ;  /* 0x000000000000781c */ /* 0x000fc80003f6e808 */
[----:B------:R-:W-:Y:S01]  /*3b910*/  ISETP.LT.AND P0, PT, R15, c[0x0][0x178], P3 ;  /* 0x00005e000f007a0c */ /* 0x000fe20001f01270 */
[----:B------:R-:W-:Y:S01]  /*3b920*/  IMAD.U32 R0, RZ, RZ, UR4 ;  /* 0x00000004ff007e24 */ /* 0x000fe2000f8e00ff */
[----:B------:R-:W-:Y:S02]  /*3b930*/  PLOP3.LUT P1, PT, PT, PT, UP0, 0x40, 0x0 ;  /* 0x000000000000781c */ /* 0x000fe40003f2e808 */
[----:B------:R-:W-:Y:S02]  /*3b940*/  PLOP3.LUT P2, PT, PT, PT, UP0, 0x40, 0x0 ;  /* 0x000000000000781c */ /* 0x000fe40003f4e808 */
[----:B------:R-:W-:Y:S02]  /*3b950*/  PLOP3.LUT P4, PT, PT, PT, UP0, 0x40, 0x0 ;  /* 0x000000000000781c */ /* 0x000fe40003f8e808 */
[----:B------:R-:W-:Y:S02]  /*3b960*/  PLOP3.LUT P5, PT, PT, PT, UP0, 0x40, 0x0 ;  /* 0x000000000000781c */ /* 0x000fe40003fae808 */
[----:B------:R-:W-:-:S02]  /*3b970*/  PLOP3.LUT P3, PT, PT, PT, UP0, 0x40, 0x0 ;  /* 0x000000000000781c */ /* 0x000fc40003f6e808 */
[----:B-----5:R-:W-:Y:S02]  /*3b980*/  ISETP.LT.AND P1, PT, R17, c[0x0][0x178], P1 ;  /* 0x00005e0011007a0c */ /* 0x020fe40000f21270 */
[----:B--2---:R-:W-:Y:S01]  /*3b990*/  ISETP.LT.AND P4, PT, R19, c[0x0][0x178], P4 ;  /* 0x00005e0013007a0c */ /* 0x004fe20002781270 */
[----:B------:R0:W-:Y:S04]  /*3b9a0*/  STL [R1+0x1b18], R19 ;  /* 0x001b181301007387 */ /* 0x0001e80000100800 */
[----:B0-----:R-:W2:Y:S01]  /*3b9b0*/  LDL R19, [R1+0x1a58] ;  /* 0x001a580001137983 */ /* 0x001ea20000100800 */
[----:B---3--:R-:W-:Y:S02]  /*3b9c0*/  ISETP.LT.AND P5, PT, R20, c[0x0][0x178], P5 ;  /* 0x00005e0014007a0c */ /* 0x008fe40002fa1270 */
[----:B----4-:R-:W-:Y:S01]  /*3b9d0*/  ISETP.LT.AND P3, PT, R21, c[0x0][0x178], P3 ;  /* 0x00005e0015007a0c */ /* 0x010fe20001f61270 */
[----:B------:R-:W-:Y:S01]  /*3b9e0*/  IMAD.WIDE R20, R0, 0x2, R2 ;  /* 0x0000000200147825 */ /* 0x000fe200078e0202 */
[----:B------:R-:W-:-:S03]  /*3b9f0*/  ISETP.LT.AND P2, PT, R11, c[0x0][0x178], P2 ;  /* 0x00005e000b007a0c */ /* 0x000fc60001741270 */
[----:B------:R-:W-:-:S04]  /*3ba00*/  IMAD.WIDE R26, R0, 0x2, R6 ;  /* 0x00000002001a7825 */ /* 0x000fc800078e0206 */
[----:B------:R-:W-:Y:S01]  /*3ba10*/  IMAD.WIDE R10, R0, 0x2, R4 ;  /* 0x00000002000a7825 */ /* 0x000fe200078e0204 */
[----:B------:R-:W-:Y:S01]  /*3ba20*/  @P0 STG.E.U16 [R26.64], R12 ;  /* 0x0000000c1a000986 */ /* 0x000fe2000c101508 */
[----:B------:R-:W-:-:S04]  /*3ba30*/  PLOP3.LUT P0, PT, PT, PT, UP0, 0x40, 0x0 ;  /* 0x000000000000781c */ /* 0x000fc80003f0e808 */
[----:B------:R-:W-:Y:S01]  /*3ba40*/  ISETP.LT.AND P0, PT, R29, c[0x0][0x178], P0 ;  /* 0x00005e001d007a0c */ /* 0x000fe20000701270 */
[C---:B------:R-:W-:Y:S01]  /*3ba50*/  IMAD.WIDE R28, R0.reuse, 0x2, R8 ;  /* 0x00000002001c7825 */ /* 0x040fe200078e0208 */
[----:B------:R0:W-:Y:S04]  /*3ba60*/  @P1 STG.E.U16 [R10.64], R22 ;  /* 0x000000160a001986 */ /* 0x0001e8000c101508 */
[----:B------:R1:W-:Y:S04]  /*3ba70*/  @P2 STG.E.U16 [R20.64], R23 ;  /* 0x0000001714002986 */ /* 0x0003e8000c101508 */
[----:B------:R3:W-:Y:S04]  /*3ba80*/  @P4 STG.E.U16 [R28.64], R13 ;  /* 0x0000000d1c004986 */ /* 0x0007e8000c101508 */
[----:B0-----:R-:W4:Y:S04]  /*3ba90*/  LDL.LU.64 R10, [R1+0x1b38] ;  /* 0x001b3800010a7983 */ /* 0x001f280000300a00 */
[----:B------:R-:W5:Y:S04]  /*3baa0*/  LDL.LU R22, [R1+0x1b30] ;  /* 0x001b300001167983 */ /* 0x000f680000300800 */
[----:B-1----:R-:W2:Y:S04]  /*3bab0*/  LDL.LU.64 R20, [R1+0x1b28] ;  /* 0x001b280001147983 */ /* 0x002ea80000300a00 */
[----:B------:R-:W5:Y:S04]  /*3bac0*/  LDL.LU R23, [R1+0x1b24] ;  /* 0x001b240001177983 */ /* 0x000f680000300800 */
[----:B---3--:R-:W3:Y:S04]  /*3bad0*/  LDL.LU R13, [R1+0x1b20] ;  /* 0x001b2000010d7983 */ /* 0x008ee80000300800 */
[----:B------:R-:W2:Y:S01]  /*3bae0*/  LDL R29, [R1+0x100] ;  /* 0x00010000011d7983 */ /* 0x000ea20000100800 */
[----:B------:R-:W-:Y:S01]  /*3baf0*/  IMAD.WIDE R26, R0, 0x2, R24 ;  /* 0x00000002001a7825 */ /* 0x000fe200078e0218 */
[----:B------:R-:W-:-:S04]  /*3bb00*/  PLOP3.LUT P1, PT, PT, PT, UP0, 0x40, 0x0 ;  /* 0x000000000000781c */ /* 0x000fc80003f2e808 */
[----:B--2---:R5:W-:Y:S02]  /*3bb10*/  @P5 STG.E.U16 [R26.64], R29 ;  /* 0x0000001d1a005986 */ /* 0x004be4000c101508 */
[----:B-----5:R-:W-:-:S05]  /*3bb20*/  IMAD.WIDE R26, R0, 0x2, R22 ;  /* 0x00000002001a7825 */ /* 0x020fca00078e0216 */
[----:B------:R0:W-:Y:S04]  /*3bb30*/  @P3 STG.E.U16 [R26.64], R18 ;  /* 0x000000121a003986 */ /* 0x0001e8000c101508 */
[----:B0-----:R-:W2:Y:S01]  /*3bb40*/  LDL.LU R18, [R1+0x1b1c] ;  /* 0x001b1c0001127983 */ /* 0x001ea20000300800 */
[----:B---3--:R-:W-:Y:S01]  /*3bb50*/  ISETP.LT.AND P1, PT, R13, c[0x0][0x178], P1 ;  /* 0x00005e000d007a0c */ /* 0x008fe20000f21270 */
[----:B------:R-:W-:Y:S01]  /*3bb60*/  UISETP.GE.AND UP1, UPT, UR17, UR6, UPT ;  /* 0x000000061100728c */ /* 0x000fe2000bf26270 */
[----:B------:R-:W-:-:S04]  /*3bb70*/  IMAD.WIDE R28, R0, 0x2, R20 ;  /* 0x00000002001c7825 */ /* 0x000fc800078e0214 */
[----:B----4-:R-:W-:Y:S01]  /*3bb80*/  IMAD.WIDE R26, R0, 0x2, R10 ;  /* 0x00000002001a7825 */ /* 0x010fe200078e020a */
[----:B------:R-:W-:Y:S01]  /*3bb90*/  PLOP3.LUT P4, PT, PT, PT, UP1, 0x40, 0x0 ;  /* 0x000000000000781c */ /* 0x000fe20003f8e818 */
[----:B------:R-:W-:Y:S01]  /*3bba0*/  @P0 STG.E.U16 [R28.64], R16 ;  /* 0x000000101c000986 */ /* 0x000fe2000c101508 */
[----:B------:R-:W-:Y:S01]  /*3bbb0*/  PLOP3.LUT P2, PT, PT, PT, UP1, 0x40, 0x0 ;  /* 0x000000000000781c */ /* 0x000fe20003f4e818 */
[----:B------:R-:W-:-:S03]  /*3bbc0*/  UIADD3 UR4, UR4, UR5, URZ ;  /* 0x0000000504047290 */ /* 0x000fc6000fffe03f */
[----:B--2---:R0:W-:Y:S01]  /*3bbd0*/  @P1 STG.E.U16 [R26.64], R18 ;  /* 0x000000121a001986 */ /* 0x0041e2000c101508 */
[----:B------:R-:W-:-:S03]  /*3bbe0*/  ISETP.LT.AND P1, PT, R19, c[0x0][0x178], P4 ;  /* 0x00005e0013007a0c */ /* 0x000fc60002721270 */
[----:B0-----:R-:W2:Y:S04]  /*3bbf0*/  LDL.LU R26, [R1+0x128] ;  /* 0x00012800011a7983 */ /* 0x001ea80000300800 */
[----:B------:R-:W3:Y:S04]  /*3bc00*/  LDL R27, [R1+0x1a68] ;  /* 0x001a6800011b7983 */ /* 0x000ee80000100800 */
[----:B------:R-:W4:Y:S01]  /*3bc10*/  LDL.LU R19, [R1+0x1b18] ;  /* 0x001b180001137983 */ /* 0x000f220000300800 */
[----:B------:R-:W-:Y:S02]  /*3bc20*/  ISETP.LT.AND P0, PT, R15, c[0x0][0x178], P2 ;  /* 0x00005e000f007a0c */ /* 0x000fe40001701270 */
[----:B------:R-:W-:Y:S01]  /*3bc30*/  PRMT R14, R12, 0x7632, R14 ;  /* 0x000076320c0e7816 */ /* 0x000fe2000000000e */
[----:B------:R-:W-:Y:S01]  /*3bc40*/  IMAD.U32 R12, RZ, RZ, UR4 ;  /* 0x00000004ff0c7e24 */ /* 0x000fe2000f8e00ff */
[----:B------:R-:W-:-:S03]  /*3bc50*/  PLOP3.LUT P3, PT, PT, PT, UP1, 0x40, 0x0 ;  /* 0x000000000000781c */ /* 0x000fc60003f6e818 */
[----:B------:R-:W-:-:S06]  /*3bc60*/  IMAD.WIDE R28, R12, 0x2, R6 ;  /* 0x000000020c1c7825 */ /* 0x000fcc00078e0206 */
[----:B------:R-:W-:Y:S01]  /*3bc70*/  @P0 STG.E.U16 [R28.64], R14 ;  /* 0x0000000e1c000986 */ /* 0x000fe2000c101508 */
[----:B----4-:R-:W-:-:S03]  /*3bc80*/  ISETP.LT.AND P3, PT, R19, c[0x0][0x178], P3 ;  /* 0x00005e0013007a0c */ /* 0x010fc60001f61270 */
[----:B------:R0:W-:Y:S04]  /*3bc90*/  STL [R1+0x1af8], R19 ;  /* 0x001af81301007387 */ /* 0x0001e80000100800 */
[----:B0-----:R-:W4:Y:S04]  /*3bca0*/  LDL R19, [R1+0x1a60] ;  /* 0x001a600001137983 */ /* 0x001f280000100800 */
[----:B------:R-:W5:Y:S04]  /*3bcb0*/  LDL.LU R28, [R1+0x110] ;  /* 0x00011000011c7983 */ /* 0x000f680000300800 */
[----:B------:R-:W4:Y:S01]  /*3bcc0*/  LDL.LU R29, [R1+0x118] ;  /* 0x00011800011d7983 */ /* 0x000f220000300800 */
[----:B------:R-:W-:-:S02]  /*3bcd0*/  PLOP3.LUT P5, PT, PT, PT, UP1, 0x40, 0x0 ;  /* 0x000000000000781c */ /* 0x000fc40003fae818 */
[----:B--2---:R-:W-:Y:S01]  /*3bce0*/  PRMT R0, R26, 0x7632, R0 ;  /* 0x000076321a007816 */ /* 0x004fe20000000000 */
[----:B------:R0:W-:Y:S01]  /*3bcf0*/  STL.64 [R1+0x1b08], R4 ;  /* 0x001b080401007387 */ /* 0x0001e20000100a00 */
[----:B---3--:R-:W-:Y:S01]  /*3bd00*/  ISETP.LT.AND P0, PT, R27, c[0x0][0x178], P5 ;  /* 0x00005e001b007a0c */ /* 0x008fe20002f01270 */
[----:B------:R-:W-:Y:S02]  /*3bd10*/  IMAD.WIDE R26, R12, 0x2, R4 ;  /* 0x000000020c1a7825 */ /* 0x000fe400078e0204 */
[----:B0-----:R-:W2:Y:S04]  /*3bd20*/  LDL.LU R4, [R1+0x108] ;  /* 0x0001080001047983 */ /* 0x001ea80000300800 */
[----:B------:R-:W3:Y:S04]  /*3bd30*/  LDL R5, [R1+0x1a64] ;  /* 0x001a640001057983 */ /* 0x000ee80000100800 */
[----:B------:R-:W-:Y:S04]  /*3bd40*/  STL [R1+0x1b00], R2 ;  /* 0x001b000201007387 */ /* 0x000fe80000100800 */
[----:B------:R-:W-:Y:S01]  /*3bd50*/  STL [R1+0x1afc], R3 ;  /* 0x001afc0301007387 */ /* 0x000fe20000100800 */
[----:B-----5:R-:W-:-:S02]  /*3bd60*/  PRMT R16, R28, 0x7632, R16 ;  /* 0x000076321c107816 */ /* 0x020fc40000000010 */
[----:B----4-:R-:W-:Y:S01]  /*3bd70*/  PRMT R14, R29, 0x7632, R14 ;  /* 0x000076321d0e7816 */ /* 0x010fe2000000000e */
[----:B------:R-:W-:-:S05]  /*3bd80*/  IMAD.WIDE R28, R12, 0x2, R2 ;  /* 0x000000020c1c7825 */ /* 0x000fca00078e0202 */
[----:B------:R-:W-:Y:S04]  /*3bd90*/  STL.64 [R1], R28 ;  /* 0x0000001c01007387 */ /* 0x000fe80000100a00 */
[----:B------:R0:W-:Y:S04]  /*3bda0*/  STL [R1+0x1b04], R3 ;  /* 0x001b040301007387 */ /* 0x0001e80000100800 */
[----:B0-----:R-:W4:Y:S01]  /*3bdb0*/  LDL.LU R3, [R1+0x100] ;  /* 0x0001000001037983 */ /* 0x001f220000300800 */
[----:B------:R-:W-:-:S03]  /*3bdc0*/  IMAD.WIDE R28, R12, 0x2, R8 ;  /* 0x000000020c1c7825 */ /* 0x000fc600078e0208 */
[----:B------:R0:W-:Y:S01]  /*3bdd0*/  STL.64 [R1+0x1b10], R8 ;  /* 0x001b100801007387 */ /* 0x0001e20000100a00 */
[----:B------:R-:W-:-:S04]  /*3bde0*/  PLOP3.LUT P2, PT, PT, PT, UP1, 0x40, 0x0 ;  /* 0x000000000000781c */ /* 0x000fc80003f4e818 */
[----:B------:R-:W-:Y:S01]  /*3bdf0*/  ISETP.LT.AND P2, PT, R17, c[0x0][0x178], P2 ;  /* 0x00005e0011007a0c */ /* 0x000fe20001741270 */
[----:B0-----:R-:W5:-:S12]  /*3be00*/  LDL.LU.64 R8, [R1] ;  /* 0x0000000001087983 */ /* 0x001f580000300a00 */
[----:B------:R4:W-:Y:S02]  /*3be10*/  @P2 STG.E.U16 [R26.64], R0 ;  /* 0x000000001a002986 */ /* 0x0009e4000c101508 */
[----:B----4-:R-:W-:Y:S02]  /*3be20*/  PRMT R0, R3, 0x7632, R0 ;  /* 0x0000763203007816 */ /* 0x010fe40000000000 */
[----:B------:R-:W4:Y:S01]  /*3be30*/  LDL.LU R3, [R1+0xb4] ;  /* 0x0000b40001037983 */ /* 0x000f220000300800 */
[----:B------:R-:W-:Y:S01]  /*3be40*/  UISETP.GE.AND UP0, UPT, UR18, UR6, UPT ;  /* 0x000000061200728c */ /* 0x000fe2000bf06270 */
[----:B------:R-:W-:Y:S01]  /*3be50*/  IMAD.WIDE R26, R12, 0x2, R24 ;  /* 0x000000020c1a7825 */ /* 0x000fe200078e0218 */
[----:B------:R-:W-:Y:S01]  /*3be60*/  PLOP3.LUT P4, PT, PT, PT, UP1, 0x40, 0x0 ;  /* 0x000000000000781c */ /* 0x000fe20003f8e818 */
[----:B------:R-:W-:-:S03]  /*3be70*/  UIADD3 UR4, UR4, UR5, URZ ;  /* 0x0000000504047290 */ /* 0x000fc6000fffe03f */
[----:B------:R-:W-:Y:S01]  /*3be80*/  PLOP3.LUT P2, PT, PT, PT, UP0, 0x40, 0x0 ;  /* 0x000000000000781c */ /* 0x000fe20003f4e808 */
[----:B-----5:R-:W-:Y:S01]  /*3be90*/  @P1 STG.E.U16 [R8.64], R16 ;  /* 0x0000001008001986 */ /* 0x020fe2000c101508 */
[----:B------:R-:W-:-:S03]  /*3bea0*/  PLOP3.LUT P1, PT, PT, PT, UP1, 0x40, 0x0 ;  /* 0x000000000000781c */ /* 0x000fc60003f2e818 */
[----:B------:R2:W-:Y:S01]  /*3beb0*/  @P3 STG.E.U16 [R28.64], R14 ;  /* 0x0000000e1c003986 */ /* 0x0005e2000c101508 */
[----:B------:R-:W-:Y:S02]  /*3bec0*/  PLOP3.LUT P3, PT, PT, PT, UP1, 0x40, 0x0 ;  /* 0x000000000000781c */ /* 0x000fe40003f6e818 */
[----:B---3--:R-:W-:Y:S01]  /*3bed0*/  ISETP.LT.AND P1, PT, R5, c[0x0][0x178], P1 ;  /* 0x00005e0005007a0c */ /* 0x008fe20000f21270 */
[----:B------:R0:W-:Y:S01]  /*3bee0*/  @P0 STG.E.U16 [R26.64], R0 ;  /* 0x000000001a000986 */ /* 0x0001e2000c101508 */
[----:B------:R-:W-:Y:S02]  /*3bef0*/  ISETP.LT.AND P3, PT, R19, c[0x0][0x178], P3 ;  /* 0x00005e0013007a0c */ /* 0x000fe40001f61270 */
[----:B------:R-:W-:Y:S01]  /*3bf00*/  ISETP.LT.AND P4, PT, R13, c[0x0][0x178], P4 ;  /* 0x00005e000d007a0c */ /* 0x000fe20002781270 */
[----:B------:R-:W3:Y:S01]  /*3bf10*/  LDL.LU R19, [R1+0xbc] ;  /* 0x0000bc0001137983 */ /* 0x000ee20000300800 */
[----:B------:R-:W-:Y:S02]  /*3bf20*/  PLOP3.LUT P0, PT, PT, PT, UP0, 0x40, 0x0 ;  /* 0x000000000000781c */ /* 0x000fe40003f0e808 */
[----:B------:R-:W-:Y:S01]  /*3bf30*/  ISETP.LT.AND P2, PT, R15, c[0x0][0x178], P2 ;  /* 0x00005e000f007a0c */ /* 0x000fe20001741270 */
[----:B------:R-:W-:Y:S01]  /*3bf40*/  STL [R1+0x1af0], R13 ;  /* 0x001af00d01007387 */ /* 0x000fe20000100800 */
[----:B--2---:R-:W-:Y:S01]  /*3bf50*/  PRMT R14, R4, 0x7632, R14 ;  /* 0x00007632040e7816 */ /* 0x004fe2000000000e */
[----:B------:R-:W-:Y:S01]  /*3bf60*/  IMAD.WIDE R8, R12, 0x2, R22 ;  /* 0x000000020c087825 */ /* 0x000fe200078e0216 */
[----:B------:R-:W-:Y:S01]  /*3bf70*/  ISETP.LT.AND P0, PT, R17, c[0x0][0x178], P0 ;  /* 0x00005e0011007a0c */ /* 0x000fe20000701270 */
[----:B------:R1:W-:Y:S02]  /*3bf80*/  STL [R1+0x1af4], R17 ;  /* 0x001af41101007387 */ /* 0x0003e40000100800 */
[----:B0-----:R-:W-:Y:S01]  /*3bf90*/  IMAD.U32 R0, RZ, RZ, UR4 ;  /* 0x00000004ff007e24 */ /* 0x001fe2000f8e00ff */
[----:B------:R-:W-:Y:S01]  /*3bfa0*/  PRMT R16, R16, 0x7632, R16 ;  /* 0x0000763210107816 */ /* 0x000fe20000000010 */
[----:B------:R-:W-:Y:S01]  /*3bfb0*/  IMAD.WIDE R4, R12, 0x2, R20 ;  /* 0x000000020c047825 */ /* 0x000fe200078e0214 */
[----:B------:R-:W-:-:S03]  /*3bfc0*/  PRMT R18, R18, 0x7632, R18 ;  /* 0x0000763212127816 */ /* 0x000fc60000000012 */
[----:B------:R-:W-:Y:S01]  /*3bfd0*/  IMAD.WIDE R26, R12, 0x2, R10 ;  /* 0x000000020c1a7825 */ /* 0x000fe200078e020a */
[----:B-1----:R-:W2:Y:S03]  /*3bfe0*/  LDL.LU R17, [R1+0xa4] ;  /* 0x0000a40001117983 */ /* 0x002ea60000300800 */
[----:B------:R-:W-:Y:S01]  /*3bff0*/  IMAD.WIDE R28, R0, 0x2, R6 ;  /* 0x00000002001c7825 */ /* 0x000fe200078e0206 */
[----:B------:R-:W5:Y:S04]  /*3c000*/  LDL R12, [R1+0x1a58] ;  /* 0x001a5800010c7983 */ /* 0x000f680000100800 */
[----:B------:R0:W-:Y:S04]  /*3c010*/  STL.64 [R1+0x1ae0], R6 ;  /* 0x001ae00601007387 */ /* 0x0001e80000100a00 */
[----:B------:R1:W-:Y:S04]  /*3c020*/  @P1 STG.E.U16 [R8.64], R14 ;  /* 0x0000000e08001986 */ /* 0x0003e8000c101508 */
[----:B------:R1:W-:Y:S04]  /*3c030*/  @P3 STG.E.U16 [R4.64], R16 ;  /* 0x0000001004003986 */ /* 0x0003e8000c101508 */
[----:B0-----:R-:W2:Y:S04]  /*3c040*/  LDL.LU R6, [R1+0xac] ;  /* 0x0000ac0001067983 */ /* 0x001ea80000300800 */
[----:B------:R-:W2:Y:S04]  /*3c050*/  LDL.LU R7, [R1+0x14] ;  /* 0x0000140001077983 */ /* 0x000ea80000300800 */
[----:B-1----:R-:W2:Y:S04]  /*3c060*/  LDL.LU.64 R8, [R1+0x1b10] ;  /* 0x001b100001087983 */ /* 0x002ea80000300a00 */
[----:B------:R-:W2:Y:S04]  /*3c070*/  LDL R14, [R1+0x1a68] ;  /* 0x001a6800010e7983 */ /* 0x000ea80000100800 */
[----:B------:R-:W2:Y:S04]  /*3c080*/  LDL.LU.64 R4, [R1+0x1b08] ;  /* 0x001b080001047983 */ /* 0x000ea80000300a00 */
[----:B------:R-:W-:Y:S04]  /*3c090*/  @P4 STG.E.U16 [R26.64], R18 ;  /* 0x000000121a004986 */ /* 0x000fe8000c101508 */
[----:B------:R-:W5:Y:S04]  /*3c0a0*/  LDL.LU R15, [R1+0x1c] ;  /* 0x00001c00010f7983 */ /* 0x000f680000300800 */
[----:B----4-:R0:W-:Y:S01]  /*3c0b0*/  @P2 STG.E.U16 [R28.64], R3 ;  /* 0x000000031c002986 */ /* 0x0101e2000c101508 */
[----:B------:R-:W-:-:S03]  /*3c0c0*/  PRMT R2, R3, 0x7632, R2 ;  /* 0x0000763203027816 */ /* 0x000fc60000000002 */
[----:B0-----:R-:W4:Y:S04]  /*3c0d0*/  LDL R28, [R1+0x1a64] ;  /* 0x001a6400011c7983 */ /* 0x001f280000100800 */
[----:B------:R-:W4:Y:S04]  /*3c0e0*/  LDL R29, [R1+0x1a60] ;  /* 0x001a6000011d7983 */ /* 0x000f280000100800 */
[----:B------:R-:W4:Y:S04]  /*3c0f0*/  LDL.LU R3, [R1+0x1b04] ;  /* 0x001b040001037983 */ /* 0x000f280000300800 */
[----:B------:R0:W-:Y:S04]  /*3c100*/  STL.S16 [R1+0x10], R2 ;  /* 0x0000100201007387 */ /* 0x0001e80000100600 */
[----:B0-----:R-:W5:Y:S01]  /*3c110*/  LDL.LU R2, [R1+0x1b00] ;  /* 0x001b000001027983 */ /* 0x001f620000300800 */
[----:B--2---:R-:W-:-:S05]  /*3c120*/  IMAD.WIDE R26, R0, 0x2, R4 ;  /* 0x00000002001a7825 */ /* 0x004fca00078e0204 */
[----:B---3--:R-:W-:Y:S01]  /*3c130*/  @P0 STG.E.U16 [R26.64], R19 ;  /* 0x000000131a000986 */ /* 0x008fe2000c101508 */
[----:B----4-:R-:W-:-:S05]  /*3c140*/  PRMT R3, R19, 0x7632, R3 ;  /* 0x0000763213037816 */ /* 0x010fca0000000003 */
[----:B------:R0:W-:Y:S04]  /*3c150*/  STL.S16 [R1+0x20], R3 ;  /* 0x0000200301007387 */ /* 0x0001e80000100600 */
[----:B0-----:R-:W2:Y:S04]  /*3c160*/  LDL.LU R3, [R1+0x1afc] ;  /* 0x001afc0001037983 */ /* 0x001ea80000300800 */
[----:B------:R-:W3:Y:S01]  /*3c170*/  LDL.LU R19, [R1+0x1af8] ;  /* 0x001af80001137983 */ /* 0x000ee20000300800 */
[----:B------:R-:W-:-:S04]  /*3c180*/  PLOP3.LUT P5, PT, PT, PT, UP0, 0x40, 0x0 ;  /* 0x000000000000781c */ /* 0x000fc80003fae808 */
[----:B-----5:R-:W-:Y:S02]  /*3c190*/  ISETP.LT.AND P1, PT, R12, c[0x0][0x178], P5 ;  /* 0x00005e000c007a0c */ /* 0x020fe40002f21270 */
[----:B------:R-:W-:Y:S02]  /*3c1a0*/  PLOP3.LUT P2, PT, PT, PT, UP0, 0x40, 0x0 ;  /* 0x000000000000781c */ /* 0x000fe40003f4e808 */
[----:B------:R-:W-:Y:S02]  /*3c1b0*/  PLOP3.LUT P3, PT, PT, PT, UP0, 0x40, 0x0 ;  /* 0x000000000000781c */ /* 0x000fe40003f6e808 */
[----:B------:R-:W-:Y:S01]  /*3c1c0*/  PRMT R13, R17, 0x7632, R13 ;  /* 0x00007632110d7816 */ /* 0x000fe2000000000d */
[----:B--2---:R-:W-:Y:S01]  /*3c1d0*/  IMAD.WIDE R26, R0, 0x2, R2 ;  /* 0x00000002001a7825 */ /* 0x004fe200078e0202 */
[----:B---3--:R-:W-:-:S05]  /*3c1e0*/  ISETP.LT.AND P0, PT, R19, c[0x0][0x178], P2 ;  /* 0x00005e0013007a0c */ /* 0x008fca0001701270 */
[----:B------:R0:W-:Y:S01]  /*3c1f0*/  @P1 STG.E.U16 [R26.64], R17 ;  /* 0x000000111a001986 */ /* 0x0001e2000c101508 */
[----:B------:R-:W-:-:S03]  /*3c200*/  ISETP.LT.AND P2, PT, R14, c[0x0][0x178], P3 ;  /* 0x00005e000e007a0c */ /* 0x000fc60001f41270 */
[----:B------:R-:W2:Y:S04]  /*3c210*/  LDL R14, [R1+0x1a50] ;  /* 0x001a5000010e7983 */ /* 0x000ea80000100800 */
[----:B0-----:R-:W3:Y:S04]  /*3c220*/  LDL.LU R17, [R1+0x1af4] ;  /* 0x001af40001117983 */ /* 0x001ee80000300800 */
[----:B------:R0:W-:Y:S04]  /*3c230*/  STL.S16 [R1+0xc], R13 ;  /* 0x00000c0d01007387 */ /* 0x0001e80000100600 */
[----:B0-----:R-:W4:Y:S01]  /*3c240*/  LDL.LU R13, [R1+0x1af0] ;  /* 0x001af000010d7983 */ /* 0x001f220000300800 */
[----:B------:R-:W-:-:S02]  /*3c250*/  PLOP3.LUT P3, PT, PT, PT, UP0, 0x40, 0x0 ;  /* 0x000000000000781c */ /* 0x000fc40003f6e808 */
[----:B------:R-:W-:Y:S02]  /*3c260*/  PLOP3.LUT P4, PT, PT, PT, UP0, 0x40, 0x0 ;  /* 0x000000000000781c */ /* 0x000fe40003f8e808 */
[----:B------:R-:W-:Y:S02]  /*3c270*/  PLOP3.LUT P5, PT, PT, PT, UP0, 0x40, 0x0 ;  /* 0x000000000000781c */ /* 0x000fe40003fae808 */
[----:B------:R-:W-:Y:S02]  /*3c280*/  ISETP.LT.AND P1, PT, R28, c[0x0][0x178], P3 ;  /* 0x00005e001c007a0c */ /* 0x000fe40001f21270 */
[----:B------:R-:W-:Y:S02]  /*3c290*/  ISETP.LT.AND P3, PT, R29, c[0x0][0x178], P4 ;  /* 0x00005e001d007a0c */ /* 0x000fe40002761270 */
[----:B----4-:R-:W-:Y:S02]  /*3c2a0*/  ISETP.LT.AND P4, PT, R13, c[0x0][0x178], P5 ;  /* 0x00005e000d007a0c */ /* 0x010fe40002f81270 */
[----:B------:R-:W4:Y:S01]  /*3c2b0*/  LDL.LU R13, [R1+0x1aec] ;  /* 0x001aec00010d7983 */ /* 0x000f220000300800 */
[----:B------:R-:W-:-:S04]  /*3c2c0*/  IMAD.WIDE R26, R0, 0x2, R8 ;  /* 0x00000002001a7825 */ /* 0x000fc800078e0208 */
[----:B------:R-:W-:Y:S01]  /*3c2d0*/  IMAD.WIDE R28, R0, 0x2, R24 ;  /* 0x00000002001c7825 */ /* 0x000fe200078e0218 */
[----:B------:R-:W-:Y:S04]  /*3c2e0*/  @P0 STG.E.U16 [R26.64], R6 ;  /* 0x000000061a000986 */ /* 0x000fe8000c101508 */
[----:B------:R-:W-:Y:S01]  /*3c2f0*/  @P2 STG.E.U16 [R28.64], R7 ;  /* 0x000000071c002986 */ /* 0x000fe2000c101508 */
[----:B----4-:R-:W-:-:S05]  /*3c300*/  PRMT R13, R6, 0x7632, R13 ;  /* 0x00007632060d7816 */ /* 0x010fca000000000d */
[----:B------:R0:W-:Y:S04]  /*3c310*/  STL.S16 [R1+0x18], R13 ;  /* 0x0000180d01007387 */ /* 0x0001e80000100600 */
[----:B0-----:R-:W4:Y:S01]  /*3c320*/  LDL.LU R13, [R1+0x1ae8] ;  /* 0x001ae800010d7983 */ /* 0x001f220000300800 */
[----:B------:R-:W-:Y:S01]  /*3c330*/  PRMT R28, R7, 0x7632, R28 ;  /* 0x00007632071c7816 */ /* 0x000fe2000000001c */
[----:B------:R-:W-:Y:S01]  /*3c340*/  IMAD.WIDE R6, R0, 0x2, R22 ;  /* 0x0000000200067825 */ /* 0x000fe200078e0216 */
[----:B------:R-:W-:-:S03]  /*3c350*/  PRMT R18, R15, 0x7632, R18 ;  /* 0x000076320f127816 */ /* 0x000fc60000000012 */
[----:B------:R-:W-:Y:S04]  /*3c360*/  STL.S16 [R1+0x8], R28 ;  /* 0x0000081c01007387 */ /* 0x000fe80000100600 */
[----:B------:R0:W-:Y:S01]  /*3c370*/  @P1 STG.E.U16 [R6.64], R15 ;  /* 0x0000000f06001986 */ /* 0x0001e2000c101508 */
[----:B------:R-:W-:-:S03]  /*3c380*/  IMAD.WIDE R26, R0, 0x2, R20 ;  /* 0x00000002001a7825 */ /* 0x000fc600078e0214 */
[----:B0-----:R-:W5:Y:S04]  /*3c390*/  LDL.LU.64 R6, [R1+0x1ae0] ;  /* 0x001ae00001067983 */ /* 0x001f680000300a00 */
[----:B------:R-:W2:Y:S04]  /*3c3a0*/  LDL.LU R15, [R1+0x1adc] ;  /* 0x001adc00010f7983 */ /* 0x000ea80000300800 */
[----:B----4-:R0:W-:Y:S04]  /*3c3b0*/  @P3 STG.E.U16 [R26.64], R13 ;  /* 0x0000000d1a003986 */ /* 0x0101e8000c101508 */
[----:B0-----:R-:W4:Y:S04]  /*3c3c0*/  LDL R26, [R1+0x1a64] ;  /* 0x001a6400011a7983 */ /* 0x001f280000100800 */
[----:B------:R-:W3:Y:S01]  /*3c3d0*/  LDL.LU.S16 R27, [R1+0x10] ;  /* 0x00001000011b7983 */ /* 0x000ee20000300600 */
[----:B------:R-:W-:Y:S01]  /*3c3e0*/  UISETP.GE.AND UP0, UPT, UR19, UR6, UPT ;  /* 0x000000061300728c */ /* 0x000fe2000bf06270 */
[----:B------:R-:W-:Y:S01]  /*3c3f0*/  IMAD.WIDE R28, R0, 0x2, R10 ;  /* 0x00000002001c7825 */ /* 0x000fe200078e020a */
[----:B------:R-:W-:-:S04]  /*3c400*/  UIADD3 UR4, UR4, UR5, URZ ;  /* 0x0000000504047290 */ /* 0x000fc8000fffe03f */
[----:B------:R-:W-:Y:S02]  /*3c410*/  PLOP3.LUT P0, PT, PT, PT, UP0, 0x40, 0x0 ;  /* 0x000000000000781c */ /* 0x000fe40003f0e808 */
[----:B--2---:R-:W-:Y:S01]  /*3c420*/  PRMT R0, R15, 0x7632, R0 ;  /* 0x000076320f007816 */ /* 0x004fe20000000000 */
[----:B------:R0:W-:Y:S01]  /*3c430*/  @P4 STG.E.U16 [R28.64], R15 ;  /* 0x0000000f1c004986 */ /* 0x0001e2000c101508 */
[----:B------:R-:W-:-:S03]  /*3c440*/  ISETP.LT.AND P0, PT, R14, c[0x0][0x178], P0 ;  /* 0x00005e000e007a0c */ /* 0x000fc60000701270 */
[----:B0-----:R-:W2:Y:S04]  /*3c450*/  LDL.LU.S16 R28, [R1+0xc] ;  /* 0x00000c00011c7983 */ /* 0x001ea80000300600 */
[----:B------:R0:W-:Y:S04]  /*3c460*/  STL.S16 [R1], R0 ;  /* 0x0000000001007387 */ /* 0x0001e80000100600 */
[----:B------:R-:W2:Y:S01]  /*3c470*/  LDL R29, [R1+0x1a68] ;  /* 0x001a6800011d7983 */ /* 0x000ea20000100800 */
[----:B0-----:R-:W-:-:S04]  /*3c480*/  IMAD.U32 R0, RZ, RZ, UR4 ;  /* 0x00000004ff007e24 */ /* 0x001fc8000f8e00ff */
[----:B-----5:R-:W-:-:S05]  /*3c490*/  IMAD.WIDE R14, R0, 0x2, R6 ;  /* 0x00000002000e7825 */ /* 0x020fca00078e0206 */
[----:B---3--:R0:W-:Y:S04]  /*3c4a0*/  @P0 STG.E.U16 [R14.64], R27 ;  /* 0x0000001b0e000986 */ /* 0x0081e8000c101508 */
[----:B0-----:R-:W3:Y:S04]  /*3c4b0*/  LDL.LU.S16 R14, [R1+0x20] ;  /* 0x00002000010e7983 */ /* 0x001ee80000300600 */
[----:B------:R-:W5:Y:S01]  /*3c4c0*/  LDL R15, [R1+0x1a60] ;  /* 0x001a6000010f7983 */ /* 0x000f620000100800 */
[----:B------:R-:W-:-:S04]  /*3c4d0*/  PLOP3.LUT P1, PT, PT, PT, UP0, 0x40, 0x0 ;  /* 0x000000000000781c */ /* 0x000fc80003f2e808 */
[----:B------:R-:W-:Y:S02]  /*3c4e0*/  ISETP.LT.AND P1, PT, R17, c[0x0][0x178], P1 ;  /* 0x00005e0011007a0c */ /* 0x000fe40000f21270 */
[----:B------:R-:W-:Y:S02]  /*3c4f0*/  PLOP3.LUT P3, PT, PT, PT, UP0, 0x40, 0x0 ;  /* 0x000000000000781c */ /* 0x000fe40003f6e808 */
[----:B------:R-:W-:Y:S02]  /*3c500*/  PRMT R16, R13, 0x7632, R16 ;  /* 0x000076320d107816 */ /* 0x000fe40000000010 */
[----:B------:R-:W-:Y:S01]  /*3c510*/  ISETP.LT.AND P3, PT, R12, c[0x0][0x178], P3 ;  /* 0x00005e000c007a0c */ /* 0x000fe20001f61270 */
[C---:B------:R-:W-:Y:S01]  /*3c520*/  IMAD.WIDE R12, R0.reuse, 0x2, R4 ;  /* 0x00000002000c7825 */ /* 0x040fe200078e0204 */
[----:B------:R-:W-:Y:S01]  /*3c530*/  PLOP3.LUT P6, PT, PT, PT, UP0, 0x40, 0x0 ;  /* 0x000000000000781c */ /* 0x000fe20003fce808 */
[----:B------:R-:W-:Y:S04]  /*3c540*/  STL [R1+0x1ad4], R8 ;  /* 0x001ad40801007387 */ /* 0x000fe80000100800 */
[----:B------:R-:W-:Y:S04]  /*3c550*/  STL [R1+0x1ad8], R8 ;  /* 0x001ad80801007387 */ /* 0x000fe80000100800 */
[----:B---3--:R0:W-:Y:S01]  /*3c560*/  @P1 STG.E.U16 [R12.64], R14 ;  /* 0x0000000e0c001986 */ /* 0x0081e2000c101508 */
[----:B-----5:R-:W-:Y:S01]  /*3c570*/  ISETP.LT.AND P6, PT, R15, c[0x0][0x178], P6 ;  /* 0x00005e000f007a0c */ /* 0x020fe200037c1270 */
[----:B0-----:R-:W-:-:S02]  /*3c580*/  IMAD.WIDE R14, R0, 0x2, R8 ;  /* 0x00000002000e7825 */ /* 0x001fc400078e0208 */
[----:B------:R-:W3:Y:S01]  /*3c590*/  LDL.LU.S16 R8, [R1+0x18] ;  /* 0x0000180001087983 */ /* 0x000ee20000300600 */
[----:B------:R-:W-:Y:S02]  /*3c5a0*/  PLOP3.LUT P4, PT, PT, PT, UP0, 0x40, 0x0 ;  /* 0x000000000000781c */ /* 0x000fe40003f8e808 */
[----:B------:R-:W-:Y:S02]  /*3c5b0*/  PLOP3.LUT P2, PT, PT, PT, UP0, 0x40, 0x0 ;  /* 0x000000000000781c */ /* 0x000fe40003f4e808 */
[----:B------:R-:W-:Y:S02]  /*3c5c0*/  ISETP.LT.AND P4, PT, R19, c[0x0][0x178], P4 ;  /* 0x00005e0013007a0c */ /* 0x000fe40002781270 */
[----:B----4-:R-:W-:Y:S01]  /*3c5d0*/  ISETP.LT.AND P2, PT, R26, c[0x0][0x178], P2 ;  /* 0x00005e001a007a0c */ /* 0x010fe20001741270 */
[C---:B------:R-:W-:Y:S01]  /*3c5e0*/  IMAD.WIDE R26, R0.reuse, 0x2, R2 ;  /* 0x00000002001a7825 */ /* 0x040fe200078e0202 */
[----:B------:R0:W-:Y:S04]  /*3c5f0*/  STL [R1+0x1ad0], R9 ;  /* 0x001ad00901007387 */ /* 0x0001e80000100800 */
[----:B--2---:R1:W-:Y:S04]  /*3c600*/  @P3 STG.E.U16 [R26.64], R28 ;  /* 0x0000001c1a003986 */ /* 0x0043e8000c101508 */
[----:B0-----:R-:W2:Y:S04]  /*3c610*/  LDL.LU.S16 R9, [R1+0x8] ;  /* 0x0000080001097983 */ /* 0x001ea80000300600 */
[----:B-1----:R-:W4:Y:S04]  /*3c620*/  LDL.LU.S16 R28, [R1] ;  /* 0x00000000011c7983 */ /* 0x002f280000300600 */
[----:B------:R-:W-:Y:S04]  /*3c630*/  STL [R1+0x1ac4], R22 ;  /* 0x001ac41601007387 */ /* 0x000fe80000100800 */
[----:B------:R-:W-:Y:S01]  /*3c640*/  STL [R1+0x1ac8], R22 ;  /* 0x001ac81601007387 */ /* 0x000fe20000100800 */
[----:B------:R-:W-:-:S03]  /*3c650*/  IMAD.WIDE R26, R0, 0x2, R22 ;  /* 0x00000002001a7825 */ /* 0x000fc600078e0216 */
[----:B------:R0:W-:Y:S04]  /*3c660*/  STL [R1+0x1ac0], R23 ;  /* 0x001ac01701007387 */ /* 0x0001e80000100800 */
[----:B0-----:R-:W5:Y:S04]  /*3c670*/  LDL R23, [R1+0x1a50] ;  /* 0x001a500001177983 */ /* 0x001f680000100800 */
[----:B---3--:R0:W-:Y:S04]  /*3c680*/  @P4 STG.E.U16 [R14.64], R8 ;  /* 0x000000080e004986 */ /* 0x0081e8000c101508 */
[----:B0-----:R-:W3:Y:S04]  /*3c690*/  LDL R15, [R1+0x1a5c] ;  /* 0x001a5c00010f7983 */ /* 0x001ee80000100800 */
[----:B------:R-:W4:Y:S01]  /*3c6a0*/  LDL.LU R8, [R1+0xd4] ;  /* 0x0000d40001087983 */ /* 0x000f220000300800 */
[----:B------:R-:W-:-:S04]  /*3c6b0*/  PLOP3.LUT P5, PT, PT, PT, UP0, 0x40, 0x0 ;  /* 0x000000000000781c */ /* 0x000fc80003fae808 */
[----:B------:R-:W-:Y:S01]  /*3c6c0*/  ISETP.LT.AND P5, PT, R29, c[0x0][0x178], P5 ;  /* 0x00005e001d007a0c */ /* 0x000fe20002fa1270 */
[----:B------:R-:W-:Y:S01]  /*3c6d0*/  UISETP.GE.AND UP1, UPT, UR20, UR6, UPT ;  /* 0x000000061400728c */ /* 0x000fe2000bf26270 */
[----:B------:R-:W-:Y:S01]  /*3c6e0*/  IMAD.WIDE R12, R0, 0x2, R24 ;  /* 0x00000002000c7825 */ /* 0x000fe200078e0218 */
[----:B------:R-:W-:Y:S01]  /*3c6f0*/  PLOP3.LUT P1, PT, PT, PT, UP0, 0x40, 0x0 ;  /* 0x000000000000781c */ /* 0x000fe20003f2e808 */
[----:B------:R-:W-:-:S03]  /*3c700*/  UIADD3 UR4, UR4, UR5, URZ ;  /* 0x0000000504047290 */ /* 0x000fc6000fffe03f */
[----:B------:R-:W-:-:S06]  /*3c710*/  PLOP3.LUT P0, PT, PT, PT, UP1, 0x40, 0x0 ;  /* 0x000000000000781c */ /* 0x000fcc0003f0e818 */
[----:B--2---:R0:W-:Y:S04]  /*3c720*/  @P5 STG.E.U16 [R12.64], R9 ;  /* 0x000000090c005986 */ /* 0x0041e8000c101508 */
[----:B------:R1:W-:Y:S01]  /*3c730*/  @P2 STG.E.U16 [R26.64], R18 ;  /* 0x000000121a002986 */ /* 0x0003e2000c101508 */
[C---:B0-----:R-:W-:Y:S01]  /*3c740*/  IMAD.WIDE R12, R0.reuse, 0x2, R20 ;  /* 0x00000002000c7825 */ /* 0x041fe200078e0214 */
[----:B-----5:R-:W-:Y:S02]  /*3c750*/  ISETP.LT.AND P0, PT, R23, c[0x0][0x178], P0 ;  /* 0x00005e0017007a0c */ /* 0x020fe40000701270 */
[----:B------:R-:W2:Y:S01]  /*3c760*/  LDL.LU R9, [R1+0xdc] ;  /* 0x0000dc0001097983 */ /* 0x000ea20000300800 */
[----:B-1----:R-:W-:-:S03]  /*3c770*/  IMAD.WIDE R26, R0, 0x2, R10 ;  /* 0x00000002001a7825 */ /* 0x002fc600078e020a */
[----:B------:R0:W-:Y:S01]  /*3c780*/  @P6 STG.E.U16 [R12.64], R16 ;  /* 0x000000100c006986 */ /* 0x0001e2000c101508 */
[----:B------:R-:W-:-:S03]  /*3c790*/  PLOP3.LUT P4, PT, PT, PT, UP1, 0x40, 0x0 ;  /* 0x000000000000781c */ /* 0x000fc60003f8e818 */
[----:B------:R1:W-:Y:S01]  /*3c7a0*/  STL [R1+0x1acc], R18 ;  /* 0x001acc1201007387 */ /* 0x0003e20000100800 */
[----:B------:R-:W-:Y:S01]  /*3c7b0*/  PLOP3.LUT P5, PT, PT, PT, UP1, 0x40, 0x0 ;  /* 0x000000000000781c */ /* 0x000fe20003fae818 */
[----:B0-----:R-:W-:Y:S02]  /*3c7c0*/  IMAD.U32 R12, RZ, RZ, UR4 ;  /* 0x00000004ff0c7e24 */ /* 0x001fe4000f8e00ff */
[----:B-1----:R-:W5:Y:S04]  /*3c7d0*/  LDL.LU R18, [R1+0xc4] ;  /* 0x0000c40001127983 */ /* 0x002f680000300800 */
[----:B------:R-:W2:Y:S04]  /*3c7e0*/  LDL.LU R23, [R1+0x44] ;  /* 0x0000440001177983 */ /* 0x000ea80000300800 */
[----:B------:R-:W2:Y:S04]  /*3c7f0*/  LDL R0, [R1+0x1a58] ;  /* 0x001a580001007983 */ /* 0x000ea80000100800 */
[----:B------:R0:W-:Y:S01]  /*3c800*/  STL [R1+0x1ab8], R19 ;  /* 0x001ab81301007387 */ /* 0x0001e20000100800 */
[----:B---3--:R-:W-:Y:S01]  /*3c810*/  ISETP.LT.AND P1, PT, R15, c[0x0][0x178], P1 ;  /* 0x00005e000f007a0c */ /* 0x008fe20000f21270 */
[----:B------:R-:W-:-:S12]  /*3c820*/  IMAD.WIDE R14, R12, 0x2, R6 ;  /* 0x000000020c0e7825 */ /* 0x000fd800078e0206 */
[----:B----4-:R1:W-:Y:S01]  /*3c830*/  @P1 STG.E.U16 [R26.64], R28 ;  /* 0x0000001c1a001986 */ /* 0x0103e2000c101508 */
[----:B------:R-:W-:Y:S02]  /*3c840*/  ISETP.LT.AND P1, PT, R19, c[0x0][0x178], P4 ;  /* 0x00005e0013007a0c */ /* 0x000fe40002721270 */
[----:B------:R-:W-:Y:S01]  /*3c850*/  ISETP.LT.AND P4, PT, R29, c[0x0][0x178], P5 ;  /* 0x00005e001d007a0c */ /* 0x000fe20002f81270 */
[----:B------:R3:W-:Y:S01]  /*3c860*/  @P0 STG.E.U16 [R14.64], R8 ;  /* 0x000000080e000986 */ /* 0x0007e2000c101508 */
[----:B0-----:R-:W-:-:S03]  /*3c870*/  PRMT R19, R8, 0x7632, R19 ;  /* 0x0000763208137816 */ /* 0x001fc60000000013 */
[----:B-1----:R-:W4:Y:S04]  /*3c880*/  LDL.LU R28, [R1+0x4c] ;  /* 0x00004c00011c7983 */ /* 0x002f280000300800 */
[----:B------:R-:W4:Y:S04]  /*3c890*/  LDL.LU R29, [R1+0x34] ;  /* 0x00003400011d7983 */ /* 0x000f280000300800 */
[----:B---3--:R-:W3:Y:S01]  /*3c8a0*/  LDL.LU R8, [R1+0x1ad8] ;  /* 0x001ad80001087983 */ /* 0x008ee20000300800 */
[----:B------:R-:W-:Y:S02]  /*3c8b0*/  PLOP3.LUT P2, PT, PT, PT, UP1, 0x40, 0x0 ;  /* 0x000000000000781c */ /* 0x000fe40003f4e818 */
[----:B------:R-:W-:-:S02]  /*3c8c0*/  PLOP3.LUT P3, PT, PT, PT, UP1, 0x40, 0x0 ;  /* 0x000000000000781c */ /* 0x000fc40003f6e818 */
[----:B------:R-:W-:Y:S01]  /*3c8d0*/  ISETP.LT.AND P2, PT, R17, c[0x0][0x178], P2 ;  /* 0x00005e0011007a0c */ /* 0x000fe20001741270 */
[C---:B------:R-:W-:Y:S01]  /*3c8e0*/  IMAD.WIDE R26, R12.reuse, 0x2, R4 ;  /* 0x000000020c1a7825 */ /* 0x040fe200078e0204 */
[----:B------:R0:W-:Y:S03]  /*3c8f0*/  STL [R1+0x1abc], R19 ;  /* 0x001abc1301007387 */ /* 0x0001e60000100800 */
[----:B------:R-:W-:Y:S01]  /*3c900*/  IMAD.WIDE R14, R12, 0x2, R2 ;  /* 0x000000020c0e7825 */ /* 0x000fe200078e0202 */
[----:B0-----:R-:W4:Y:S01]  /*3c910*/  LDL.LU R19, [R1+0xcc] ;  /* 0x0000cc0001137983 */ /* 0x001f220000300800 */
[----:B--2---:R-:W-:Y:S02]  /*3c920*/  ISETP.LT.AND P3, PT, R0, c[0x0][0x178], P3 ;  /* 0x00005e0000007a0c */ /* 0x004fe40001f61270 */
[----:B-----5:R-:W-:-:S04]  /*3c930*/  PRMT R22, R18, 0x7632, R22 ;  /* 0x0000763212167816 */ /* 0x020fc80000000016 */
[----:B------:R-:W-:Y:S07]  /*3c940*/  @P2 STG.E.U16 [R26.64], R9 ;  /* 0x000000091a002986 */ /* 0x000fee000c101508 */
[----:B------:R-:W-:Y:S01]  /*3c950*/  @P3 STG.E.U16 [R14.64], R18 ;  /* 0x000000120e003986 */ /* 0x000fe2000c101508 */
[----:B---3--:R-:W-:-:S05]  /*3c960*/  PRMT R8, R9, 0x7632, R8 ;  /* 0x0000763209087816 */ /* 0x008fca0000000008 */
[----:B------:R0:W-:Y:S04]  /*3c970*/  STL.S16 [R1+0xc], R8 ;  /* 0x00000c0801007387 */ /* 0x0001e80000100600 */
[----:B0-----:R-:W2:Y:S04]  /*3c980*/  LDL.LU R8, [R1+0x1ad4] ;  /* 0x001ad40001087983 */ /* 0x001ea80000300800 */
[----:B------:R-:W2:Y:S04]  /*3c990*/  LDL.LU R9, [R1+0x1ad0] ;  /* 0x001ad00001097983 */ /* 0x000ea80000300800 */
[----:B------:R-:W3:Y:S04]  /*3c9a0*/  LDL.LU R18, [R1+0x1acc] ;  /* 0x001acc0001127983 */ /* 0x000ee80000300800 */
[----:B------:R0:W-:Y:S04]  /*3c9b0*/  STL.S16 [R1], R22 ;  /* 0x0000001601007387 */ /* 0x0001e80000100600 */
[----:B0-----:R-:W5:Y:S01]  /*3c9c0*/  LDL.LU R22, [R1+0x1ac8] ;  /* 0x001ac80001167983 */ /* 0x001f620000300800 */
[----:B------:R-:W-:Y:S01]  /*3c9d0*/  IMAD.WIDE R14, R12, 0x2, R24 ;  /* 0x000000020c0e7825 */ /* 0x000fe200078e0218 */
[----:B------:R-:W-:-:S03]  /*3c9e0*/  PRMT R16, R23, 0x7632, R16 ;  /* 0x0000763217107816 */ /* 0x000fc60000000010 */
[----:B--2---:R-:W-:-:S05]  /*3c9f0*/  IMAD.WIDE R26, R12, 0x2, R8 ;  /* 0x000000020c1a7825 */ /* 0x004fca00078e0208 */
[----:B----4-:R-:W-:Y:S04]  /*3ca00*/  @P1 STG.E.U16 [R26.64], R19 ;  /* 0x000000131a001986 */ /* 0x010fe8000c101508 */
[----:B------:R-:W-:Y:S01]  /*3ca10*/  @P4 STG.E.U16 [R14.64], R23 ;  /* 0x000000170e004986 */ /* 0x000fe2000c101508 */
[----:B-----5:R-:W-:-:S05]  /*3ca20*/  PRMT R22, R19, 0x7632, R22 ;  /* 0x0000763213167816 */ /* 0x020fca0000000016 */
[----:B------:R0:W-:Y:S04]  /*3ca30*/  STL.S16 [R1+0x8], R22 ;  /* 0x0000081601007387 */ /* 0x0001e80000100600 */
[----:B0-----:R-:W2:Y:S04]  /*3ca40*/  LDL.LU R22, [R1+0x1ac4] ;  /* 0x001ac40001167983 */ /* 0x001ea80000300800 */
[----:B------:R-:W4:Y:S04]  /*3ca50*/  LDL R26, [R1+0x1a5c] ;  /* 0x001a5c00011a7983 */ /* 0x000f280000100800 */
[----:B------:R-:W5:Y:S04]  /*3ca60*/  LDL R27, [R1+0x1a50] ;  /* 0x001a5000011b7983 */ /* 0x000f680000100800 */
[----:B------:R-:W3:Y:S04]  /*3ca70*/  LDL.LU R19, [R1+0x3c] ;  /* 0x00003c0001137983 */ /* 0x000ee80000300800 */
[----:B------:R-:W2:Y:S04]  /*3ca80*/  LDL R14, [R1+0x1a64] ;  /* 0x001a6400010e7983 */ /* 0x000ea80000100800 */
[----:B------:R-:W3:Y:S04]  /*3ca90*/  LDL R15, [R1+0x1a60] ;  /* 0x001a6000010f7983 */ /* 0x000ee80000100800 */
[----:B------:R-:W3:Y:S01]  /*3caa0*/  LDL.LU R23, [R1+0x1ac0] ;  /* 0x001ac00001177983 */ /* 0x000ee20000300800 */
[----:B------:R-:W-:Y:S01]  /*3cab0*/  PLOP3.LUT P0, PT, PT, PT, UP1, 0x40, 0x0 ;  /* 0x000000000000781c */ /* 0x000fe20003f0e818 */
[----:B------:R-:W-:Y:S01]  /*3cac0*/  UISETP.GE.AND UP0, UPT, UR21, UR6, UPT ;  /* 0x000000061500728c */ /* 0x000fe2000bf06270 */
[----:B------:R-:W-:-:S02]  /*3cad0*/  PLOP3.LUT P1, PT, PT, PT, UP1, 0x40, 0x0 ;  /* 0x000000000000781c */ /* 0x000fc40003f2e818 */
[----:B------:R-:W-:-:S03]  /*3cae0*/  PLOP3.LUT P4, PT, PT, PT, UP1, 0x40, 0x0 ;  /* 0x000000000000781c */ /* 0x000fc60003f8e818 */
[----:B------:R-:W-:Y:S01]  /*3caf0*/  PLOP3.LUT P5, PT, PT, PT, UP0, 0x40, 0x0 ;  /* 0x000000000000781c */ /* 0x000fe20003fae808 */
[----:B------:R-:W-:Y:S01]  /*3cb00*/  UIADD3 UR4, UR4, UR5, URZ ;  /* 0x0000000504047290 */ /* 0x000fe2000fffe03f */
[----:B------:R-:W-:Y:S02]  /*3cb10*/  PLOP3.LUT P3, PT, PT, PT, UP0, 0x40, 0x0 ;  /* 0x000000000000781c */ /* 0x000fe40003f6e808 */
[----:B------:R-:W-:Y:S02]  /*3cb20*/  PRMT R13, R28, 0x7632, R13 ;  /* 0x000076321c0d7816 */ /* 0x000fe4000000000d */
[----:B------:R-:W-:Y:S01]  /*3cb30*/  ISETP.LT.AND P3, PT, R0, c[0x0][0x178], P3 ;  /* 0x00005e0000007a0c */ /* 0x000fe20001f61270 */
[----:B------:R-:W-:Y:S02]  /*3cb40*/  IMAD.U32 R0, RZ, RZ, UR4 ;  /* 0x00000004ff007e24 */ /* 0x000fe4000f8e00ff */
[----:B------:R0:W-:Y:S01]  /*3cb50*/  STL.S16 [R1+0x14], R13 ;  /* 0x0000140d01007387 */ /* 0x0001e20000100600 */
[----:B----4-:R-:W-:-:S02]  /*3cb60*/  ISETP.LT.AND P4, PT, R26, c[0x0][0x178], P4 ;  /* 0x00005e001a007a0c */ /* 0x010fc40002781270 */
[----:B-----5:R-:W-:Y:S02]  /*3cb70*/  ISETP.LT.AND P5, PT, R27, c[0x0][0x178], P5 ;  /* 0x00005e001b007a0c */ /* 0x020fe40002fa1270 */
[----:B--2---:R-:W-:Y:S02]  /*3cb80*/  ISETP.LT.AND P0, PT, R14, c[0x0][0x178], P0 ;  /* 0x00005e000e007a0c */ /* 0x004fe40000701270 */
[----:B---3--:R-:W-:Y:S01]  /*3cb90*/  ISETP.LT.AND P1, PT, R15, c[0x0][0x178], P1 ;  /* 0x00005e000f007a0c */ /* 0x008fe20000f21270 */
[----:B------:R-:W-:-:S04]  /*3cba0*/  IMAD.WIDE R26, R12, 0x2, R20 ;  /* 0x000000020c1a7825 */ /* 0x000fc800078e0214 */
[----:B------:R-:W-:-:S06]  /*3cbb0*/  IMAD.WIDE R14, R12, 0x2, R22 ;  /* 0x000000020c0e7825 */ /* 0x000fcc00078e0216 */
[----:B------:R-:W-:Y:S04]  /*3cbc0*/  @P0 STG.E.U16 [R14.64], R28 ;  /* 0x0000001c0e000986 */ /* 0x000fe8000c101508 */
[----:B------:R1:W-:Y:S01]  /*3cbd0*/  @P1 STG.E.U16 [R26.64], R29 ;  /* 0x0000001d1a001986 */ /* 0x0003e2000c101508 */
[----:B0-----:R-:W-:Y:S01]  /*3cbe0*/  IMAD.WIDE R12, R12, 0x2, R10 ;  /* 0x000000020c0c7825 */ /* 0x001fe200078e020a */
[----:B-1----:R-:W-:-:S05]  /*3cbf0*/  PRMT R26, R29, 0x7632, R26 ;  /* 0x000076321d1a7816 */ /* 0x002fca000000001a */
[----:B------:R0:W-:Y:S04]  /*3cc00*/  STL.S16 [R1+0x4], R26 ;  /* 0x0000041a01007387 */ /* 0x0001e80000100600 */
[----:B------:R1:W-:Y:S01]  /*3cc10*/  STL [R1+0x1ab4], R4 ;  /* 0x001ab40401007387 */ /* 0x0003e20000100800 */
[----:B------:R-:W-:-:S04]  /*3cc20*/  IMAD.WIDE R28, R0, 0x2, R2 ;  /* 0x00000002001c7825 */ /* 0x000fc800078e0202 */
[----:B0-----:R-:W-:Y:S02]  /*3cc30*/  IMAD.WIDE R26, R0, 0x2, R4 ;  /* 0x00000002001a7825 */ /* 0x001fe400078e0204 */
[----:B-1----:R-:W2:Y:S01]  /*3cc40*/  LDL R4, [R1+0x1a68] ;  /* 0x001a680001047983 */ /* 0x002ea20000100800 */
[----:B------:R-:W-:-:S03]  /*3cc50*/  PRMT R18, R19, 0x7632, R18 ;  /* 0x0000763213127816 */ /* 0x000fc60000000012 */
[----:B------:R0:W-:Y:S04]  /*3cc60*/  STL [R1+0x1ab0], R5 ;  /* 0x001ab00501007387 */ /* 0x0001e80000100800 */
[----:B------:R-:W-:Y:S04]  /*3cc70*/  @P4 STG.E.U16 [R12.64], R19 ;  /* 0x000000130c004986 */ /* 0x000fe8000c101508 */
[----:B0-----:R-:W3:Y:S04]  /*3cc80*/  LDL.LU.S16 R5, [R1] ;  /* 0x0000000001057983 */ /* 0x001ee80000300600 */
[----:B------:R0:W-:Y:S04]  /*3cc90*/  STL [R1+0x1aac], R3 ;  /* 0x001aac0301007387 */ /* 0x0001e80000100800 */
[----:B0-----:R-:W4:Y:S04]  /*3cca0*/  LDL R3, [R1+0x1a50] ;  /* 0x001a500001037983 */ /* 0x001f280000100800 */
[----:B------:R-:W5:Y:S04]  /*3ccb0*/  LDL.LU R19, [R1+0x1abc] ;  /* 0x001abc0001137983 */ /* 0x000f680000300800 */
[----:B------:R-:W3:Y:S01]  /*3ccc0*/  LDL.LU.S16 R12, [R1+0xc] ;  /* 0x00000c00010c7983 */ /* 0x000ee20000300600 */
[----:B------:R-:W-:Y:S01]  /*3ccd0*/  PLOP3.LUT P2, PT, PT, PT, UP0, 0x40, 0x0 ;  /* 0x000000000000781c */ /* 0x000fe20003f4e808 */
[----:B------:R-:W-:-:S02]  /*3cce0*/  IMAD.WIDE R14, R0, 0x2, R6 ;  /* 0x00000002000e7825 */ /* 0x000fc400078e0206 */
[----:B------:R-:W3:Y:S01]  /*3ccf0*/  LDL R13, [R1+0x1a64] ;  /* 0x001a6400010d7983 */ /* 0x000ee20000100800 */
[----:B------:R-:W-:Y:S02]  /*3cd00*/  ISETP.LT.AND P2, PT, R17, c[0x0][0x178], P2 ;  /* 0x00005e0011007a0c */ /* 0x000fe40001741270 */
[----:B------:R-:W-:-:S04]  /*3cd10*/  PLOP3.LUT P1, PT, PT, PT, UP0, 0x40, 0x0 ;  /* 0x000000000000781c */ /* 0x000fc80003f2e808 */
[----:B--2---:R-:W-:Y:S01]  /*3cd20*/  ISETP.LT.AND P1, PT, R4, c[0x0][0x178], P1 ;  /* 0x00005e0004007a0c */ /* 0x004fe20000f21270 */
[----:B-----5:R0:W-:Y:S04]  /*3cd30*/  @P5 STG.E.U16 [R14.64], R19 ;  /* 0x000000130e005986 */ /* 0x0201e8000c101508 */
[----:B0-----:R-:W2:Y:S04]  /*3cd40*/  LDL.LU R19, [R1+0x1ab8] ;  /* 0x001ab80001137983 */ /* 0x001ea80000300800 */
[----:B------:R-:W5:Y:S04]  /*3cd50*/  LDL R15, [R1+0x1a60] ;  /* 0x001a6000010f7983 */ /* 0x000f680000100800 */
[----:B---3--:R0:W-:Y:S04]  /*3cd60*/  @P2 STG.E.U16 [R26.64], R12 ;  /* 0x0000000c1a002986 */ /* 0x0081e8000c101508 */
[----:B0-----:R-:W3:Y:S04]  /*3cd70*/  LDL R26, [R1+0x1a5c] ;  /* 0x001a5c00011a7983 */ /* 0x001ee80000100800 */
[----:B------:R-:W3:Y:S04]  /*3cd80*/  LDL.LU.S16 R27, [R1+0x8] ;  /* 0x00000800011b7983 */ /* 0x000ee80000300600 */
[----:B------:R-:W3:Y:S04]  /*3cd90*/  LDL.LU.S16 R4, [R1+0x14] ;  /* 0x0000140001047983 */ /* 0x000ee80000300600 */
[----:B------:R0:W-:Y:S04]  /*3cda0*/  @P3 STG.E.U16 [R28.64], R5 ;  /* 0x000000051c003986 */ /* 0x0001e8000c101508 */
[----:B0-----:R-:W3:Y:S01]  /*3cdb0*/  LDL.LU.S16 R5, [R1+0x4] ;  /* 0x0000040001057983 */ /* 0x001ee20000300600 */
[----:B------:R-:W-:Y:S01]  /*3cdc0*/  PLOP3.LUT P5, PT, PT, PT, UP0, 0x40, 0x0 ;  /* 0x000000000000781c */ /* 0x000fe20003fae808 */
[----:B------:R-:W-:Y:S01]  /*3cdd0*/  UISETP.GE.AND UP1, UPT, UR22, UR6, UPT ;  /* 0x000000061600728c */ /* 0x000fe2000bf26270 */
[----:B------:R-:W-:-:S02]  /*3cde0*/  PLOP3.LUT P2, PT, PT, PT, UP0, 0x40, 0x0 ;  /* 0x000000000000781c */ /* 0x000fc40003f4e808 */
[----:B------:R-:W-:Y:S02]  /*3cdf0*/  PLOP3.LUT P0, PT, PT, PT, UP0, 0x40, 0x0 ;  /* 0x000000000000781c */ /* 0x000fe40003f0e808 */
[----:B------:R-:W-:Y:S01]  /*3ce00*/  ISETP.LT.AND P2, PT, R13, c[0x0][0x178], P2 ;  /* 0x00005e000d007a0c */ /* 0x000fe20001741270 */
[----:B------:R-:W-:Y:S01]  /*3ce10*/  IMAD.WIDE R12, R0, 0x2, R8 ;  /* 0x00000002000c7825 */ /* 0x000fe200078e0208 */
[----:B------:R-:W-:Y:S01]  /*3ce20*/  PLOP3.LUT P4, PT, PT, PT, UP1, 0x40, 0x0 ;  /* 0x000000000000781c */ /* 0x000fe20003f8e818 */
[----:B------:R-:W-:Y:S01]  /*3ce30*/  UIADD3 UR4, UR4, UR5, URZ ;  /* 0x0000000504047290 */ /* 0x000fe2000fffe03f */
[----:B------:R-:W-:Y:S01]  /*3ce40*/  PLOP3.LUT P3, PT, PT, PT, UP1, 0x40, 0x0 ;  /* 0x000000000000781c */ /* 0x000fe20003f6e818 */
[----:B------:R0:W-:Y:S01]  /*3ce50*/  STL [R1+0x1aa8], R9 ;  /* 0x001aa80901007387 */ /* 0x0001e20000100800 */
[----:B------:R-:W-:Y:S02]  /*3ce60*/  PLOP3.LUT P6, PT, PT, PT, UP0, 0x40, 0x0 ;  /* 0x000000000000781c */ /* 0x000fe40003fce808 */
[----:B----4-:R-:W-:-:S02]  /*3ce70*/  ISETP.LT.AND P4, PT, R3, c[0x0][0x178], P4 ;  /* 0x00005e0003007a0c */ /* 0x010fc40002781270 */
[----:B------:R-:W4:Y:S01]  /*3ce80*/  LDL.LU R3, [R1+0xfc] ;  /* 0x0000fc0001037983 */ /* 0x000f220000300800 */
[----:B------:R-:W-:-:S03]  /*3ce90*/  ISETP.LT.AND P3, PT, R17, c[0x0][0x178], P3 ;  /* 0x00005e0011007a0c */ /* 0x000fc60001f61270 */
[----:B0-----:R-:W4:Y:S04]  /*3cea0*/  LDL R9, [R1+0x1a68] ;  /* 0x001a680001097983 */ /* 0x001f280000100800 */
[----:B------:R-:W4:Y:S04]  /*3ceb0*/  LDL.LU R17, [R1+0xe4] ;  /* 0x0000e40001117983 */ /* 0x000f280000300800 */
[----:B------:R-:W-:Y:S01]  /*3cec0*/  STL [R1+0x1aa4], R23 ;  /* 0x001aa41701007387 */ /* 0x000fe20000100800 */
[----:B--2---:R-:W-:Y:S02]  /*3ced0*/  ISETP.LT.AND P5, PT, R19, c[0x0][0x178], P5 ;  /* 0x00005e0013007a0c */ /* 0x004fe40002fa1270 */
[----:B-----5:R-:W-:Y:S01]  /*3cee0*/  ISETP.LT.AND P0, PT, R15, c[0x0][0x178], P0 ;  /* 0x00005e000f007a0c */ /* 0x020fe20000701270 */
[----:B------:R-:W-:Y:S01]  /*3cef0*/  IMAD.WIDE R14, R0, 0x2, R24 ;  /* 0x00000002000e7825 */ /* 0x000fe200078e0218 */
[----:B---3--:R-:W-:-:S09]  /*3cf00*/  ISETP.LT.AND P6, PT, R26, c[0x0][0x178], P6 ;  /* 0x00005e001a007a0c */ /* 0x008fd200037c1270 */
[----:B------:R0:W-:Y:S04]  /*3cf10*/  @P5 STG.E.U16 [R12.64], R27 ;  /* 0x0000001b0c005986 */ /* 0x0001e8000c101508 */
[----:B------:R1:W-:Y:S01]  /*3cf20*/  @P1 STG.E.U16 [R14.64], R16 ;  /* 0x000000100e001986 */ /* 0x0003e2000c101508 */
[----:B0-----:R-:W-:-:S04]  /*3cf30*/  IMAD.WIDE R12, R0, 0x2, R20 ;  /* 0x00000002000c7825 */ /* 0x001fc800078e0214 */
[----:B-1----:R-:W-:Y:S02]  /*3cf40*/  IMAD.U32 R16, RZ, RZ, UR4 ;  /* 0x00000004ff107e24 */ /* 0x002fe4000f8e00ff */
[C---:B------:R-:W-:Y:S02]  /*3cf50*/  IMAD.WIDE R14, R0.reuse, 0x2, R22 ;  /* 0x00000002000e7825 */ /* 0x040fe400078e0216 */
[----:B------:R-:W2:Y:S02]  /*3cf60*/  LDL R23, [R1+0x1a5c] ;  /* 0x001a5c0001177983 */ /* 0x000ea40000100800 */
[----:B------:R-:W-:Y:S02]  /*3cf70*/  IMAD.WIDE R26, R0, 0x2, R10 ;  /* 0x00000002001a7825 */ /* 0x000fe400078e020a */
[----:B------:R-:W3:Y:S02]  /*3cf80*/  LDL R0, [R1+0x1a58] ;  /* 0x001a580001007983 */ /* 0x000ee40000100800 */
[----:B------:R-:W-:-:S02]  /*3cf90*/  IMAD.WIDE R28, R16, 0x2, R6 ;  /* 0x00000002101c7825 */ /* 0x000fc400078e0206 */
[----:B------:R0:W-:Y:S04]  /*3cfa0*/  STL [R1+0x1a98], R6 ;  /* 0x001a980601007387 */ /* 0x0001e80000100800 */
[----:B------:R1:W-:Y:S04]  /*3cfb0*/  @P2 STG.E.U16 [R14.64], R4 ;  /* 0x000000040e002986 */ /* 0x0003e8000c101508 */
[----:B0-----:R-:W5:Y:S04]  /*3cfc0*/  LDL.LU R6, [R1+0xf4] ;  /* 0x0000f40001067983 */ /* 0x001f680000300800 */
[----:B------:R-:W-:Y:S04]  /*3cfd0*/  STL [R1+0x1a94], R7 ;  /* 0x001a940701007387 */ /* 0x000fe80000100800 */
[----:B-1----:R-:W2:Y:S04]  /*3cfe0*/  LDL.LU R4, [R1+0x1ab4] ;  /* 0x001ab40001047983 */ /* 0x002ea80000300800 */
[----:B------:R-:W2:Y:S04]  /*3cff0*/  LDL R14, [R1+0x1a64] ;  /* 0x001a6400010e7983 */ /* 0x000ea80000100800 */
[----:B------:R-:W2:Y:S04]  /*3d000*/  LDL R15, [R1+0x1a60] ;  /* 0x001a6000010f7983 */ /* 0x000ea80000100800 */
[----:B------:R0:W-:Y:S04]  /*3d010*/  @P0 STG.E.U16 [R12.64], R5 ;  /* 0x000000050c000986 */ /* 0x0001e8000c101508 */
[----:B0-----:R-:W2:Y:S04]  /*3d020*/  LDL.LU R5, [R1+0x1ab0] ;  /* 0x001ab00001057983 */ /* 0x001ea80000300800 */
[----:B------:R0:W-:Y:S01]  /*3d030*/  @P6 STG.E.U16 [R26.64], R18 ;  /* 0x000000121a006986 */ /* 0x0001e2000c101508 */
[----:B------:R-:W-:-:S03]  /*3d040*/  PLOP3.LUT P2, PT, PT, PT, UP1, 0x40, 0x0 ;  /* 0x000000000000781c */ /* 0x000fc60003f4e818 */
[----:B0-----:R-:W3:Y:S04]  /*3d050*/  LDL.LU R26, [R1+0xec] ;  /* 0x0000ec00011a7983 */ /* 0x001ee80000300800 */
[----:B------:R-:W3:Y:S04]  /*3d060*/  LDL.LU R27, [R1+0x54] ;  /* 0x00005400011b7983 */ /* 0x000ee80000300800 */
[----:B------:R-:W-:Y:S01]  /*3d070*/  STL [R1+0x1a9c], R18 ;  /* 0x001a9c1201007387 */ /* 0x000fe20000100800 */
[----:B----4-:R-:W-:Y:S02]  /*3d080*/  ISETP.LT.AND P2, PT, R9, c[0x0][0x178], P2 ;  /* 0x00005e0009007a0c */ /* 0x010fe40001741270 */
[----:B-----5:R-:W-:Y:S01]  /*3d090*/  PRMT R7, R6, 0x7632, R7 ;  /* 0x0000763206077816 */ /* 0x020fe20000000007 */
[----:B------:R0:W-:Y:S02]  /*3d0a0*/  @P4 STG.E.U16 [R28.64], R6 ;  /* 0x000000061c004986 */ /* 0x0001e4000c101508 */
[----:B0-----:R-:W-:-:S02]  /*3d0b0*/  PRMT R29, R3, 0x7632, R29 ;  /* 0x00007632031d7816 */ /* 0x001fc4000000001d */
[----:B------:R-:W4:Y:S04]  /*3d0c0*/  LDL.LU R6, [R1+0x5c] ;  /* 0x00005c0001067983 */ /* 0x000f280000300800 */
[----:B------:R0:W-:Y:S04]  /*3d0d0*/  STL.S16 [R1+0x8], R7 ;  /* 0x0000080701007387 */ /* 0x0001e80000100600 */
[----:B0-----:R-:W5:Y:S01]  /*3d0e0*/  LDL.LU R7, [R1+0x24] ;  /* 0x0000240001077983 */ /* 0x001f620000300800 */
[----:B--2---:R-:W-:-:S03]  /*3d0f0*/  IMAD.WIDE R12, R16, 0x2, R4 ;  /* 0x00000002100c7825 */ /* 0x004fc600078e0204 */
[----:B------:R-:W-:Y:S04]  /*3d100*/  STL [R1+0x1a8c], R29 ;  /* 0x001a8c1d01007387 */ /* 0x000fe80000100800 */
[----:B------:R0:W-:Y:S04]  /*3d110*/  @P3 STG.E.U16 [R12.64], R3 ;  /* 0x000000030c003986 */ /* 0x0001e8000c101508 */
[----:B0-----:R-:W2:Y:S04]  /*3d120*/  LDL.LU R3, [R1+0x1aac] ;  /* 0x001aac0001037983 */ /* 0x001ea80000300800 */
[----:B------:R-:W5:Y:S01]  /*3d130*/  LDL.LU R9, [R1+0x1aa8] ;  /* 0x001aa80001097983 */ /* 0x000f620000300800 */
[----:B------:R-:W-:-:S04]  /*3d140*/  PLOP3.LUT P1, PT, PT, PT, UP1, 0x40, 0x0 ;  /* 0x000000000000781c */ /* 0x000fc80003f2e818 */
[----:B---3--:R-:W-:Y:S02]  /*3d150*/  ISETP.LT.AND P1, PT, R0, c[0x0][0x178], P1 ;  /* 0x00005e0000007a0c */ /* 0x008fe40000f21270 */
[----:B------:R-:W-:Y:S02]  /*3d160*/  PLOP3.LUT P3, PT, PT, PT, UP1, 0x40, 0x0 ;  /* 0x000000000000781c */ /* 0x000fe40003f6e818 */
[----:B------:R-:W-:Y:S02]  /*3d170*/  PLOP3.LUT P4, PT, PT, PT, UP1, 0x40, 0x0 ;  /* 0x000000000000781c */ /* 0x000fe40003f8e818 */
[----:B------:R-:W-:Y:S02]  /*3d180*/  PLOP3.LUT P5, PT, PT, PT, UP1, 0x40, 0x0 ;  /* 0x000000000000781c */ /* 0x000fe40003fae818 */
[----:B------:R-:W-:Y:S02]  /*3d190*/  PRMT R28, R17, 0x7632, R28 ;  /* 0x00007632111c7816 */ /* 0x000fe4000000001c */
[----:B------:R-:W-:-:S02]  /*3d1a0*/  PRMT R29, R26, 0x7632, R29 ;  /* 0x000076321a1d7816 */ /* 0x000fc4000000001d */
[----:B----4-:R-:W-:Y:S01]  /*3d1b0*/  PRMT R18, R6, 0x7632, R18 ;  /* 0x0000763206127816 */ /* 0x010fe20000000012 */
[----:B--2---:R-:W-:-:S05]  /*3d1c0*/  IMAD.WIDE R12, R16, 0x2, R2 ;  /* 0x00000002100c7825 */ /* 0x004fca00078e0202 */
[----:B------:R0:W-:Y:S01]  /*3d1d0*/  @P1 STG.E.U16 [R12.64], R17 ;  /* 0x000000110c001986 */ /* 0x0001e2000c101508 */
[----:B------:R-:W-:Y:S02]  /*3d1e0*/  ISETP.LT.AND P1, PT, R14, c[0x0][0x178], P3 ;  /* 0x00005e000e007a0c */ /* 0x000fe40001f21270 */
[----:B------:R-:W-:Y:S01]  /*3d1f0*/  ISETP.LT.AND P3, PT, R15, c[0x0][0x178], P4 ;  /* 0x00005e000f007a0c */ /* 0x000fe20002761270 */
[----:B-----5:R1:W-:Y:S01]  /*3d200*/  STL [R1+0x1a90], R9 ;  /* 0x001a900901007387 */ /* 0x0203e20000100800 */
[----:B------:R-:W-:Y:S01]  /*3d210*/  ISETP.LT.AND P4, PT, R23, c[0x0][0x178], P5 ;  /* 0x00005e0017007a0c */ /* 0x000fe20002f81270 */
[----:B0-----:R-:W-:Y:S02]  /*3d220*/  IMAD.WIDE R12, R16, 0x2, R8 ;  /* 0x00000002100c7825 */ /* 0x001fe400078e0208 */
[----:B-1----:R-:W2:Y:S04]  /*3d230*/  LDL.LU R9, [R1+0x2c] ;  /* 0x00002c0001097983 */ /* 0x002ea80000300800 */
[----:B------:R-:W3:Y:S04]  /*3d240*/  LDL.LU R23, [R1+0x1aa4] ;  /* 0x001aa40001177983 */ /* 0x000ee80000300800 */
[----:B------:R-:W4:Y:S04]  /*3d250*/  LDL.LU R17, [R1+0x1aa0] ;  /* 0x001aa00001117983 */ /* 0x000f280000300800 */
[----:B------:R0:W-:Y:S04]  /*3d260*/  STL.S16 [R1+0xc], R29 ;  /* 0x00000c1d01007387 */ /* 0x0001e80000100600 */
[----:B0-----:R-:W5:Y:S04]  /*3d270*/  LDL.LU.S16 R29, [R1+0x8] ;  /* 0x00000800011d7983 */ /* 0x001f680000300600 */
[----:B------:R0:W-:Y:S04]  /*3d280*/  STL.S16 [R1], R18 ;  /* 0x0000001201007387 */ /* 0x0001e80000100600 */
[----:B0-----:R-:W5:Y:S01]  /*3d290*/  LDL.LU R18, [R1+0x1a9c] ;  /* 0x001a9c0001127983 */ /* 0x001f620000300800 */
[----:B------:R-:W-:-:S04]  /*3d2a0*/  PLOP3.LUT P0, PT, PT, PT, UP1, 0x40, 0x0 ;  /* 0x000000000000781c */ /* 0x000fc80003f0e818 */
[----:B------:R-:W-:Y:S01]  /*3d2b0*/  ISETP.LT.AND P0, PT, R19, c[0x0][0x178], P0 ;  /* 0x00005e0013007a0c */ /* 0x000fe20000701270 */
[----:B------:R-:W-:-:S12]  /*3d2c0*/  IMAD.WIDE R14, R16, 0x2, R24 ;  /* 0x00000002100e7825 */ /* 0x000fd800078e0218 */
[----:B------:R-:W-:Y:S04]  /*3d2d0*/  @P0 STG.E.U16 [R12.64], R26 ;  /* 0x0000001a0c000986 */ /* 0x000fe8000c101508 */
[----:B------:R0:W-:Y:S02]  /*3d2e0*/  @P2 STG.E.U16 [R14.64], R27 ;  /* 0x0000001b0e002986 */ /* 0x0001e4000c101508 */
[----:B0-----:R-:W-:-:S04]  /*3d2f0*/  IMAD.WIDE R14, R16, 0x2, R20 ;  /* 0x00000002100e7825 */ /* 0x001fc800078e0214 */
[----:B---3--:R-:W-:Y:S01]  /*3d300*/  IMAD.WIDE R12, R16, 0x2, R22 ;  /* 0x00000002100c7825 */ /* 0x008fe200078e0216 */
[----:B----4-:R-:W-:-:S03]  /*3d310*/  PRMT R17, R27, 0x7632, R17 ;  /* 0x000076321b117816 */ /* 0x010fc60000000011 */
[----:B------:R-:W-:Y:S01]  /*3d320*/  IMAD.WIDE R26, R16, 0x2, R10 ;  /* 0x00000002101a7825 */ /* 0x000fe200078e020a */
[----:B------:R0:W-:Y:S04]  /*3d330*/  @P1 STG.E.U16 [R12.64], R6 ;  /* 0x000000060c001986 */ /* 0x0001e8000c101508 */
[----:B------:R-:W-:Y:S04]  /*3d340*/  @P3 STG.E.U16 [R14.64], R7 ;  /* 0x000000070e003986 */ /* 0x000fe8000c101508 */
[----:B--2---:R1:W-:Y:S04]  /*3d350*/  @P4 STG.E.U16 [R26.64], R9 ;  /* 0x000000091a004986 */ /* 0x0043e8000c101508 */
[----:B0-----:R-:W2:Y:S04]  /*3d360*/  LDL.LU R6, [R1+0x1a98] ;  /* 0x001a980001067983 */ /* 0x001ea80000300800 */
[----:B------:R-:W3:Y:S04]  /*3d370*/  LDL R12, [R1+0x1a68] ;  /* 0x001a6800010c7983 */ /* 0x000ee80000100800 */
[----:B-1----:R-:W4:Y:S04]  /*3d380*/  LDL R27, [R1+0x1a50] ;  /* 0x001a5000011b7983 */ /* 0x002f280000100800 */
[----:B------:R-:W2:Y:S01]  /*3d390*/  LDL R13, [R1+0x1a64] ;  /* 0x001a6400010d7983 */ /* 0x000ea20000100800 */
[----:B-----5:R-:W-:-:S03]  /*3d3a0*/  PRMT R18, R7, 0x7632, R18 ;  /* 0x0000763207127816 */ /* 0x020fc60000000012 */
[----:B------:R-:W5:Y:S04]  /*3d3b0*/  LDL R14, [R1+0x1a54] ;  /* 0x001a5400010e7983 */ /* 0x000f680000100800 */
[----:B------:R-:W5:Y:S04]  /*3d3c0*/  LDL R15, [R1+0x1a60] ;  /* 0x001a6000010f7983 */ /* 0x000f680000100800 */
[----:B------:R-:W5:Y:S01]  /*3d3d0*/  LDL.LU R7, [R1+0x1a94] ;  /* 0x001a940001077983 */ /* 0x000f620000300800 */
[----:B------:R-:W-:Y:S02]  /*3d3e0*/  UISETP.GE.AND UP0, UPT, UR23, UR6, UPT ;  /* 0x000000061700728c */ /* 0x000fe4000bf06270 */
[----:B------:R-:W-:-:S04]  /*3d3f0*/  UIADD3 UR4, UR4, UR5, URZ ;  /* 0x0000000504047290 */ /* 0x000fc8000fffe03f */
[----:B------:R-:W-:Y:S02]  /*3d400*/  PLOP3.LUT P0, PT, PT, PT, UP0, 0x40, 0x0 ;  /* 0x000000000000781c */ /* 0x000fe40003f0e808 */
[----:B------:R-:W-:Y:S02]  /*3d410*/  PLOP3.LUT P3, PT, PT, PT, UP0, 0x40, 0x0 ;  /* 0x000000000000781c */ /* 0x000fe40003f6e808 */
[----:B------:R-:W-:Y:S02]  /*3d420*/  PLOP3.LUT P6, PT, PT, PT, UP0, 0x40, 0x0 ;  /* 0x000000000000781c */ /* 0x000fe40003fce808 */
[----:B------:R-:W-:Y:S02]  /*3d430*/  PLOP3.LUT P5, PT, PT, PT, UP0, 0x40, 0x0 ;  /* 0x000000000000781c */ /* 0x000fe40003fae808 */
[----:B------:R-:W-:Y:S01]  /*3d440*/  ISETP.LT.AND P3, PT, R0, c[0x0][0x178], P3 ;  /* 0x00005e0000007a0c */ /* 0x000fe20001f61270 */
[----:B------:R-:W-:Y:S01]  /*3d450*/  IMAD.U32 R0, RZ, RZ, UR4 ;  /* 0x00000004ff007e24 */ /* 0x000fe2000f8e00ff */
[----:B------:R-:W-:-:S02]  /*3d460*/  PRMT R16, R9, 0x7632, R16 ;  /* 0x0000763209107816 */ /* 0x000fc40000000010 */
[----:B------:R-:W5:Y:S01]  /*3d470*/  LDL.LU R9, [R1+0x1a90] ;  /* 0x001a900001097983 */ /* 0x000f620000300800 */
[----:B----4-:R-:W-:Y:S02]  /*3d480*/  ISETP.LT.AND P0, PT, R27, c[0x0][0x178], P0 ;  /* 0x00005e001b007a0c */ /* 0x010fe40000701270 */
[----:B---3--:R-:W-:Y:S02]  /*3d490*/  ISETP.LT.AND P6, PT, R12, c[0x0][0x178], P6 ;  /* 0x00005e000c007a0c */ /* 0x008fe400037c1270 */
[----:B--2---:R-:W-:Y:S01]  /*3d4a0*/  ISETP.LT.AND P5, PT, R13, c[0x0][0x178], P5 ;  /* 0x00005e000d007a0c */ /* 0x004fe20002fa1270 */
[----:B-----5:R-:W-:-:S08]  /*3d4b0*/  IMAD.WIDE R12, R0, 0x2, R6 ;  /* 0x00000002000c7825 */ /* 0x020fd000078e0206 */
[----:B------:R0:W-:Y:S04]  /*3d4c0*/  @P0 STG.E.U16 [R12.64], R29 ;  /* 0x0000001d0c000986 */ /* 0x0001e8000c101508 */
[----:B0-----:R-:W2:Y:S01]  /*3d4d0*/  LDL.LU R29, [R1+0x1a8c] ;  /* 0x001a8c00011d7983 */ /* 0x001ea20000300800 */
[----:B------:R-:W-:-:S04]  /*3d4e0*/  PLOP3.LUT P4, PT, PT, PT, UP0, 0x40, 0x0 ;  /* 0x000000000000781c */ /* 0x000fc80003f8e808 */
[----:B------:R-:W-:Y:S02]  /*3d4f0*/  ISETP.LT.AND P4, PT, R14, c[0x0][0x178], P4 ;  /* 0x00005e000e007a0c */ /* 0x000fe40002781270 */
[----:B------:R-:W-:Y:S01]  /*3d500*/  PLOP3.LUT P1, PT, PT, PT, UP0, 0x40, 0x0 ;  /* 0x000000000000781c */ /* 0x000fe20003f2e808 */
[----:B------:R-:W-:-:S03]  /*3d510*/  IMAD.WIDE R26, R0, 0x2, R4 ;  /* 0x00000002001a7825 */ /* 0x000fc600078e0204 */
[----:B------:R-:W-:Y:S01]  /*3d520*/  ISETP.LT.AND P1, PT, R15, c[0x0][0x178], P1 ;  /* 0x00005e000f007a0c */ /* 0x000fe20000f21270 */
[C---:B------:R-:W-:Y:S01]  /*3d530*/  IMAD.WIDE R14, R0.reuse, 0x2, R2 ;  /* 0x00000002000e7825 */ /* 0x040fe200078e0202 */
[----:B------:R-:W-:Y:S05]  /*3d540*/  STL [R1+0x1a88], R24 ;  /* 0x001a881801007387 */ /* 0x000fea0000100800 */
[----:B--2---:R-:W-:Y:S04]  /*3d550*/  @P4 STG.E.U16 [R26.64], R29 ;  /* 0x0000001d1a004986 */ /* 0x004fe8000c101508 */
[----:B------:R0:W-:Y:S02]  /*3d560*/  @P3 STG.E.U16 [R14.64], R28 ;  /* 0x0000001c0e003986 */ /* 0x0001e4000c101508 */
[----:B0-----:R-:W-:-:S02]  /*3d570*/  IMAD.WIDE R14, R0, 0x2, R24 ;  /* 0x00000002000e7825 */ /* 0x001fc400078e0218 */
[----:B------:R-:W2:Y:S04]  /*3d580*/  LDL.LU.S16 R24, [R1] ;  /* 0x0000000001187983 */ /* 0x000ea80000300600 */
[----:B------:R0:W-:Y:S04]  /*3d590*/  STL [R1+0x1a84], R25 ;  /* 0x001a841901007387 */ /* 0x0001e80000100800 */
[----:B0-----:R-:W3:Y:S01]  /*3d5a0*/  LDL.LU.S16 R25, [R1+0xc] ;  /* 0x00000c0001197983 */ /* 0x001ee20000300600 */
[----:B------:R-:W-:-:S04]  /*3d5b0*/  PLOP3.LUT P2, PT, PT, PT, UP0, 0x40, 0x0 ;  /* 0x000000000000781c */ /* 0x000fc80003f4e808 */
[----:B------:R-:W-:Y:S01]  /*3d5c0*/  ISETP.LT.AND P2, PT, R19, c[0x0][0x178], P2 ;  /* 0x00005e0013007a0c */ /* 0x000fe20001741270 */
[----:B------:R-:W-:-:S04]  /*3d5d0*/  IMAD.WIDE R12, R0, 0x2, R8 ;  /* 0x00000002000c7825 */ /* 0x000fc800078e0208 */
[----:B------:R-:W-:-:S08]  /*3d5e0*/  IMAD.WIDE R26, R0, 0x2, R22 ;  /* 0x00000002001a7825 */ /* 0x000fd000078e0216 */
[----:B---3--:R0:W-:Y:S04]  /*3d5f0*/  @P2 STG.E.U16 [R12.64], R25 ;  /* 0x000000190c002986 */ /* 0x0081e8000c101508 */
[----:B------:R1:W-:Y:S04]  /*3d600*/  @P6 STG.E.U16 [R14.64], R17 ;  /* 0x000000110e006986 */ /* 0x0003e8000c101508 */
[----:B0-----:R-:W3:Y:S04]  /*3d610*/  LDL R12, [R1+0x1a5c] ;  /* 0x001a5c00010c7983 */ /* 0x001ee80000100800 */
[----:B------:R-:W4:Y:S04]  /*3d620*/  LDL R13, [R1+0x1a58] ;  /* 0x001a5800010d7983 */ /* 0x000f280000100800 */
[----:B-1----:R-:W5:Y:S04]  /*3d630*/  LDL.LU R14, [R1+0x1a50] ;  /* 0x001a5000010e7983 */ /* 0x002f680000300800 */
[----:B------:R-:W5:Y:S04]  /*3d640*/  LDL.LU R15, [R1+0x1a54] ;  /* 0x001a5400010f7983 */ /* 0x000f680000300800 */
[----:B------:R-:W5:Y:S04]  /*3d650*/  LDL.LU R17, [R1+0x124] ;  /* 0x0001240001117983 */ /* 0x000f680000300800 */
[----:B--2---:R0:W-:Y:S04]  /*3d660*/  @P5 STG.E.U16 [R26.64], R24 ;  /* 0x000000181a005986 */ /* 0x0041e8000c101508 */
[----:B------:R-:W2:Y:S04]  /*3d670*/  LDL R25, [R1+0x114] ;  /* 0x0001140001197983 */ /* 0x000ea80000100800 */
[----:B0-----:R-:W2:Y:S01]  /*3d680*/  LDL R24, [R1+0x12c] ;  /* 0x00012c0001187983 */ /* 0x001ea20000100800 */
[----:B------:R-:W-:Y:S01]  /*3d690*/  IMAD.WIDE R28, R0, 0x2, R20 ;  /* 0x00000002001c7825 */ /* 0x000fe200078e0214 */
[----:B------:R-:W-:Y:S01]  /*3d6a0*/  UISETP.GE.AND UP1, UPT, UR24, UR6, UPT ;  /* 0x000000061800728c */ /* 0x000fe2000bf26270 */
[----:B------:R-:W-:-:S03]  /*3d6b0*/  PLOP3.LUT P0, PT, PT, PT, UP0, 0x40, 0x0 ;  /* 0x000000000000781c */ /* 0x000fc60003f0e808 */
[----:B------:R0:W-:Y:S02]  /*3d6c0*/  @P1 STG.E.U16 [R28.64], R18 ;  /* 0x000000121c001986 */ /* 0x0001e4000c101508 */
[----:B------:R-:W-:Y:S01]  /*3d6d0*/  PLOP3.LUT P1, PT, PT, PT, UP1, 0x40, 0x0 ;  /* 0x000000000000781c */ /* 0x000fe20003f2e818 */
[----:B------:R-:W-:Y:S01]  /*3d6e0*/  UIADD3 UR4, UR4, UR5, URZ ;  /* 0x0000000504047290 */ /* 0x000fe2000fffe03f */
[----:B------:R-:W-:Y:S01]  /*3d6f0*/  PLOP3.LUT P3, PT, PT, PT, UP1, 0x40, 0x0 ;  /* 0x000000000000781c */ /* 0x000fe20003f6e818 */
[----:B------:R-:W-:Y:S01]  /*3d700*/  UISETP.GE.AND UP2, UPT, UR25, UR6, UPT ;  /* 0x000000061900728c */ /* 0x000fe2000bf46270 */
[----:B------:R-:W-:-:S05]  /*3d710*/  PLOP3.LUT P2, PT, PT, PT, UP1, 0x40, 0x0 ;  /* 0x000000000000781c */ /* 0x000fca0003f4e818 */
[----:B------:R-:W-:Y:S01]  /*3d720*/  PLOP3.LUT P5, PT, PT, PT, UP2, 0x40, 0x0 ;  /* 0x000000000000781c */ /* 0x000fe20003fae828 */
[----:B0-----:R-:W2:Y:S01]  /*3d730*/  LDL.LU R18, [R1+0x10c] ;  /* 0x00010c0001127983 */ /* 0x001ea20000300800 */
[----:B------:R-:W-:Y:S02]  /*3d740*/  PLOP3.LUT P6, PT, PT, PT, UP2, 0x40, 0x0 ;  /* 0x000000000000781c */ /* 0x000fe40003fce828 */
[----:B---3--:R-:W-:Y:S02]  /*3d750*/  ISETP.LT.AND P0, PT, R12, c[0x0][0x178], P0 ;  /* 0x00005e000c007a0c */ /* 0x008fe40000701270 */
[----:B----4-:R-:W-:Y:S01]  /*3d760*/  ISETP.LT.AND P3, PT, R13, c[0x0][0x178], P3 ;  /* 0x00005e000d007a0c */ /* 0x010fe20001f61270 */
[----:B------:R-:W-:Y:S01]  /*3d770*/  IMAD.WIDE R12, R0, 0x2, R10 ;  /* 0x00000002000c7825 */ /* 0x000fe200078e020a */
[----:B-----5:R-:W-:-:S03]  /*3d780*/  ISETP.LT.AND P1, PT, R14, c[0x0][0x178], P1 ;  /* 0x00005e000e007a0c */ /* 0x020fc60000f21270 */
[----:B------:R-:W-:Y:S01]  /*3d790*/  IMAD.U32 R0, RZ, RZ, UR4 ;  /* 0x00000004ff007e24 */ /* 0x000fe2000f8e00ff */
[----:B------:R-:W-:-:S05]  /*3d7a0*/  ISETP.LT.AND P2, PT, R15, c[0x0][0x178], P2 ;  /* 0x00005e000f007a0c */ /* 0x000fca0001741270 */
[----:B------:R0:W-:Y:S01]  /*3d7b0*/  @P0 STG.E.U16 [R12.64], R16 ;  /* 0x000000100c000986 */ /* 0x0001e2000c101508 */
[----:B------:R-:W-:Y:S02]  /*3d7c0*/  ISETP.LT.AND P5, PT, R14, c[0x0][0x178], P5 ;  /* 0x00005e000e007a0c */ /* 0x000fe40002fa1270 */
[----:B------:R-:W-:Y:S01]  /*3d7d0*/  ISETP.LT.AND P6, PT, R15, c[0x0][0x178], P6 ;  /* 0x00005e000f007a0c */ /* 0x000fe200037c1270 */
[----:B------:R-:W-:-:S04]  /*3d7e0*/  IMAD.WIDE R14, R0, 0x2, R4 ;  /* 0x00000002000e7825 */ /* 0x000fc800078e0204 */
[C---:B0-----:R-:W-:Y:S01]  /*3d7f0*/  IMAD.WIDE R12, R0.reuse, 0x2, R6 ;  /* 0x00000002000c7825 */ /* 0x041fe200078e0206 */
[----:B------:R-:W3:Y:S04]  /*3d800*/  LDL.LU R16, [R1+0x104] ;  /* 0x0001040001107983 */ /* 0x000ee80000300800 */
[----:B------:R0:W-:Y:S01]  /*3d810*/  STL [R1+0x1a78], R5 ;  /* 0x001a780501007387 */ /* 0x0001e20000100800 */
[----:B------:R-:W-:-:S03]  /*3d820*/  IMAD.WIDE R26, R0, 0x2, R2 ;  /* 0x00000002001a7825 */ /* 0x000fc600078e0202 */
[----:B------:R1:W-:Y:S04]  /*3d830*/  @P1 STG.E.U16 [R12.64], R17 ;  /* 0x000000110c001986 */ /* 0x0003e8000c101508 */
[----:B0-----:R-:W4:Y:S04]  /*3d840*/  LDL.LU R5, [R1+0x1a68] ;  /* 0x001a680001057983 */ /* 0x001f280000300800 */
[----:B--2---:R0:W-:Y:S04]  /*3d850*/  @P2 STG.E.U16 [R14.64], R24 ;  /* 0x000000180e002986 */ /* 0x0041e8000c101508 */
[----:B-1----:R-:W2:Y:S04]  /*3d860*/  LDL R12, [R1+0x11c] ;  /* 0x00011c00010c7983 */ /* 0x002ea80000100800 */
[----:B------:R-:W5:Y:S04]  /*3d870*/  LDL R13, [R1+0x1a64] ;  /* 0x001a6400010d7983 */ /* 0x000f680000100800 */
[----:B0-----:R-:W3:Y:S04]  /*3d880*/  LDL.LU R24, [R1+0x1a88] ;  /* 0x001a880001187983 */ /* 0x001ee80000300800 */
[----:B------:R-:W3:Y:S04]  /*3d890*/  LDL R14, [R1+0x1a5c] ;  /* 0x001a5c00010e7983 */ /* 0x000ee80000100800 */
[----:B------:R-:W3:Y:S04]  /*3d8a0*/  LDL.LU R15, [R1+0x1a58] ;  /* 0x001a5800010f7983 */ /* 0x000ee80000300800 */
[----:B------:R0:W-:Y:S04]  /*3d8b0*/  @P3 STG.E.U16 [R26.64], R25 ;  /* 0x000000191a003986 */ /* 0x0001e8000c101508 */
[----:B0-----:R-:W3:Y:S01]  /*3d8c0*/  LDL.LU R25, [R1+0x1a84] ;  /* 0x001a840001197983 */ /* 0x001ee20000300800 */
[----:B------:R-:W-:Y:S01]  /*3d8d0*/  PLOP3.LUT P4, PT, PT, PT, UP1, 0x40, 0x0 ;  /* 0x000000000000781c */ /* 0x000fe20003f8e818 */
[----:B------:R-:W-:Y:S01]  /*3d8e0*/  IMAD.WIDE R28, R0, 0x2, R8 ;  /* 0x00000002001c7825 */ /* 0x000fe200078e0208 */
[----:B------:R-:W-:Y:S01]  /*3d8f0*/  PLOP3.LUT P0, PT, PT, PT, UP1, 0x40, 0x0 ;  /* 0x000000000000781c */ /* 0x000fe20003f0e818 */
[----:B------:R-:W3:Y:S01]  /*3d900*/  LDL R27, [R1+0x1a60] ;  /* 0x001a6000011b7983 */ /* 0x000ee20000100800 */
[----:B------:R-:W-:-:S02]  /*3d910*/  ISETP.LT.AND P4, PT, R19, c[0x0][0x178], P4 ;  /* 0x00005e0013007a0c */ /* 0x000fc40002781270 */
[----:B----4-:R-:W-:-:S11]  /*3d920*/  ISETP.LT.AND P0, PT, R5, c[0x0][0x178], P0 ;  /* 0x00005e0005007a0c */ /* 0x010fd60000701270 */
[----:B--2---:R3:W-:Y:S01]  /*3d930*/  @P4 STG.E.U16 [R28.64], R12 ;  /* 0x0000000c1c004986 */ /* 0x0047e2000c101508 */
[----:B------:R-:W-:-:S04]  /*3d940*/  PLOP3.LUT P4, PT, PT, PT, UP1, 0x40, 0x0 ;  /* 0x000000000000781c */ /* 0x000fc80003f8e818 */
[----:B-----5:R-:W-:Y:S01]  /*3d950*/  ISETP.LT.AND P4, PT, R13, c[0x0][0x178], P4 ;  /* 0x00005e000d007a0c */ /* 0x020fe20002781270 */
[----:B---3--:R-:W-:-:S05]  /*3d960*/  IMAD.WIDE R12, R0, 0x2, R24 ;  /* 0x00000002000c7825 */ /* 0x008fca00078e0218 */
[----:B------:R0:W-:Y:S01]  /*3d970*/  @P0 STG.E.U16 [R12.64], R16 ;  /* 0x000000100c000986 */ /* 0x0001e2000c101508 */
[----:B------:R-:W-:-:S04]  /*3d980*/  PLOP3.LUT P0, PT, PT, PT, UP2, 0x40, 0x0 ;  /* 0x000000000000781c */ /* 0x000fc80003f0e828 */
[----:B------:R-:W-:Y:S02]  /*3d990*/  ISETP.LT.AND P0, PT, R19, c[0x0][0x178], P0 ;  /* 0x00005e0013007a0c */ /* 0x000fe40000701270 */
[----:B0-----:R-:W-:Y:S02]  /*3d9a0*/  PRMT R12, R17, 0x7632, R12 ;  /* 0x00007632110c7816 */ /* 0x001fe4000000000c */
[----:B------:R-:W2:Y:S04]  /*3d9b0*/  LDL.LU R17, [R1+0x1a80] ;  /* 0x001a800001117983 */ /* 0x000ea80000300800 */
[----:B------:R-:W3:Y:S01]  /*3d9c0*/  LDL.LU R19, [R1+0x1a7c] ;  /* 0x001a7c0001137983 */ /* 0x000ee20000300800 */
[----:B------:R-:W-:Y:S02]  /*3d9d0*/  PLOP3.LUT P3, PT, PT, PT, UP1, 0x40, 0x0 ;  /* 0x000000000000781c */ /* 0x000fe40003f6e818 */
[----:B------:R-:W-:-:S02]  /*3d9e0*/  PLOP3.LUT P2, PT, PT, PT, UP1, 0x40, 0x0 ;  /* 0x000000000000781c */ /* 0x000fc40003f4e818 */
[----:B------:R-:W-:Y:S02]  /*3d9f0*/  ISETP.LT.AND P3, PT, R27, c[0x0][0x178], P3 ;  /* 0x00005e001b007a0c */ /* 0x000fe40001f61270 */
[----:B------:R-:W-:Y:S02]  /*3da00*/  ISETP.LT.AND P2, PT, R14, c[0x0][0x178], P2 ;  /* 0x00005e000e007a0c */ /* 0x000fe40001741270 */
[----:B------:R-:W-:Y:S01]  /*3da10*/  PLOP3.LUT P1, PT, PT, PT, UP2, 0x40, 0x0 ;  /* 0x000000000000781c */ /* 0x000fe20003f2e828 */
[----:B------:R-:W-:-:S03]  /*3da20*/  IMAD.WIDE R26, R0, 0x2, R22 ;  /* 0x00000002001a7825 */ /* 0x000fc600078e0216 */
[----:B------:R-:W-:Y:S01]  /*3da30*/  ISETP.LT.AND P1, PT, R15, c[0x0][0x178], P1 ;  /* 0x00005e000f007a0c */ /* 0x000fe20000f21270 */
[C---:B------:R-:W-:Y:S01]  /*3da40*/  IMAD.WIDE R14, R0.reuse, 0x2, R20 ;  /* 0x00000002000e7825 */ /* 0x040fe200078e0214 */
[----:B------:R0:W-:Y:S03]  /*3da50*/  @P4 STG.E.U16 [R26.64], R18 ;  /* 0x000000121a004986 */ /* 0x0001e6000c101508 */
[----:B------:R-:W-:Y:S01]  /*3da60*/  IMAD.WIDE R28, R0, 0x2, R10 ;  /* 0x00000002001c7825 */ /* 0x000fe200078e020a */
[----:B0-----:R-:W4:Y:S04]  /*3da70*/  LDL.LU R26, [R1+0x114] ;  /* 0x00011400011a7983 */ /* 0x001f280000300800 */
[----:B------:R-:W5:Y:S04]  /*3da80*/  LDL.LU R27, [R1+0x11c] ;  /* 0x00011c00011b7983 */ /* 0x000f680000300800 */
[----:B--2---:R0:W-:Y:S01]  /*3da90*/  @P3 STG.E.U16 [R14.64], R17 ;  /* 0x000000110e003986 */ /* 0x0041e2000c101508 */
[----:B------:R-:W-:-:S03]  /*3daa0*/  PLOP3.LUT P3, PT, PT, PT, UP2, 0x40, 0x0 ;  /* 0x000000000000781c */ /* 0x000fc60003f6e828 */
[----:B---3--:R1:W-:Y:S01]  /*3dab0*/  @P2 STG.E.U16 [R28.64], R19 ;  /* 0x000000131c002986 */ /* 0x0083e2000c101508 */
[----:B------:R-:W-:-:S03]  /*3dac0*/  ISETP.LT.AND P3, PT, R5, c[0x0][0x178], P3 ;  /* 0x00005e0005007a0c */ /* 0x000fc60001f61270 */
[----:B0-----:R-:W2:Y:S04]  /*3dad0*/  LDL.LU R14, [R1+0x1a5c] ;  /* 0x001a5c00010e7983 */ /* 0x001ea80000300800 */
[----:B------:R-:W3:Y:S04]  /*3dae0*/  LDL.LU R15, [R1+0x12c] ;  /* 0x00012c00010f7983 */ /* 0x000ee80000300800 */
[----:B-1----:R-:W3:Y:S04]  /*3daf0*/  LDL.LU R28, [R1+0x1a64] ;  /* 0x001a6400011c7983 */ /* 0x002ee80000300800 */
[----:B------:R-:W3:Y:S04]  /*3db00*/  LDL.LU R29, [R1+0x1a60] ;  /* 0x001a6000011d7983 */ /* 0x000ee80000300800 */
[----:B------:R-:W3:Y:S01]  /*3db10*/  LDL.LU R5, [R1+0x1a78] ;  /* 0x001a780001057983 */ /* 0x000ee20000300800 */
[----:B------:R-:W-:-:S06]  /*3db20*/  UIADD3 UR4, UR4, UR5, URZ ;  /* 0x0000000504047290 */ /* 0x000fcc000fffe03f */
[----:B------:R-:W-:-:S04]  /*3db30*/  IMAD.U32 R13, RZ, RZ, UR4 ;  /* 0x00000004ff0d7e24 */ /* 0x000fc8000f8e00ff */
[C---:B------:R-:W-:Y:S01]  /*3db40*/  IMAD.WIDE R6, R13.reuse, 0x2, R6 ;  /* 0x000000020d067825 */ /* 0x040fe200078e0206 */
[----:B------:R-:W-:Y:S02]  /*3db50*/  PLOP3.LUT P2, PT, PT, PT, UP2, 0x40, 0x0 ;  /* 0x000000000000781c */ /* 0x000fe40003f4e828 */
[----:B------:R-:W-:Y:S02]  /*3db60*/  PLOP3.LUT P4, PT, PT, PT, UP2, 0x40, 0x0 ;  /* 0x000000000000781c */ /* 0x000fe40003f8e828 */
[----:B------:R4:W-:Y:S01]  /*3db70*/  @P5 STG.E.U16 [R6.64], R12 ;  /* 0x0000000c06005986 */ /* 0x0009e2000c101508 */
[----:B------:R-:W-:Y:S01]  /*3db80*/  PLOP3.LUT P5, PT, PT, PT, UP2, 0x40, 0x0 ;  /* 0x000000000000781c */ /* 0x000fe20003fae828 */
[----:B------:R-:W-:Y:S01]  /*3db90*/  IMAD.WIDE R2, R13, 0x2, R2 ;  /* 0x000000020d027825 */ /* 0x000fe200078e0202 */
[----:B------:R-:W-:-:S03]  /*3dba0*/  PRMT R17, R17, 0x7632, R17 ;  /* 0x0000763211117816 */ /* 0x000fc60000000011 */
[----:B------:R-:W-:-:S04]  /*3dbb0*/  IMAD.WIDE R8, R13, 0x2, R8 ;  /* 0x000000020d087825 */ /* 0x000fc800078e0208 */
[----:B------:R-:W-:Y:S01]  /*3dbc0*/  IMAD.WIDE R24, R13, 0x2, R24 ;  /* 0x000000020d187825 */ /* 0x000fe200078e0218 */
[----:B----4-:R-:W-:Y:S02]  /*3dbd0*/  PRMT R6, R26, 0x7632, R6 ;  /* 0x000076321a067816 */ /* 0x010fe40000000006 */
[----:B-----5:R-:W-:Y:S01]  /*3dbe0*/  PRMT R7, R27, 0x7632, R7 ;  /* 0x000076321b077816 */ /* 0x020fe20000000007 */
[----:B------:R-:W-:Y:S01]  /*3dbf0*/  IMAD.WIDE R22, R13, 0x2, R22 ;  /* 0x000000020d167825 */ /* 0x000fe200078e0216 */
[----:B------:R-:W-:-:S03]  /*3dc00*/  PRMT R12, R16, 0x7632, R12 ;  /* 0x00007632100c7816 */ /* 0x000fc6000000000c */
[----:B------:R-:W-:-:S04]  /*3dc10*/  IMAD.WIDE R20, R13, 0x2, R20 ;  /* 0x000000020d147825 */ /* 0x000fc800078e0214 */
[----:B------:R-:W-:Y:S01]  /*3dc20*/  IMAD.WIDE R10, R13, 0x2, R10 ;  /* 0x000000020d0a7825 */ /* 0x000fe200078e020a */
[----:B--2---:R-:W-:Y:S02]  /*3dc30*/  ISETP.LT.AND P4, PT, R14, c[0x0][0x178], P4 ;  /* 0x00005e000e007a0c */ /* 0x004fe40002781270 */
[----:B---3--:R-:W-:Y:S02]  /*3dc40*/  PRMT R0, R15, 0x7632, R0 ;  /* 0x000076320f007816 */ /* 0x008fe40000000000 */
[----:B------:R-:W-:Y:S02]  /*3dc50*/  ISETP.LT.AND P2, PT, R28, c[0x0][0x178], P2 ;  /* 0x00005e001c007a0c */ /* 0x000fe40001741270 */
[----:B------:R-:W-:Y:S01]  /*3dc60*/  ISETP.LT.AND P5, PT, R29, c[0x0][0x178], P5 ;  /* 0x00005e001d007a0c */ /* 0x000fe20002fa1270 */
[----:B------:R-:W-:Y:S01]  /*3dc70*/  IMAD.WIDE R4, R13, 0x2, R4 ;  /* 0x000000020d047825 */ /* 0x000fe200078e0204 */
[----:B------:R-:W-:-:S04]  /*3dc80*/  PRMT R13, R18, 0x7632, R13 ;  /* 0x00007632120d7816 */ /* 0x000fc8000000000d */
[----:B------:R0:W-:Y:S04]  /*3dc90*/  @P6 STG.E.U16 [R4.64], R0 ;  /* 0x0000000004006986 */ /* 0x0001e8000c101508 */
[----:B------:R0:W-:Y:S04]  /*3dca0*/  @P1 STG.E.U16 [R2.64], R6 ;  /* 0x0000000602001986 */ /* 0x0001e8000c101508 */
[----:B------:R0:W-:Y:S04]  /*3dcb0*/  @P0 STG.E.U16 [R8.64], R7 ;  /* 0x0000000708000986 */ /* 0x0001e8000c101508 */
[----:B------:R0:W-:Y:S04]  /*3dcc0*/  @P3 STG.E.U16 [R24.64], R12 ;  /* 0x0000000c18003986 */ /* 0x0001e8000c101508 */
[----:B------:R0:W-:Y:S04]  /*3dcd0*/  @P2 STG.E.U16 [R22.64], R13 ;  /* 0x0000000d16002986 */ /* 0x0001e8000c101508 */
[----:B------:R0:W-:Y:S01]  /*3dce0*/  @P5 STG.E.U16 [R20.64], R17 ;  /* 0x0000001114005986 */ /* 0x0001e2000c101508 */
[----:B------:R-:W-:Y:S05]  /*3dcf0*/  @!P4 EXIT ;  /* 0x000000000000c94d */ /* 0x000fea0003800000 */
[----:B0-----:R-:W-:-:S05]  /*3dd00*/  PRMT R5, R19, 0x7632, R5 ;  /* 0x0000763213057816 */ /* 0x001fca0000000005 */
[----:B------:R-:W-:Y:S01]  /*3dd10*/  STG.E.U16 [R10.64], R5 ;  /* 0x000000050a007986 */ /* 0x000fe2000c101508 */
[----:B------:R-:W-:Y:S05]  /*3dd20*/  EXIT ;  /* 0x000000000000794d */ /* 0x000fea0003800000 */
.L_x_4:
[----:B------:R-:W-:-:S00]  /*3dd30*/  BRA `(.L_x_4) ;  /* 0xfffffff000007947 */ /* 0x000fc0000383ffff */
[----:B------:R-:W-:-:S00]  /*3dd40*/  NOP ;  /* 0x0000000000007918 */ /* 0x000fc00000000000 */
        /* <DEDUP_REMOVED lines=11> */
.L_x_5:


//--------------------- .nv.shared.matmul_kernel  --------------------------
	.section	.nv.shared.matmul_kernel,"aw",@nobits
	.sectionflags	@""
	.align	16
